//
// Generated by NVIDIA NVVM Compiler
//
// Compiler Build ID: CL-36424714
// Cuda compilation tools, release 13.0, V13.0.88
// Based on NVVM 20.0.0
//

.version 9.0
.target sm_100
.address_size 64

	// .globl	_ZN3cub18CUB_300001_SM_10006detail11EmptyKernelIvEEvv
// _ZZN3cub18CUB_300001_SM_10006detail4scan16DeviceScanKernelINS2_10policy_hubIiiijN4cuda3std3__44plusIvEEE10Policy1000EN6thrust24THRUST_300001_SM_1000_NS6detail15normal_iteratorINSD_10device_ptrIiEEEESI_NS0_13ScanTileStateIiLb1EEES9_NS0_8NullTypeEjiLb0ESL_EEvT0_T1_T2_iT3_T4_T5_E12temp_storage has been demoted
// _ZZN3cub18CUB_300001_SM_10006detail4scan16DeviceScanKernelINS2_10policy_hubIiiimN4cuda3std3__44plusIvEEE10Policy1000EN6thrust24THRUST_300001_SM_1000_NS6detail15normal_iteratorINSD_10device_ptrIiEEEESI_NS0_13ScanTileStateIiLb1EEES9_NS0_8NullTypeEmiLb0ESL_EEvT0_T1_T2_iT3_T4_T5_E12temp_storage has been demoted
.global .align 1 .b8 _ZN34_INTERNAL_808b2d23_4_k_cu_705b9e184cuda3std3__45__cpo5beginE[1];
.global .align 1 .b8 _ZN34_INTERNAL_808b2d23_4_k_cu_705b9e184cuda3std3__45__cpo3endE[1];
.global .align 1 .b8 _ZN34_INTERNAL_808b2d23_4_k_cu_705b9e184cuda3std3__45__cpo6cbeginE[1];
.global .align 1 .b8 _ZN34_INTERNAL_808b2d23_4_k_cu_705b9e184cuda3std3__45__cpo4cendE[1];
.global .align 1 .b8 _ZN34_INTERNAL_808b2d23_4_k_cu_705b9e184cuda3std3__45__cpo6rbeginE[1];
.global .align 1 .b8 _ZN34_INTERNAL_808b2d23_4_k_cu_705b9e184cuda3std3__45__cpo4rendE[1];
.global .align 1 .b8 _ZN34_INTERNAL_808b2d23_4_k_cu_705b9e184cuda3std3__45__cpo7crbeginE[1];
.global .align 1 .b8 _ZN34_INTERNAL_808b2d23_4_k_cu_705b9e184cuda3std3__45__cpo5crendE[1];
.global .align 1 .b8 _ZN34_INTERNAL_808b2d23_4_k_cu_705b9e184cuda3std3__436_GLOBAL__N__808b2d23_4_k_cu_705b9e186ignoreE[1];
.global .align 1 .b8 _ZN34_INTERNAL_808b2d23_4_k_cu_705b9e184cuda3std3__419piecewise_constructE[1];
.global .align 1 .b8 _ZN34_INTERNAL_808b2d23_4_k_cu_705b9e184cuda3std3__48in_placeE[1];
.global .align 1 .b8 _ZN34_INTERNAL_808b2d23_4_k_cu_705b9e184cuda3std3__420unreachable_sentinelE[1];
.global .align 1 .b8 _ZN34_INTERNAL_808b2d23_4_k_cu_705b9e184cuda3std3__47nulloptE[1];
.global .align 1 .b8 _ZN34_INTERNAL_808b2d23_4_k_cu_705b9e184cuda3std3__48unexpectE[1];
.global .align 1 .b8 _ZN34_INTERNAL_808b2d23_4_k_cu_705b9e184cuda3std6ranges3__45__cpo4swapE[1];
.global .align 1 .b8 _ZN34_INTERNAL_808b2d23_4_k_cu_705b9e184cuda3std6ranges3__45__cpo9iter_moveE[1];
.global .align 1 .b8 _ZN34_INTERNAL_808b2d23_4_k_cu_705b9e184cuda3std6ranges3__45__cpo5beginE[1];
.global .align 1 .b8 _ZN34_INTERNAL_808b2d23_4_k_cu_705b9e184cuda3std6ranges3__45__cpo3endE[1];
.global .align 1 .b8 _ZN34_INTERNAL_808b2d23_4_k_cu_705b9e184cuda3std6ranges3__45__cpo6cbeginE[1];
.global .align 1 .b8 _ZN34_INTERNAL_808b2d23_4_k_cu_705b9e184cuda3std6ranges3__45__cpo4cendE[1];
.global .align 1 .b8 _ZN34_INTERNAL_808b2d23_4_k_cu_705b9e184cuda3std6ranges3__45__cpo7advanceE[1];
.global .align 1 .b8 _ZN34_INTERNAL_808b2d23_4_k_cu_705b9e184cuda3std6ranges3__45__cpo9iter_swapE[1];
.global .align 1 .b8 _ZN34_INTERNAL_808b2d23_4_k_cu_705b9e184cuda3std6ranges3__45__cpo4nextE[1];
.global .align 1 .b8 _ZN34_INTERNAL_808b2d23_4_k_cu_705b9e184cuda3std6ranges3__45__cpo4prevE[1];
.global .align 1 .b8 _ZN34_INTERNAL_808b2d23_4_k_cu_705b9e184cuda3std6ranges3__45__cpo4dataE[1];
.global .align 1 .b8 _ZN34_INTERNAL_808b2d23_4_k_cu_705b9e184cuda3std6ranges3__45__cpo5cdataE[1];
.global .align 1 .b8 _ZN34_INTERNAL_808b2d23_4_k_cu_705b9e184cuda3std6ranges3__45__cpo4sizeE[1];
.global .align 1 .b8 _ZN34_INTERNAL_808b2d23_4_k_cu_705b9e184cuda3std6ranges3__45__cpo5ssizeE[1];
.global .align 1 .b8 _ZN34_INTERNAL_808b2d23_4_k_cu_705b9e184cuda3std6ranges3__45__cpo8distanceE[1];
.global .align 1 .b8 _ZN34_INTERNAL_808b2d23_4_k_cu_705b9e186thrust24THRUST_300001_SM_1000_NS8cuda_cub3parE[1];
.global .align 1 .b8 _ZN34_INTERNAL_808b2d23_4_k_cu_705b9e186thrust24THRUST_300001_SM_1000_NS8cuda_cub10par_nosyncE[1];
.global .align 1 .b8 _ZN34_INTERNAL_808b2d23_4_k_cu_705b9e186thrust24THRUST_300001_SM_1000_NS6system6detail10sequential3seqE[1];
.global .align 1 .b8 _ZN34_INTERNAL_808b2d23_4_k_cu_705b9e186thrust24THRUST_300001_SM_1000_NS12placeholders2_1E[1];
.global .align 1 .b8 _ZN34_INTERNAL_808b2d23_4_k_cu_705b9e186thrust24THRUST_300001_SM_1000_NS12placeholders2_2E[1];
.global .align 1 .b8 _ZN34_INTERNAL_808b2d23_4_k_cu_705b9e186thrust24THRUST_300001_SM_1000_NS12placeholders2_3E[1];
.global .align 1 .b8 _ZN34_INTERNAL_808b2d23_4_k_cu_705b9e186thrust24THRUST_300001_SM_1000_NS12placeholders2_4E[1];
.global .align 1 .b8 _ZN34_INTERNAL_808b2d23_4_k_cu_705b9e186thrust24THRUST_300001_SM_1000_NS12placeholders2_5E[1];
.global .align 1 .b8 _ZN34_INTERNAL_808b2d23_4_k_cu_705b9e186thrust24THRUST_300001_SM_1000_NS12placeholders2_6E[1];
.global .align 1 .b8 _ZN34_INTERNAL_808b2d23_4_k_cu_705b9e186thrust24THRUST_300001_SM_1000_NS12placeholders2_7E[1];
.global .align 1 .b8 _ZN34_INTERNAL_808b2d23_4_k_cu_705b9e186thrust24THRUST_300001_SM_1000_NS12placeholders2_8E[1];
.global .align 1 .b8 _ZN34_INTERNAL_808b2d23_4_k_cu_705b9e186thrust24THRUST_300001_SM_1000_NS12placeholders2_9E[1];
.global .align 1 .b8 _ZN34_INTERNAL_808b2d23_4_k_cu_705b9e186thrust24THRUST_300001_SM_1000_NS12placeholders3_10E[1];
.global .align 1 .b8 _ZN34_INTERNAL_808b2d23_4_k_cu_705b9e186thrust24THRUST_300001_SM_1000_NS3seqE[1];

.visible .entry _ZN3cub18CUB_300001_SM_10006detail11EmptyKernelIvEEvv()
{


	ret;

}
	// .globl	_ZN3cub18CUB_300001_SM_10006detail8for_each13static_kernelINS2_12policy_hub_t12policy_500_tEmN6thrust24THRUST_300001_SM_1000_NS8cuda_cub20__uninitialized_fill7functorINS7_10device_ptrIiEEiEEEEvT0_T1_
.visible .entry _ZN3cub18CUB_300001_SM_10006detail8for_each13static_kernelINS2_12policy_hub_t12policy_500_tEmN6thrust24THRUST_300001_SM_1000_NS8cuda_cub20__uninitialized_fill7functorINS7_10device_ptrIiEEiEEEEvT0_T1_(
	.param .u64 _ZN3cub18CUB_300001_SM_10006detail8for_each13static_kernelINS2_12policy_hub_t12policy_500_tEmN6thrust24THRUST_300001_SM_1000_NS8cuda_cub20__uninitialized_fill7functorINS7_10device_ptrIiEEiEEEEvT0_T1__param_0,
	.param .align 8 .b8 _ZN3cub18CUB_300001_SM_10006detail8for_each13static_kernelINS2_12policy_hub_t12policy_500_tEmN6thrust24THRUST_300001_SM_1000_NS8cuda_cub20__uninitialized_fill7functorINS7_10device_ptrIiEEiEEEEvT0_T1__param_1[16]
)
.maxntid 256
{
	.reg .pred 	%p<4>;
	.reg .b16 	%rs<5>;
	.reg .b32 	%r<12>;
	.reg .b64 	%rd<16>;

	ld.param.u32 	%r3, [_ZN3cub18CUB_300001_SM_10006detail8for_each13static_kernelINS2_12policy_hub_t12policy_500_tEmN6thrust24THRUST_300001_SM_1000_NS8cuda_cub20__uninitialized_fill7functorINS7_10device_ptrIiEEiEEEEvT0_T1__param_1+8];
	ld.param.u64 	%rd4, [_ZN3cub18CUB_300001_SM_10006detail8for_each13static_kernelINS2_12policy_hub_t12policy_500_tEmN6thrust24THRUST_300001_SM_1000_NS8cuda_cub20__uninitialized_fill7functorINS7_10device_ptrIiEEiEEEEvT0_T1__param_1];
	ld.param.u64 	%rd5, [_ZN3cub18CUB_300001_SM_10006detail8for_each13static_kernelINS2_12policy_hub_t12policy_500_tEmN6thrust24THRUST_300001_SM_1000_NS8cuda_cub20__uninitialized_fill7functorINS7_10device_ptrIiEEiEEEEvT0_T1__param_0];
	mov.u32 	%r9, %ctaid.x;
	mul.wide.u32 	%rd1, %r9, 512;
	sub.s64 	%rd2, %rd5, %rd1;
	setp.lt.u64 	%p1, %rd2, 512;
	@%p1 bra 	$L__BB1_2;
	mov.u32 	%r11, %tid.x;
	cvta.to.global.u64 	%rd11, %rd4;
	cvt.u64.u32 	%rd12, %r11;
	add.s64 	%rd13, %rd1, %rd12;
	shl.b64 	%rd14, %rd13, 2;
	add.s64 	%rd15, %rd11, %rd14;
	st.global.u32 	[%rd15], %r3;
	st.global.u32 	[%rd15+1024], %r3;
	bra.uni 	$L__BB1_6;
$L__BB1_2:
	cvta.to.global.u64 	%rd6, %rd4;
	mov.u32 	%r2, %tid.x;
	cvt.u64.u32 	%rd7, %r2;
	setp.le.u64 	%p2, %rd2, %rd7;
	add.s64 	%rd8, %rd1, %rd7;
	shl.b64 	%rd9, %rd8, 2;
	add.s64 	%rd3, %rd6, %rd9;
	@%p2 bra 	$L__BB1_4;
	st.global.u32 	[%rd3], %r3;
$L__BB1_4:
	add.s32 	%r10, %r2, 256;
	cvt.u64.u32 	%rd10, %r10;
	setp.le.u64 	%p3, %rd2, %rd10;
	@%p3 bra 	$L__BB1_6;
	st.global.u32 	[%rd3+1024], %r3;
$L__BB1_6:
	ret;

}
	// .globl	_ZN3cub18CUB_300001_SM_10006detail9transform16transform_kernelINS2_10policy_hubILb1EN4cuda3std3__45tupleIJN6thrust24THRUST_300001_SM_1000_NS6detail15normal_iteratorINSA_10device_ptrIiEEEEEEEE10policy1000Ei18positive_indicatorSF_JPiEEEvT0_iT1_T2_DpNS2_10kernel_argIT3_EE
.visible .entry _ZN3cub18CUB_300001_SM_10006detail9transform16transform_kernelINS2_10policy_hubILb1EN4cuda3std3__45tupleIJN6thrust24THRUST_300001_SM_1000_NS6detail15normal_iteratorINSA_10device_ptrIiEEEEEEEE10policy1000Ei18positive_indicatorSF_JPiEEEvT0_iT1_T2_DpNS2_10kernel_argIT3_EE(
	.param .u32 _ZN3cub18CUB_300001_SM_10006detail9transform16transform_kernelINS2_10policy_hubILb1EN4cuda3std3__45tupleIJN6thrust24THRUST_300001_SM_1000_NS6detail15normal_iteratorINSA_10device_ptrIiEEEEEEEE10policy1000Ei18positive_indicatorSF_JPiEEEvT0_iT1_T2_DpNS2_10kernel_argIT3_EE_param_0,
	.param .u32 _ZN3cub18CUB_300001_SM_10006detail9transform16transform_kernelINS2_10policy_hubILb1EN4cuda3std3__45tupleIJN6thrust24THRUST_300001_SM_1000_NS6detail15normal_iteratorINSA_10device_ptrIiEEEEEEEE10policy1000Ei18positive_indicatorSF_JPiEEEvT0_iT1_T2_DpNS2_10kernel_argIT3_EE_param_1,
	.param .align 1 .b8 _ZN3cub18CUB_300001_SM_10006detail9transform16transform_kernelINS2_10policy_hubILb1EN4cuda3std3__45tupleIJN6thrust24THRUST_300001_SM_1000_NS6detail15normal_iteratorINSA_10device_ptrIiEEEEEEEE10policy1000Ei18positive_indicatorSF_JPiEEEvT0_iT1_T2_DpNS2_10kernel_argIT3_EE_param_2[1],
	.param .align 8 .b8 _ZN3cub18CUB_300001_SM_10006detail9transform16transform_kernelINS2_10policy_hubILb1EN4cuda3std3__45tupleIJN6thrust24THRUST_300001_SM_1000_NS6detail15normal_iteratorINSA_10device_ptrIiEEEEEEEE10policy1000Ei18positive_indicatorSF_JPiEEEvT0_iT1_T2_DpNS2_10kernel_argIT3_EE_param_3[8],
	.param .align 8 .b8 _ZN3cub18CUB_300001_SM_10006detail9transform16transform_kernelINS2_10policy_hubILb1EN4cuda3std3__45tupleIJN6thrust24THRUST_300001_SM_1000_NS6detail15normal_iteratorINSA_10device_ptrIiEEEEEEEE10policy1000Ei18positive_indicatorSF_JPiEEEvT0_iT1_T2_DpNS2_10kernel_argIT3_EE_param_4[16]
)
.maxntid 128
{
	.reg .pred 	%p<81>;
	.reg .b32 	%r<172>;
	.reg .b64 	%rd<65>;

	ld.param.u32 	%r50, [_ZN3cub18CUB_300001_SM_10006detail9transform16transform_kernelINS2_10policy_hubILb1EN4cuda3std3__45tupleIJN6thrust24THRUST_300001_SM_1000_NS6detail15normal_iteratorINSA_10device_ptrIiEEEEEEEE10policy1000Ei18positive_indicatorSF_JPiEEEvT0_iT1_T2_DpNS2_10kernel_argIT3_EE_param_0];
	ld.param.u64 	%rd15, [_ZN3cub18CUB_300001_SM_10006detail9transform16transform_kernelINS2_10policy_hubILb1EN4cuda3std3__45tupleIJN6thrust24THRUST_300001_SM_1000_NS6detail15normal_iteratorINSA_10device_ptrIiEEEEEEEE10policy1000Ei18positive_indicatorSF_JPiEEEvT0_iT1_T2_DpNS2_10kernel_argIT3_EE_param_4];
	ld.param.u64 	%rd16, [_ZN3cub18CUB_300001_SM_10006detail9transform16transform_kernelINS2_10policy_hubILb1EN4cuda3std3__45tupleIJN6thrust24THRUST_300001_SM_1000_NS6detail15normal_iteratorINSA_10device_ptrIiEEEEEEEE10policy1000Ei18positive_indicatorSF_JPiEEEvT0_iT1_T2_DpNS2_10kernel_argIT3_EE_param_3];
	ld.param.u32 	%r49, [_ZN3cub18CUB_300001_SM_10006detail9transform16transform_kernelINS2_10policy_hubILb1EN4cuda3std3__45tupleIJN6thrust24THRUST_300001_SM_1000_NS6detail15normal_iteratorINSA_10device_ptrIiEEEEEEEE10policy1000Ei18positive_indicatorSF_JPiEEEvT0_iT1_T2_DpNS2_10kernel_argIT3_EE_param_1];
	cvta.to.global.u64 	%rd1, %rd16;
	cvta.to.global.u64 	%rd2, %rd15;
	shl.b32 	%r1, %r49, 7;
	mov.u32 	%r51, %ctaid.x;
	mul.lo.s32 	%r2, %r1, %r51;
	sub.s32 	%r3, %r50, %r2;
	min.s32 	%r4, %r1, %r3;
	shl.b32 	%r5, %r4, 2;
	mov.u32 	%r6, %tid.x;
	shl.b32 	%r160, %r6, 7;
	setp.ge.s32 	%p1, %r160, %r5;
	@%p1 bra 	$L__BB2_3;
	mul.wide.u32 	%rd17, %r6, 128;
	add.s64 	%rd18, %rd2, %rd17;
	mul.wide.s32 	%rd19, %r2, 4;
	add.s64 	%rd63, %rd18, %rd19;
$L__BB2_2:
	.pragma "nounroll";
	// begin inline asm
	prefetch.global.L2 [%rd63];
	// end inline asm
	add.s32 	%r160, %r160, 16384;
	add.s64 	%rd63, %rd63, 16384;
	setp.lt.s32 	%p2, %r160, %r5;
	@%p2 bra 	$L__BB2_2;
$L__BB2_3:
	mul.wide.s32 	%rd21, %r2, 4;
	add.s64 	%rd6, %rd2, %rd21;
	add.s64 	%rd7, %rd1, %rd21;
	setp.gt.s32 	%p3, %r1, %r3;
	@%p3 bra 	$L__BB2_17;
	setp.lt.s32 	%p4, %r49, 1;
	@%p4 bra 	$L__BB2_58;
	and.b32  	%r10, %r49, 15;
	setp.lt.u32 	%p5, %r49, 16;
	mov.b32 	%r167, 0;
	@%p5 bra 	$L__BB2_8;
	and.b32  	%r167, %r49, 2147483632;
	neg.s32 	%r162, %r167;
	add.s32 	%r161, %r6, 1152;
	mul.wide.u32 	%rd64, %r6, 4;
$L__BB2_7:
	.pragma "nounroll";
	mul.wide.s32 	%rd22, %r161, 4;
	add.s64 	%rd23, %rd22, 1536;
	add.s64 	%rd24, %rd6, %rd64;
	ld.global.u32 	%r53, [%rd24];
	setp.gt.s32 	%p6, %r53, 0;
	selp.u32 	%r54, 1, 0, %p6;
	add.s64 	%rd25, %rd7, %rd64;
	st.global.u32 	[%rd25], %r54;
	ld.global.u32 	%r55, [%rd24+512];
	setp.gt.s32 	%p7, %r55, 0;
	selp.u32 	%r56, 1, 0, %p7;
	st.global.u32 	[%rd25+512], %r56;
	ld.global.u32 	%r57, [%rd24+1024];
	setp.gt.s32 	%p8, %r57, 0;
	selp.u32 	%r58, 1, 0, %p8;
	st.global.u32 	[%rd25+1024], %r58;
	ld.global.u32 	%r59, [%rd24+1536];
	setp.gt.s32 	%p9, %r59, 0;
	selp.u32 	%r60, 1, 0, %p9;
	st.global.u32 	[%rd25+1536], %r60;
	ld.global.u32 	%r61, [%rd24+2048];
	setp.gt.s32 	%p10, %r61, 0;
	selp.u32 	%r62, 1, 0, %p10;
	st.global.u32 	[%rd25+2048], %r62;
	ld.global.u32 	%r63, [%rd24+2560];
	setp.gt.s32 	%p11, %r63, 0;
	selp.u32 	%r64, 1, 0, %p11;
	st.global.u32 	[%rd25+2560], %r64;
	ld.global.u32 	%r65, [%rd24+3072];
	setp.gt.s32 	%p12, %r65, 0;
	selp.u32 	%r66, 1, 0, %p12;
	st.global.u32 	[%rd25+3072], %r66;
	ld.global.u32 	%r67, [%rd24+3584];
	setp.gt.s32 	%p13, %r67, 0;
	selp.u32 	%r68, 1, 0, %p13;
	st.global.u32 	[%rd25+3584], %r68;
	ld.global.u32 	%r69, [%rd24+4096];
	setp.gt.s32 	%p14, %r69, 0;
	selp.u32 	%r70, 1, 0, %p14;
	st.global.u32 	[%rd25+4096], %r70;
	add.s64 	%rd26, %rd6, %rd23;
	ld.global.u32 	%r71, [%rd26+-1536];
	setp.gt.s32 	%p15, %r71, 0;
	selp.u32 	%r72, 1, 0, %p15;
	add.s64 	%rd27, %rd7, %rd23;
	st.global.u32 	[%rd27+-1536], %r72;
	ld.global.u32 	%r73, [%rd26+-1024];
	setp.gt.s32 	%p16, %r73, 0;
	selp.u32 	%r74, 1, 0, %p16;
	st.global.u32 	[%rd27+-1024], %r74;
	ld.global.u32 	%r75, [%rd26+-512];
	setp.gt.s32 	%p17, %r75, 0;
	selp.u32 	%r76, 1, 0, %p17;
	st.global.u32 	[%rd27+-512], %r76;
	ld.global.u32 	%r77, [%rd26];
	setp.gt.s32 	%p18, %r77, 0;
	selp.u32 	%r78, 1, 0, %p18;
	st.global.u32 	[%rd27], %r78;
	ld.global.u32 	%r79, [%rd26+512];
	setp.gt.s32 	%p19, %r79, 0;
	selp.u32 	%r80, 1, 0, %p19;
	st.global.u32 	[%rd27+512], %r80;
	ld.global.u32 	%r81, [%rd26+1024];
	setp.gt.s32 	%p20, %r81, 0;
	selp.u32 	%r82, 1, 0, %p20;
	st.global.u32 	[%rd27+1024], %r82;
	ld.global.u32 	%r83, [%rd26+1536];
	setp.gt.s32 	%p21, %r83, 0;
	selp.u32 	%r84, 1, 0, %p21;
	st.global.u32 	[%rd27+1536], %r84;
	add.s32 	%r162, %r162, 16;
	add.s32 	%r161, %r161, 2048;
	add.s64 	%rd64, %rd64, 8192;
	setp.eq.s32 	%p22, %r162, 0;
	@%p22 bra 	$L__BB2_8;
	bra.uni 	$L__BB2_7;
$L__BB2_8:
	setp.eq.s32 	%p23, %r10, 0;
	@%p23 bra 	$L__BB2_58;
	and.b32  	%r37, %r49, 7;
	setp.lt.u32 	%p24, %r10, 8;
	@%p24 bra 	$L__BB2_11;
	shl.b32 	%r85, %r167, 7;
	add.s32 	%r86, %r85, %r6;
	mul.wide.s32 	%rd28, %r86, 4;
	add.s64 	%rd29, %rd6, %rd28;
	ld.global.u32 	%r87, [%rd29];
	setp.gt.s32 	%p25, %r87, 0;
	selp.u32 	%r88, 1, 0, %p25;
	add.s64 	%rd30, %rd7, %rd28;
	st.global.u32 	[%rd30], %r88;
	ld.global.u32 	%r89, [%rd29+512];
	setp.gt.s32 	%p26, %r89, 0;
	selp.u32 	%r90, 1, 0, %p26;
	st.global.u32 	[%rd30+512], %r90;
	ld.global.u32 	%r91, [%rd29+1024];
	setp.gt.s32 	%p27, %r91, 0;
	selp.u32 	%r92, 1, 0, %p27;
	st.global.u32 	[%rd30+1024], %r92;
	ld.global.u32 	%r93, [%rd29+1536];
	setp.gt.s32 	%p28, %r93, 0;
	selp.u32 	%r94, 1, 0, %p28;
	st.global.u32 	[%rd30+1536], %r94;
	ld.global.u32 	%r95, [%rd29+2048];
	setp.gt.s32 	%p29, %r95, 0;
	selp.u32 	%r96, 1, 0, %p29;
	st.global.u32 	[%rd30+2048], %r96;
	ld.global.u32 	%r97, [%rd29+2560];
	setp.gt.s32 	%p30, %r97, 0;
	selp.u32 	%r98, 1, 0, %p30;
	st.global.u32 	[%rd30+2560], %r98;
	ld.global.u32 	%r99, [%rd29+3072];
	setp.gt.s32 	%p31, %r99, 0;
	selp.u32 	%r100, 1, 0, %p31;
	st.global.u32 	[%rd30+3072], %r100;
	ld.global.u32 	%r101, [%rd29+3584];
	setp.gt.s32 	%p32, %r101, 0;
	selp.u32 	%r102, 1, 0, %p32;
	st.global.u32 	[%rd30+3584], %r102;
	add.s32 	%r167, %r167, 8;
$L__BB2_11:
	setp.eq.s32 	%p33, %r37, 0;
	@%p33 bra 	$L__BB2_58;
	and.b32  	%r40, %r49, 3;
	setp.lt.u32 	%p34, %r37, 4;
	@%p34 bra 	$L__BB2_14;
	shl.b32 	%r103, %r167, 7;
	add.s32 	%r104, %r103, %r6;
	mul.wide.s32 	%rd31, %r104, 4;
	add.s64 	%rd32, %rd6, %rd31;
	ld.global.u32 	%r105, [%rd32];
	setp.gt.s32 	%p35, %r105, 0;
	selp.u32 	%r106, 1, 0, %p35;
	add.s64 	%rd33, %rd7, %rd31;
	st.global.u32 	[%rd33], %r106;
	ld.global.u32 	%r107, [%rd32+512];
	setp.gt.s32 	%p36, %r107, 0;
	selp.u32 	%r108, 1, 0, %p36;
	st.global.u32 	[%rd33+512], %r108;
	ld.global.u32 	%r109, [%rd32+1024];
	setp.gt.s32 	%p37, %r109, 0;
	selp.u32 	%r110, 1, 0, %p37;
	st.global.u32 	[%rd33+1024], %r110;
	ld.global.u32 	%r111, [%rd32+1536];
	setp.gt.s32 	%p38, %r111, 0;
	selp.u32 	%r112, 1, 0, %p38;
	st.global.u32 	[%rd33+1536], %r112;
	add.s32 	%r167, %r167, 4;
$L__BB2_14:
	setp.eq.s32 	%p39, %r40, 0;
	@%p39 bra 	$L__BB2_58;
	shl.b32 	%r113, %r167, 7;
	add.s32 	%r171, %r6, %r113;
	neg.s32 	%r170, %r40;
$L__BB2_16:
	.pragma "nounroll";
	mul.wide.s32 	%rd35, %r171, 4;
	add.s64 	%rd36, %rd7, %rd35;
	add.s64 	%rd37, %rd6, %rd35;
	ld.global.u32 	%r114, [%rd37];
	setp.gt.s32 	%p40, %r114, 0;
	selp.u32 	%r115, 1, 0, %p40;
	st.global.u32 	[%rd36], %r115;
	add.s32 	%r171, %r171, 128;
	add.s32 	%r170, %r170, 1;
	setp.ne.s32 	%p41, %r170, 0;
	@%p41 bra 	$L__BB2_16;
	bra.uni 	$L__BB2_58;
$L__BB2_17:
	setp.lt.s32 	%p42, %r49, 1;
	@%p42 bra 	$L__BB2_58;
	and.b32  	%r14, %r49, 7;
	setp.lt.u32 	%p43, %r49, 8;
	mov.b32 	%r164, 0;
	@%p43 bra 	$L__BB2_37;
	and.b32  	%r164, %r49, 2147483640;
	mov.b32 	%r163, 0;
$L__BB2_20:
	.pragma "nounroll";
	shl.b32 	%r118, %r163, 7;
	add.s32 	%r21, %r118, %r6;
	setp.ge.s32 	%p44, %r21, %r4;
	@%p44 bra 	$L__BB2_22;
	mul.wide.u32 	%rd38, %r21, 4;
	add.s64 	%rd39, %rd6, %rd38;
	ld.global.u32 	%r119, [%rd39];
	setp.gt.s32 	%p45, %r119, 0;
	selp.u32 	%r120, 1, 0, %p45;
	add.s64 	%rd40, %rd7, %rd38;
	st.global.u32 	[%rd40], %r120;
$L__BB2_22:
	add.s32 	%r121, %r21, 128;
	setp.ge.s32 	%p46, %r121, %r4;
	mul.wide.s32 	%rd41, %r121, 4;
	add.s64 	%rd11, %rd6, %rd41;
	add.s64 	%rd12, %rd7, %rd41;
	@%p46 bra 	$L__BB2_24;
	ld.global.u32 	%r122, [%rd11];
	setp.gt.s32 	%p47, %r122, 0;
	selp.u32 	%r123, 1, 0, %p47;
	st.global.u32 	[%rd12], %r123;
$L__BB2_24:
	add.s32 	%r124, %r21, 256;
	setp.ge.s32 	%p48, %r124, %r4;
	@%p48 bra 	$L__BB2_26;
	ld.global.u32 	%r125, [%rd11+512];
	setp.gt.s32 	%p49, %r125, 0;
	selp.u32 	%r126, 1, 0, %p49;
	st.global.u32 	[%rd12+512], %r126;
$L__BB2_26:
	add.s32 	%r127, %r21, 384;
	setp.ge.s32 	%p50, %r127, %r4;
	@%p50 bra 	$L__BB2_28;
	ld.global.u32 	%r128, [%rd11+1024];
	setp.gt.s32 	%p51, %r128, 0;
	selp.u32 	%r129, 1, 0, %p51;
	st.global.u32 	[%rd12+1024], %r129;
$L__BB2_28:
	add.s32 	%r130, %r21, 512;
	setp.ge.s32 	%p52, %r130, %r4;
	@%p52 bra 	$L__BB2_30;
	ld.global.u32 	%r131, [%rd11+1536];
	setp.gt.s32 	%p53, %r131, 0;
	selp.u32 	%r132, 1, 0, %p53;
	st.global.u32 	[%rd12+1536], %r132;
$L__BB2_30:
	add.s32 	%r133, %r21, 640;
	setp.ge.s32 	%p54, %r133, %r4;
	@%p54 bra 	$L__BB2_32;
	ld.global.u32 	%r134, [%rd11+2048];
	setp.gt.s32 	%p55, %r134, 0;
	selp.u32 	%r135, 1, 0, %p55;
	st.global.u32 	[%rd12+2048], %r135;
$L__BB2_32:
	add.s32 	%r136, %r21, 768;
	setp.ge.s32 	%p56, %r136, %r4;
	@%p56 bra 	$L__BB2_34;
	ld.global.u32 	%r137, [%rd11+2560];
	setp.gt.s32 	%p57, %r137, 0;
	selp.u32 	%r138, 1, 0, %p57;
	st.global.u32 	[%rd12+2560], %r138;
$L__BB2_34:
	add.s32 	%r139, %r21, 896;
	setp.ge.s32 	%p58, %r139, %r4;
	@%p58 bra 	$L__BB2_36;
	ld.global.u32 	%r140, [%rd11+3072];
	setp.gt.s32 	%p59, %r140, 0;
	selp.u32 	%r141, 1, 0, %p59;
	st.global.u32 	[%rd12+3072], %r141;
$L__BB2_36:
	add.s32 	%r163, %r163, 8;
	setp.ne.s32 	%p60, %r163, %r164;
	@%p60 bra 	$L__BB2_20;
$L__BB2_37:
	setp.eq.s32 	%p61, %r14, 0;
	@%p61 bra 	$L__BB2_58;
	and.b32  	%r24, %r49, 3;
	setp.lt.u32 	%p62, %r14, 4;
	@%p62 bra 	$L__BB2_48;
	shl.b32 	%r142, %r164, 7;
	add.s32 	%r25, %r142, %r6;
	setp.ge.s32 	%p63, %r25, %r4;
	@%p63 bra 	$L__BB2_41;
	mul.wide.s32 	%rd42, %r25, 4;
	add.s64 	%rd43, %rd6, %rd42;
	ld.global.u32 	%r143, [%rd43];
	setp.gt.s32 	%p64, %r143, 0;
	selp.u32 	%r144, 1, 0, %p64;
	add.s64 	%rd44, %rd7, %rd42;
	st.global.u32 	[%rd44], %r144;
$L__BB2_41:
	add.s32 	%r26, %r25, 128;
	setp.ge.s32 	%p65, %r26, %r4;
	@%p65 bra 	$L__BB2_43;
	mul.wide.s32 	%rd45, %r26, 4;
	add.s64 	%rd46, %rd6, %rd45;
	ld.global.u32 	%r145, [%rd46];
	setp.gt.s32 	%p66, %r145, 0;
	selp.u32 	%r146, 1, 0, %p66;
	add.s64 	%rd47, %rd7, %rd45;
	st.global.u32 	[%rd47], %r146;
$L__BB2_43:
	add.s32 	%r27, %r25, 256;
	setp.ge.s32 	%p67, %r27, %r4;
	@%p67 bra 	$L__BB2_45;
	mul.wide.s32 	%rd48, %r27, 4;
	add.s64 	%rd49, %rd6, %rd48;
	ld.global.u32 	%r147, [%rd49];
	setp.gt.s32 	%p68, %r147, 0;
	selp.u32 	%r148, 1, 0, %p68;
	add.s64 	%rd50, %rd7, %rd48;
	st.global.u32 	[%rd50], %r148;
$L__BB2_45:
	add.s32 	%r28, %r25, 384;
	setp.ge.s32 	%p69, %r28, %r4;
	@%p69 bra 	$L__BB2_47;
	mul.wide.s32 	%rd51, %r28, 4;
	add.s64 	%rd52, %rd6, %rd51;
	ld.global.u32 	%r149, [%rd52];
	setp.gt.s32 	%p70, %r149, 0;
	selp.u32 	%r150, 1, 0, %p70;
	add.s64 	%rd53, %rd7, %rd51;
	st.global.u32 	[%rd53], %r150;
$L__BB2_47:
	add.s32 	%r164, %r164, 4;
$L__BB2_48:
	setp.eq.s32 	%p71, %r24, 0;
	@%p71 bra 	$L__BB2_58;
	setp.eq.s32 	%p72, %r24, 1;
	@%p72 bra 	$L__BB2_55;
	shl.b32 	%r151, %r164, 7;
	add.s32 	%r31, %r151, %r6;
	setp.ge.s32 	%p73, %r31, %r4;
	@%p73 bra 	$L__BB2_52;
	mul.wide.s32 	%rd54, %r31, 4;
	add.s64 	%rd55, %rd6, %rd54;
	ld.global.u32 	%r152, [%rd55];
	setp.gt.s32 	%p74, %r152, 0;
	selp.u32 	%r153, 1, 0, %p74;
	add.s64 	%rd56, %rd7, %rd54;
	st.global.u32 	[%rd56], %r153;
$L__BB2_52:
	add.s32 	%r32, %r31, 128;
	setp.ge.s32 	%p75, %r32, %r4;
	@%p75 bra 	$L__BB2_54;
	mul.wide.s32 	%rd57, %r32, 4;
	add.s64 	%rd58, %rd6, %rd57;
	ld.global.u32 	%r154, [%rd58];
	setp.gt.s32 	%p76, %r154, 0;
	selp.u32 	%r155, 1, 0, %p76;
	add.s64 	%rd59, %rd7, %rd57;
	st.global.u32 	[%rd59], %r155;
$L__BB2_54:
	add.s32 	%r164, %r164, 2;
$L__BB2_55:
	and.b32  	%r156, %r49, 1;
	setp.eq.b32 	%p77, %r156, 1;
	not.pred 	%p78, %p77;
	@%p78 bra 	$L__BB2_58;
	shl.b32 	%r157, %r164, 7;
	add.s32 	%r35, %r157, %r6;
	setp.ge.s32 	%p79, %r35, %r4;
	@%p79 bra 	$L__BB2_58;
	mul.wide.s32 	%rd60, %r35, 4;
	add.s64 	%rd61, %rd6, %rd60;
	ld.global.u32 	%r158, [%rd61];
	setp.gt.s32 	%p80, %r158, 0;
	selp.u32 	%r159, 1, 0, %p80;
	add.s64 	%rd62, %rd7, %rd60;
	st.global.u32 	[%rd62], %r159;
$L__BB2_58:
	ret;

}
	// .globl	_ZN3cub18CUB_300001_SM_10006detail9transform16transform_kernelINS2_10policy_hubILb1EN4cuda3std3__45tupleIJN6thrust24THRUST_300001_SM_1000_NS6detail15normal_iteratorINSA_10device_ptrIiEEEEEEEE10policy1000El18positive_indicatorSF_JPiEEEvT0_iT1_T2_DpNS2_10kernel_argIT3_EE
.visible .entry _ZN3cub18CUB_300001_SM_10006detail9transform16transform_kernelINS2_10policy_hubILb1EN4cuda3std3__45tupleIJN6thrust24THRUST_300001_SM_1000_NS6detail15normal_iteratorINSA_10device_ptrIiEEEEEEEE10policy1000El18positive_indicatorSF_JPiEEEvT0_iT1_T2_DpNS2_10kernel_argIT3_EE(
	.param .u64 _ZN3cub18CUB_300001_SM_10006detail9transform16transform_kernelINS2_10policy_hubILb1EN4cuda3std3__45tupleIJN6thrust24THRUST_300001_SM_1000_NS6detail15normal_iteratorINSA_10device_ptrIiEEEEEEEE10policy1000El18positive_indicatorSF_JPiEEEvT0_iT1_T2_DpNS2_10kernel_argIT3_EE_param_0,
	.param .u32 _ZN3cub18CUB_300001_SM_10006detail9transform16transform_kernelINS2_10policy_hubILb1EN4cuda3std3__45tupleIJN6thrust24THRUST_300001_SM_1000_NS6detail15normal_iteratorINSA_10device_ptrIiEEEEEEEE10policy1000El18positive_indicatorSF_JPiEEEvT0_iT1_T2_DpNS2_10kernel_argIT3_EE_param_1,
	.param .align 1 .b8 _ZN3cub18CUB_300001_SM_10006detail9transform16transform_kernelINS2_10policy_hubILb1EN4cuda3std3__45tupleIJN6thrust24THRUST_300001_SM_1000_NS6detail15normal_iteratorINSA_10device_ptrIiEEEEEEEE10policy1000El18positive_indicatorSF_JPiEEEvT0_iT1_T2_DpNS2_10kernel_argIT3_EE_param_2[1],
	.param .align 8 .b8 _ZN3cub18CUB_300001_SM_10006detail9transform16transform_kernelINS2_10policy_hubILb1EN4cuda3std3__45tupleIJN6thrust24THRUST_300001_SM_1000_NS6detail15normal_iteratorINSA_10device_ptrIiEEEEEEEE10policy1000El18positive_indicatorSF_JPiEEEvT0_iT1_T2_DpNS2_10kernel_argIT3_EE_param_3[8],
	.param .align 8 .b8 _ZN3cub18CUB_300001_SM_10006detail9transform16transform_kernelINS2_10policy_hubILb1EN4cuda3std3__45tupleIJN6thrust24THRUST_300001_SM_1000_NS6detail15normal_iteratorINSA_10device_ptrIiEEEEEEEE10policy1000El18positive_indicatorSF_JPiEEEvT0_iT1_T2_DpNS2_10kernel_argIT3_EE_param_4[16]
)
.maxntid 128
{
	.reg .pred 	%p<81>;
	.reg .b32 	%r<169>;
	.reg .b64 	%rd<71>;

	ld.param.u64 	%rd16, [_ZN3cub18CUB_300001_SM_10006detail9transform16transform_kernelINS2_10policy_hubILb1EN4cuda3std3__45tupleIJN6thrust24THRUST_300001_SM_1000_NS6detail15normal_iteratorINSA_10device_ptrIiEEEEEEEE10policy1000El18positive_indicatorSF_JPiEEEvT0_iT1_T2_DpNS2_10kernel_argIT3_EE_param_0];
	ld.param.u64 	%rd17, [_ZN3cub18CUB_300001_SM_10006detail9transform16transform_kernelINS2_10policy_hubILb1EN4cuda3std3__45tupleIJN6thrust24THRUST_300001_SM_1000_NS6detail15normal_iteratorINSA_10device_ptrIiEEEEEEEE10policy1000El18positive_indicatorSF_JPiEEEvT0_iT1_T2_DpNS2_10kernel_argIT3_EE_param_4];
	ld.param.u64 	%rd18, [_ZN3cub18CUB_300001_SM_10006detail9transform16transform_kernelINS2_10policy_hubILb1EN4cuda3std3__45tupleIJN6thrust24THRUST_300001_SM_1000_NS6detail15normal_iteratorINSA_10device_ptrIiEEEEEEEE10policy1000El18positive_indicatorSF_JPiEEEvT0_iT1_T2_DpNS2_10kernel_argIT3_EE_param_3];
	ld.param.u32 	%r47, [_ZN3cub18CUB_300001_SM_10006detail9transform16transform_kernelINS2_10policy_hubILb1EN4cuda3std3__45tupleIJN6thrust24THRUST_300001_SM_1000_NS6detail15normal_iteratorINSA_10device_ptrIiEEEEEEEE10policy1000El18positive_indicatorSF_JPiEEEvT0_iT1_T2_DpNS2_10kernel_argIT3_EE_param_1];
	cvta.to.global.u64 	%rd1, %rd18;
	cvta.to.global.u64 	%rd2, %rd17;
	shl.b32 	%r1, %r47, 7;
	mov.u32 	%r48, %ctaid.x;
	cvt.u64.u32 	%rd19, %r48;
	cvt.s64.s32 	%rd20, %r1;
	mul.lo.s64 	%rd3, %rd20, %rd19;
	sub.s64 	%rd21, %rd16, %rd3;
	min.s64 	%rd22, %rd21, %rd20;
	cvt.u32.u64 	%r2, %rd22;
	shl.b32 	%r3, %r2, 2;
	mov.u32 	%r4, %tid.x;
	shl.b32 	%r157, %r4, 7;
	setp.ge.s32 	%p1, %r157, %r3;
	@%p1 bra 	$L__BB3_3;
	shl.b64 	%rd23, %rd3, 2;
	add.s64 	%rd24, %rd2, %rd23;
	mul.wide.u32 	%rd25, %r4, 128;
	add.s64 	%rd69, %rd24, %rd25;
$L__BB3_2:
	.pragma "nounroll";
	// begin inline asm
	prefetch.global.L2 [%rd69];
	// end inline asm
	add.s32 	%r157, %r157, 16384;
	add.s64 	%rd69, %rd69, 16384;
	setp.lt.s32 	%p2, %r157, %r3;
	@%p2 bra 	$L__BB3_2;
$L__BB3_3:
	shl.b64 	%rd27, %rd3, 2;
	add.s64 	%rd7, %rd2, %rd27;
	add.s64 	%rd8, %rd1, %rd27;
	setp.eq.s32 	%p3, %r1, %r2;
	@%p3 bra 	$L__BB3_45;
	setp.lt.s32 	%p4, %r47, 1;
	@%p4 bra 	$L__BB3_58;
	and.b32  	%r8, %r47, 7;
	setp.lt.u32 	%p5, %r47, 8;
	mov.b32 	%r166, 0;
	@%p5 bra 	$L__BB3_24;
	and.b32  	%r166, %r47, 2147483640;
	mov.b32 	%r160, 0;
$L__BB3_7:
	.pragma "nounroll";
	shl.b32 	%r51, %r160, 7;
	add.s32 	%r19, %r51, %r4;
	setp.ge.s32 	%p6, %r19, %r2;
	@%p6 bra 	$L__BB3_9;
	mul.wide.u32 	%rd28, %r19, 4;
	add.s64 	%rd29, %rd7, %rd28;
	ld.global.u32 	%r52, [%rd29];
	setp.gt.s32 	%p7, %r52, 0;
	selp.u32 	%r53, 1, 0, %p7;
	add.s64 	%rd30, %rd8, %rd28;
	st.global.u32 	[%rd30], %r53;
$L__BB3_9:
	add.s32 	%r54, %r19, 128;
	setp.ge.s32 	%p8, %r54, %r2;
	mul.wide.s32 	%rd31, %r54, 4;
	add.s64 	%rd12, %rd7, %rd31;
	add.s64 	%rd13, %rd8, %rd31;
	@%p8 bra 	$L__BB3_11;
	ld.global.u32 	%r55, [%rd12];
	setp.gt.s32 	%p9, %r55, 0;
	selp.u32 	%r56, 1, 0, %p9;
	st.global.u32 	[%rd13], %r56;
$L__BB3_11:
	add.s32 	%r57, %r19, 256;
	setp.ge.s32 	%p10, %r57, %r2;
	@%p10 bra 	$L__BB3_13;
	ld.global.u32 	%r58, [%rd12+512];
	setp.gt.s32 	%p11, %r58, 0;
	selp.u32 	%r59, 1, 0, %p11;
	st.global.u32 	[%rd13+512], %r59;
$L__BB3_13:
	add.s32 	%r60, %r19, 384;
	setp.ge.s32 	%p12, %r60, %r2;
	@%p12 bra 	$L__BB3_15;
	ld.global.u32 	%r61, [%rd12+1024];
	setp.gt.s32 	%p13, %r61, 0;
	selp.u32 	%r62, 1, 0, %p13;
	st.global.u32 	[%rd13+1024], %r62;
$L__BB3_15:
	add.s32 	%r63, %r19, 512;
	setp.ge.s32 	%p14, %r63, %r2;
	@%p14 bra 	$L__BB3_17;
	ld.global.u32 	%r64, [%rd12+1536];
	setp.gt.s32 	%p15, %r64, 0;
	selp.u32 	%r65, 1, 0, %p15;
	st.global.u32 	[%rd13+1536], %r65;
$L__BB3_17:
	add.s32 	%r66, %r19, 640;
	setp.ge.s32 	%p16, %r66, %r2;
	@%p16 bra 	$L__BB3_19;
	ld.global.u32 	%r67, [%rd12+2048];
	setp.gt.s32 	%p17, %r67, 0;
	selp.u32 	%r68, 1, 0, %p17;
	st.global.u32 	[%rd13+2048], %r68;
$L__BB3_19:
	add.s32 	%r69, %r19, 768;
	setp.ge.s32 	%p18, %r69, %r2;
	@%p18 bra 	$L__BB3_21;
	ld.global.u32 	%r70, [%rd12+2560];
	setp.gt.s32 	%p19, %r70, 0;
	selp.u32 	%r71, 1, 0, %p19;
	st.global.u32 	[%rd13+2560], %r71;
$L__BB3_21:
	add.s32 	%r72, %r19, 896;
	setp.ge.s32 	%p20, %r72, %r2;
	@%p20 bra 	$L__BB3_23;
	ld.global.u32 	%r73, [%rd12+3072];
	setp.gt.s32 	%p21, %r73, 0;
	selp.u32 	%r74, 1, 0, %p21;
	st.global.u32 	[%rd13+3072], %r74;
$L__BB3_23:
	add.s32 	%r160, %r160, 8;
	setp.eq.s32 	%p22, %r160, %r166;
	@%p22 bra 	$L__BB3_24;
	bra.uni 	$L__BB3_7;
$L__BB3_24:
	setp.eq.s32 	%p23, %r8, 0;
	@%p23 bra 	$L__BB3_58;
	and.b32  	%r35, %r47, 3;
	setp.lt.u32 	%p24, %r8, 4;
	@%p24 bra 	$L__BB3_35;
	shl.b32 	%r75, %r166, 7;
	add.s32 	%r36, %r75, %r4;
	setp.ge.s32 	%p25, %r36, %r2;
	@%p25 bra 	$L__BB3_28;
	mul.wide.s32 	%rd32, %r36, 4;
	add.s64 	%rd33, %rd7, %rd32;
	ld.global.u32 	%r76, [%rd33];
	setp.gt.s32 	%p26, %r76, 0;
	selp.u32 	%r77, 1, 0, %p26;
	add.s64 	%rd34, %rd8, %rd32;
	st.global.u32 	[%rd34], %r77;
$L__BB3_28:
	add.s32 	%r37, %r36, 128;
	setp.ge.s32 	%p27, %r37, %r2;
	@%p27 bra 	$L__BB3_30;
	mul.wide.s32 	%rd35, %r37, 4;
	add.s64 	%rd36, %rd7, %rd35;
	ld.global.u32 	%r78, [%rd36];
	setp.gt.s32 	%p28, %r78, 0;
	selp.u32 	%r79, 1, 0, %p28;
	add.s64 	%rd37, %rd8, %rd35;
	st.global.u32 	[%rd37], %r79;
$L__BB3_30:
	add.s32 	%r38, %r36, 256;
	setp.ge.s32 	%p29, %r38, %r2;
	@%p29 bra 	$L__BB3_32;
	mul.wide.s32 	%rd38, %r38, 4;
	add.s64 	%rd39, %rd7, %rd38;
	ld.global.u32 	%r80, [%rd39];
	setp.gt.s32 	%p30, %r80, 0;
	selp.u32 	%r81, 1, 0, %p30;
	add.s64 	%rd40, %rd8, %rd38;
	st.global.u32 	[%rd40], %r81;
$L__BB3_32:
	add.s32 	%r39, %r36, 384;
	setp.ge.s32 	%p31, %r39, %r2;
	@%p31 bra 	$L__BB3_34;
	mul.wide.s32 	%rd41, %r39, 4;
	add.s64 	%rd42, %rd7, %rd41;
	ld.global.u32 	%r82, [%rd42];
	setp.gt.s32 	%p32, %r82, 0;
	selp.u32 	%r83, 1, 0, %p32;
	add.s64 	%rd43, %rd8, %rd41;
	st.global.u32 	[%rd43], %r83;
$L__BB3_34:
	add.s32 	%r166, %r166, 4;
$L__BB3_35:
	setp.eq.s32 	%p33, %r35, 0;
	@%p33 bra 	$L__BB3_58;
	setp.eq.s32 	%p34, %r35, 1;
	@%p34 bra 	$L__BB3_42;
	shl.b32 	%r84, %r166, 7;
	add.s32 	%r42, %r84, %r4;
	setp.ge.s32 	%p35, %r42, %r2;
	@%p35 bra 	$L__BB3_39;
	mul.wide.s32 	%rd44, %r42, 4;
	add.s64 	%rd45, %rd7, %rd44;
	ld.global.u32 	%r85, [%rd45];
	setp.gt.s32 	%p36, %r85, 0;
	selp.u32 	%r86, 1, 0, %p36;
	add.s64 	%rd46, %rd8, %rd44;
	st.global.u32 	[%rd46], %r86;
$L__BB3_39:
	add.s32 	%r43, %r42, 128;
	setp.ge.s32 	%p37, %r43, %r2;
	@%p37 bra 	$L__BB3_41;
	mul.wide.s32 	%rd47, %r43, 4;
	add.s64 	%rd48, %rd7, %rd47;
	ld.global.u32 	%r87, [%rd48];
	setp.gt.s32 	%p38, %r87, 0;
	selp.u32 	%r88, 1, 0, %p38;
	add.s64 	%rd49, %rd8, %rd47;
	st.global.u32 	[%rd49], %r88;
$L__BB3_41:
	add.s32 	%r166, %r166, 2;
$L__BB3_42:
	and.b32  	%r89, %r47, 1;
	setp.eq.b32 	%p39, %r89, 1;
	not.pred 	%p40, %p39;
	@%p40 bra 	$L__BB3_58;
	shl.b32 	%r90, %r166, 7;
	add.s32 	%r46, %r90, %r4;
	setp.ge.s32 	%p41, %r46, %r2;
	@%p41 bra 	$L__BB3_58;
	mul.wide.s32 	%rd50, %r46, 4;
	add.s64 	%rd51, %rd7, %rd50;
	ld.global.u32 	%r91, [%rd51];
	setp.gt.s32 	%p42, %r91, 0;
	selp.u32 	%r92, 1, 0, %p42;
	add.s64 	%rd52, %rd8, %rd50;
	st.global.u32 	[%rd52], %r92;
	bra.uni 	$L__BB3_58;
$L__BB3_45:
	setp.lt.s32 	%p43, %r47, 1;
	@%p43 bra 	$L__BB3_58;
	and.b32  	%r10, %r47, 15;
	setp.lt.u32 	%p44, %r47, 16;
	mov.b32 	%r162, 0;
	@%p44 bra 	$L__BB3_49;
	and.b32  	%r162, %r47, 2147483632;
	neg.s32 	%r159, %r162;
	add.s32 	%r158, %r4, 1152;
	mul.wide.u32 	%rd70, %r4, 4;
$L__BB3_48:
	.pragma "nounroll";
	mul.wide.s32 	%rd53, %r158, 4;
	add.s64 	%rd54, %rd53, 1536;
	add.s64 	%rd55, %rd7, %rd70;
	ld.global.u32 	%r94, [%rd55];
	setp.gt.s32 	%p45, %r94, 0;
	selp.u32 	%r95, 1, 0, %p45;
	add.s64 	%rd56, %rd8, %rd70;
	st.global.u32 	[%rd56], %r95;
	ld.global.u32 	%r96, [%rd55+512];
	setp.gt.s32 	%p46, %r96, 0;
	selp.u32 	%r97, 1, 0, %p46;
	st.global.u32 	[%rd56+512], %r97;
	ld.global.u32 	%r98, [%rd55+1024];
	setp.gt.s32 	%p47, %r98, 0;
	selp.u32 	%r99, 1, 0, %p47;
	st.global.u32 	[%rd56+1024], %r99;
	ld.global.u32 	%r100, [%rd55+1536];
	setp.gt.s32 	%p48, %r100, 0;
	selp.u32 	%r101, 1, 0, %p48;
	st.global.u32 	[%rd56+1536], %r101;
	ld.global.u32 	%r102, [%rd55+2048];
	setp.gt.s32 	%p49, %r102, 0;
	selp.u32 	%r103, 1, 0, %p49;
	st.global.u32 	[%rd56+2048], %r103;
	ld.global.u32 	%r104, [%rd55+2560];
	setp.gt.s32 	%p50, %r104, 0;
	selp.u32 	%r105, 1, 0, %p50;
	st.global.u32 	[%rd56+2560], %r105;
	ld.global.u32 	%r106, [%rd55+3072];
	setp.gt.s32 	%p51, %r106, 0;
	selp.u32 	%r107, 1, 0, %p51;
	st.global.u32 	[%rd56+3072], %r107;
	ld.global.u32 	%r108, [%rd55+3584];
	setp.gt.s32 	%p52, %r108, 0;
	selp.u32 	%r109, 1, 0, %p52;
	st.global.u32 	[%rd56+3584], %r109;
	ld.global.u32 	%r110, [%rd55+4096];
	setp.gt.s32 	%p53, %r110, 0;
	selp.u32 	%r111, 1, 0, %p53;
	st.global.u32 	[%rd56+4096], %r111;
	add.s64 	%rd57, %rd7, %rd54;
	ld.global.u32 	%r112, [%rd57+-1536];
	setp.gt.s32 	%p54, %r112, 0;
	selp.u32 	%r113, 1, 0, %p54;
	add.s64 	%rd58, %rd8, %rd54;
	st.global.u32 	[%rd58+-1536], %r113;
	ld.global.u32 	%r114, [%rd57+-1024];
	setp.gt.s32 	%p55, %r114, 0;
	selp.u32 	%r115, 1, 0, %p55;
	st.global.u32 	[%rd58+-1024], %r115;
	ld.global.u32 	%r116, [%rd57+-512];
	setp.gt.s32 	%p56, %r116, 0;
	selp.u32 	%r117, 1, 0, %p56;
	st.global.u32 	[%rd58+-512], %r117;
	ld.global.u32 	%r118, [%rd57];
	setp.gt.s32 	%p57, %r118, 0;
	selp.u32 	%r119, 1, 0, %p57;
	st.global.u32 	[%rd58], %r119;
	ld.global.u32 	%r120, [%rd57+512];
	setp.gt.s32 	%p58, %r120, 0;
	selp.u32 	%r121, 1, 0, %p58;
	st.global.u32 	[%rd58+512], %r121;
	ld.global.u32 	%r122, [%rd57+1024];
	setp.gt.s32 	%p59, %r122, 0;
	selp.u32 	%r123, 1, 0, %p59;
	st.global.u32 	[%rd58+1024], %r123;
	ld.global.u32 	%r124, [%rd57+1536];
	setp.gt.s32 	%p60, %r124, 0;
	selp.u32 	%r125, 1, 0, %p60;
	st.global.u32 	[%rd58+1536], %r125;
	add.s32 	%r159, %r159, 16;
	add.s32 	%r158, %r158, 2048;
	add.s64 	%rd70, %rd70, 8192;
	setp.eq.s32 	%p61, %r159, 0;
	@%p61 bra 	$L__BB3_49;
	bra.uni 	$L__BB3_48;
$L__BB3_49:
	setp.eq.s32 	%p62, %r10, 0;
	@%p62 bra 	$L__BB3_58;
	and.b32  	%r22, %r47, 7;
	setp.lt.u32 	%p63, %r10, 8;
	@%p63 bra 	$L__BB3_52;
	shl.b32 	%r126, %r162, 7;
	add.s32 	%r127, %r126, %r4;
	mul.wide.s32 	%rd59, %r127, 4;
	add.s64 	%rd60, %rd7, %rd59;
	ld.global.u32 	%r128, [%rd60];
	setp.gt.s32 	%p64, %r128, 0;
	selp.u32 	%r129, 1, 0, %p64;
	add.s64 	%rd61, %rd8, %rd59;
	st.global.u32 	[%rd61], %r129;
	ld.global.u32 	%r130, [%rd60+512];
	setp.gt.s32 	%p65, %r130, 0;
	selp.u32 	%r131, 1, 0, %p65;
	st.global.u32 	[%rd61+512], %r131;
	ld.global.u32 	%r132, [%rd60+1024];
	setp.gt.s32 	%p66, %r132, 0;
	selp.u32 	%r133, 1, 0, %p66;
	st.global.u32 	[%rd61+1024], %r133;
	ld.global.u32 	%r134, [%rd60+1536];
	setp.gt.s32 	%p67, %r134, 0;
	selp.u32 	%r135, 1, 0, %p67;
	st.global.u32 	[%rd61+1536], %r135;
	ld.global.u32 	%r136, [%rd60+2048];
	setp.gt.s32 	%p68, %r136, 0;
	selp.u32 	%r137, 1, 0, %p68;
	st.global.u32 	[%rd61+2048], %r137;
	ld.global.u32 	%r138, [%rd60+2560];
	setp.gt.s32 	%p69, %r138, 0;
	selp.u32 	%r139, 1, 0, %p69;
	st.global.u32 	[%rd61+2560], %r139;
	ld.global.u32 	%r140, [%rd60+3072];
	setp.gt.s32 	%p70, %r140, 0;
	selp.u32 	%r141, 1, 0, %p70;
	st.global.u32 	[%rd61+3072], %r141;
	ld.global.u32 	%r142, [%rd60+3584];
	setp.gt.s32 	%p71, %r142, 0;
	selp.u32 	%r143, 1, 0, %p71;
	st.global.u32 	[%rd61+3584], %r143;
	add.s32 	%r162, %r162, 8;
$L__BB3_52:
	setp.eq.s32 	%p72, %r22, 0;
	@%p72 bra 	$L__BB3_58;
	and.b32  	%r25, %r47, 3;
	setp.lt.u32 	%p73, %r22, 4;
	@%p73 bra 	$L__BB3_55;
	shl.b32 	%r144, %r162, 7;
	add.s32 	%r145, %r144, %r4;
	mul.wide.s32 	%rd62, %r145, 4;
	add.s64 	%rd63, %rd7, %rd62;
	ld.global.u32 	%r146, [%rd63];
	setp.gt.s32 	%p74, %r146, 0;
	selp.u32 	%r147, 1, 0, %p74;
	add.s64 	%rd64, %rd8, %rd62;
	st.global.u32 	[%rd64], %r147;
	ld.global.u32 	%r148, [%rd63+512];
	setp.gt.s32 	%p75, %r148, 0;
	selp.u32 	%r149, 1, 0, %p75;
	st.global.u32 	[%rd64+512], %r149;
	ld.global.u32 	%r150, [%rd63+1024];
	setp.gt.s32 	%p76, %r150, 0;
	selp.u32 	%r151, 1, 0, %p76;
	st.global.u32 	[%rd64+1024], %r151;
	ld.global.u32 	%r152, [%rd63+1536];
	setp.gt.s32 	%p77, %r152, 0;
	selp.u32 	%r153, 1, 0, %p77;
	st.global.u32 	[%rd64+1536], %r153;
	add.s32 	%r162, %r162, 4;
$L__BB3_55:
	setp.eq.s32 	%p78, %r25, 0;
	@%p78 bra 	$L__BB3_58;
	shl.b32 	%r154, %r162, 7;
	add.s32 	%r165, %r4, %r154;
	neg.s32 	%r164, %r25;
$L__BB3_57:
	.pragma "nounroll";
	mul.wide.s32 	%rd66, %r165, 4;
	add.s64 	%rd67, %rd8, %rd66;
	add.s64 	%rd68, %rd7, %rd66;
	ld.global.u32 	%r155, [%rd68];
	setp.gt.s32 	%p79, %r155, 0;
	selp.u32 	%r156, 1, 0, %p79;
	st.global.u32 	[%rd67], %r156;
	add.s32 	%r165, %r165, 128;
	add.s32 	%r164, %r164, 1;
	setp.eq.s32 	%p80, %r164, 0;
	@%p80 bra 	$L__BB3_58;
	bra.uni 	$L__BB3_57;
$L__BB3_58:
	ret;

}
	// .globl	_ZN3cub18CUB_300001_SM_10006detail9transform16transform_kernelINS2_10policy_hubILb1EN4cuda3std3__45tupleIJN6thrust24THRUST_300001_SM_1000_NS12zip_iteratorINS8_IJNSA_6detail15normal_iteratorINSA_10device_ptrIiEEEESG_EEEEEEEEE10policy1000Ei14apply_odd_maskSG_JSI_EEEvT0_iT1_T2_DpNS2_10kernel_argIT3_EE
.visible .entry _ZN3cub18CUB_300001_SM_10006detail9transform16transform_kernelINS2_10policy_hubILb1EN4cuda3std3__45tupleIJN6thrust24THRUST_300001_SM_1000_NS12zip_iteratorINS8_IJNSA_6detail15normal_iteratorINSA_10device_ptrIiEEEESG_EEEEEEEEE10policy1000Ei14apply_odd_maskSG_JSI_EEEvT0_iT1_T2_DpNS2_10kernel_argIT3_EE(
	.param .u32 _ZN3cub18CUB_300001_SM_10006detail9transform16transform_kernelINS2_10policy_hubILb1EN4cuda3std3__45tupleIJN6thrust24THRUST_300001_SM_1000_NS12zip_iteratorINS8_IJNSA_6detail15normal_iteratorINSA_10device_ptrIiEEEESG_EEEEEEEEE10policy1000Ei14apply_odd_maskSG_JSI_EEEvT0_iT1_T2_DpNS2_10kernel_argIT3_EE_param_0,
	.param .u32 _ZN3cub18CUB_300001_SM_10006detail9transform16transform_kernelINS2_10policy_hubILb1EN4cuda3std3__45tupleIJN6thrust24THRUST_300001_SM_1000_NS12zip_iteratorINS8_IJNSA_6detail15normal_iteratorINSA_10device_ptrIiEEEESG_EEEEEEEEE10policy1000Ei14apply_odd_maskSG_JSI_EEEvT0_iT1_T2_DpNS2_10kernel_argIT3_EE_param_1,
	.param .align 1 .b8 _ZN3cub18CUB_300001_SM_10006detail9transform16transform_kernelINS2_10policy_hubILb1EN4cuda3std3__45tupleIJN6thrust24THRUST_300001_SM_1000_NS12zip_iteratorINS8_IJNSA_6detail15normal_iteratorINSA_10device_ptrIiEEEESG_EEEEEEEEE10policy1000Ei14apply_odd_maskSG_JSI_EEEvT0_iT1_T2_DpNS2_10kernel_argIT3_EE_param_2[1],
	.param .align 8 .b8 _ZN3cub18CUB_300001_SM_10006detail9transform16transform_kernelINS2_10policy_hubILb1EN4cuda3std3__45tupleIJN6thrust24THRUST_300001_SM_1000_NS12zip_iteratorINS8_IJNSA_6detail15normal_iteratorINSA_10device_ptrIiEEEESG_EEEEEEEEE10policy1000Ei14apply_odd_maskSG_JSI_EEEvT0_iT1_T2_DpNS2_10kernel_argIT3_EE_param_3[8],
	.param .align 8 .b8 _ZN3cub18CUB_300001_SM_10006detail9transform16transform_kernelINS2_10policy_hubILb1EN4cuda3std3__45tupleIJN6thrust24THRUST_300001_SM_1000_NS12zip_iteratorINS8_IJNSA_6detail15normal_iteratorINSA_10device_ptrIiEEEESG_EEEEEEEEE10policy1000Ei14apply_odd_maskSG_JSI_EEEvT0_iT1_T2_DpNS2_10kernel_argIT3_EE_param_4[16]
)
.maxntid 128
{
	.reg .pred 	%p<65>;
	.reg .b32 	%r<194>;
	.reg .b64 	%rd<81>;

	ld.param.u32 	%r38, [_ZN3cub18CUB_300001_SM_10006detail9transform16transform_kernelINS2_10policy_hubILb1EN4cuda3std3__45tupleIJN6thrust24THRUST_300001_SM_1000_NS12zip_iteratorINS8_IJNSA_6detail15normal_iteratorINSA_10device_ptrIiEEEESG_EEEEEEEEE10policy1000Ei14apply_odd_maskSG_JSI_EEEvT0_iT1_T2_DpNS2_10kernel_argIT3_EE_param_0];
	ld.param.u64 	%rd18, [_ZN3cub18CUB_300001_SM_10006detail9transform16transform_kernelINS2_10policy_hubILb1EN4cuda3std3__45tupleIJN6thrust24THRUST_300001_SM_1000_NS12zip_iteratorINS8_IJNSA_6detail15normal_iteratorINSA_10device_ptrIiEEEESG_EEEEEEEEE10policy1000Ei14apply_odd_maskSG_JSI_EEEvT0_iT1_T2_DpNS2_10kernel_argIT3_EE_param_4+8];
	ld.param.u64 	%rd17, [_ZN3cub18CUB_300001_SM_10006detail9transform16transform_kernelINS2_10policy_hubILb1EN4cuda3std3__45tupleIJN6thrust24THRUST_300001_SM_1000_NS12zip_iteratorINS8_IJNSA_6detail15normal_iteratorINSA_10device_ptrIiEEEESG_EEEEEEEEE10policy1000Ei14apply_odd_maskSG_JSI_EEEvT0_iT1_T2_DpNS2_10kernel_argIT3_EE_param_4];
	ld.param.u64 	%rd19, [_ZN3cub18CUB_300001_SM_10006detail9transform16transform_kernelINS2_10policy_hubILb1EN4cuda3std3__45tupleIJN6thrust24THRUST_300001_SM_1000_NS12zip_iteratorINS8_IJNSA_6detail15normal_iteratorINSA_10device_ptrIiEEEESG_EEEEEEEEE10policy1000Ei14apply_odd_maskSG_JSI_EEEvT0_iT1_T2_DpNS2_10kernel_argIT3_EE_param_3];
	ld.param.u32 	%r37, [_ZN3cub18CUB_300001_SM_10006detail9transform16transform_kernelINS2_10policy_hubILb1EN4cuda3std3__45tupleIJN6thrust24THRUST_300001_SM_1000_NS12zip_iteratorINS8_IJNSA_6detail15normal_iteratorINSA_10device_ptrIiEEEESG_EEEEEEEEE10policy1000Ei14apply_odd_maskSG_JSI_EEEvT0_iT1_T2_DpNS2_10kernel_argIT3_EE_param_1];
	cvta.to.global.u64 	%rd1, %rd19;
	cvta.to.global.u64 	%rd2, %rd17;
	cvta.to.global.u64 	%rd3, %rd18;
	shl.b32 	%r39, %r37, 7;
	mov.u32 	%r40, %ctaid.x;
	mul.lo.s32 	%r1, %r39, %r40;
	sub.s32 	%r41, %r38, %r1;
	min.s32 	%r2, %r39, %r41;
	mul.wide.s32 	%rd80, %r1, 4;
	add.s64 	%rd4, %rd2, %rd80;
	add.s64 	%rd5, %rd3, %rd80;
	add.s64 	%rd6, %rd1, %rd80;
	setp.gt.s32 	%p1, %r39, %r41;
	@%p1 bra 	$L__BB4_13;
	setp.lt.s32 	%p2, %r37, 1;
	@%p2 bra 	$L__BB4_54;
	mov.u32 	%r3, %tid.x;
	and.b32  	%r4, %r37, 7;
	setp.lt.u32 	%p3, %r37, 8;
	mov.b32 	%r192, 0;
	@%p3 bra 	$L__BB4_5;
	and.b32  	%r43, %r37, 2147483640;
	neg.s32 	%r186, %r43;
	mul.wide.u32 	%rd21, %r3, 4;
	add.s64 	%rd7, %rd1, %rd21;
	add.s64 	%rd22, %rd80, 1536;
	add.s64 	%rd9, %rd2, %rd22;
	add.s32 	%r185, %r3, 128;
	add.s64 	%rd10, %rd3, %rd22;
	add.s64 	%rd11, %rd1, %rd22;
$L__BB4_4:
	.pragma "nounroll";
	and.b32  	%r192, %r37, 2147483640;
	mul.wide.s32 	%rd23, %r185, 4;
	add.s64 	%rd24, %rd9, %rd23;
	add.s64 	%rd25, %rd10, %rd23;
	add.s64 	%rd26, %rd11, %rd23;
	cvta.to.global.u64 	%rd27, %rd17;
	mul.wide.u32 	%rd28, %r3, 4;
	add.s64 	%rd29, %rd27, %rd28;
	add.s64 	%rd30, %rd29, %rd80;
	cvta.to.global.u64 	%rd31, %rd18;
	add.s64 	%rd32, %rd31, %rd28;
	add.s64 	%rd33, %rd32, %rd80;
	ld.global.u32 	%r44, [%rd30];
	ld.global.u32 	%r45, [%rd33];
	and.b32  	%r46, %r45, -2147483647;
	setp.eq.s32 	%p4, %r46, 1;
	selp.b32 	%r47, %r44, 0, %p4;
	add.s64 	%rd34, %rd7, %rd80;
	st.global.u32 	[%rd34], %r47;
	ld.global.u32 	%r48, [%rd24+-1536];
	ld.global.u32 	%r49, [%rd25+-1536];
	and.b32  	%r50, %r49, -2147483647;
	setp.eq.s32 	%p5, %r50, 1;
	selp.b32 	%r51, %r48, 0, %p5;
	st.global.u32 	[%rd26+-1536], %r51;
	ld.global.u32 	%r52, [%rd24+-1024];
	ld.global.u32 	%r53, [%rd25+-1024];
	and.b32  	%r54, %r53, -2147483647;
	setp.eq.s32 	%p6, %r54, 1;
	selp.b32 	%r55, %r52, 0, %p6;
	st.global.u32 	[%rd26+-1024], %r55;
	ld.global.u32 	%r56, [%rd24+-512];
	ld.global.u32 	%r57, [%rd25+-512];
	and.b32  	%r58, %r57, -2147483647;
	setp.eq.s32 	%p7, %r58, 1;
	selp.b32 	%r59, %r56, 0, %p7;
	st.global.u32 	[%rd26+-512], %r59;
	ld.global.u32 	%r60, [%rd24];
	ld.global.u32 	%r61, [%rd25];
	and.b32  	%r62, %r61, -2147483647;
	setp.eq.s32 	%p8, %r62, 1;
	selp.b32 	%r63, %r60, 0, %p8;
	st.global.u32 	[%rd26], %r63;
	ld.global.u32 	%r64, [%rd24+512];
	ld.global.u32 	%r65, [%rd25+512];
	and.b32  	%r66, %r65, -2147483647;
	setp.eq.s32 	%p9, %r66, 1;
	selp.b32 	%r67, %r64, 0, %p9;
	st.global.u32 	[%rd26+512], %r67;
	ld.global.u32 	%r68, [%rd24+1024];
	ld.global.u32 	%r69, [%rd25+1024];
	and.b32  	%r70, %r69, -2147483647;
	setp.eq.s32 	%p10, %r70, 1;
	selp.b32 	%r71, %r68, 0, %p10;
	st.global.u32 	[%rd26+1024], %r71;
	ld.global.u32 	%r72, [%rd24+1536];
	ld.global.u32 	%r73, [%rd25+1536];
	and.b32  	%r74, %r73, -2147483647;
	setp.eq.s32 	%p11, %r74, 1;
	selp.b32 	%r75, %r72, 0, %p11;
	st.global.u32 	[%rd26+1536], %r75;
	add.s32 	%r186, %r186, 8;
	add.s64 	%rd80, %rd80, 4096;
	add.s32 	%r185, %r185, 1024;
	setp.eq.s32 	%p12, %r186, 0;
	@%p12 bra 	$L__BB4_5;
	bra.uni 	$L__BB4_4;
$L__BB4_5:
	setp.eq.s32 	%p13, %r4, 0;
	@%p13 bra 	$L__BB4_54;
	and.b32  	%r32, %r37, 3;
	setp.lt.u32 	%p14, %r4, 4;
	@%p14 bra 	$L__BB4_8;
	shl.b32 	%r76, %r192, 7;
	add.s32 	%r77, %r76, %r3;
	mul.wide.s32 	%rd35, %r77, 4;
	add.s64 	%rd36, %rd4, %rd35;
	add.s64 	%rd37, %rd5, %rd35;
	ld.global.u32 	%r78, [%rd36];
	ld.global.u32 	%r79, [%rd37];
	and.b32  	%r80, %r79, -2147483647;
	setp.eq.s32 	%p15, %r80, 1;
	selp.b32 	%r81, %r78, 0, %p15;
	add.s64 	%rd38, %rd6, %rd35;
	st.global.u32 	[%rd38], %r81;
	ld.global.u32 	%r82, [%rd36+512];
	ld.global.u32 	%r83, [%rd37+512];
	and.b32  	%r84, %r83, -2147483647;
	setp.eq.s32 	%p16, %r84, 1;
	selp.b32 	%r85, %r82, 0, %p16;
	st.global.u32 	[%rd38+512], %r85;
	ld.global.u32 	%r86, [%rd36+1024];
	ld.global.u32 	%r87, [%rd37+1024];
	and.b32  	%r88, %r87, -2147483647;
	setp.eq.s32 	%p17, %r88, 1;
	selp.b32 	%r89, %r86, 0, %p17;
	st.global.u32 	[%rd38+1024], %r89;
	ld.global.u32 	%r90, [%rd36+1536];
	ld.global.u32 	%r91, [%rd37+1536];
	and.b32  	%r92, %r91, -2147483647;
	setp.eq.s32 	%p18, %r92, 1;
	selp.b32 	%r93, %r90, 0, %p18;
	st.global.u32 	[%rd38+1536], %r93;
	add.s32 	%r192, %r192, 4;
$L__BB4_8:
	setp.eq.s32 	%p19, %r32, 0;
	@%p19 bra 	$L__BB4_54;
	setp.eq.s32 	%p20, %r32, 1;
	@%p20 bra 	$L__BB4_11;
	shl.b32 	%r94, %r192, 7;
	add.s32 	%r95, %r94, %r3;
	mul.wide.s32 	%rd39, %r95, 4;
	add.s64 	%rd40, %rd4, %rd39;
	add.s64 	%rd41, %rd5, %rd39;
	ld.global.u32 	%r96, [%rd40];
	ld.global.u32 	%r97, [%rd41];
	and.b32  	%r98, %r97, -2147483647;
	setp.eq.s32 	%p21, %r98, 1;
	selp.b32 	%r99, %r96, 0, %p21;
	add.s64 	%rd42, %rd6, %rd39;
	st.global.u32 	[%rd42], %r99;
	ld.global.u32 	%r100, [%rd40+512];
	ld.global.u32 	%r101, [%rd41+512];
	and.b32  	%r102, %r101, -2147483647;
	setp.eq.s32 	%p22, %r102, 1;
	selp.b32 	%r103, %r100, 0, %p22;
	st.global.u32 	[%rd42+512], %r103;
	add.s32 	%r192, %r192, 2;
$L__BB4_11:
	and.b32  	%r104, %r37, 1;
	setp.eq.b32 	%p23, %r104, 1;
	not.pred 	%p24, %p23;
	@%p24 bra 	$L__BB4_54;
	shl.b32 	%r105, %r192, 7;
	add.s32 	%r106, %r105, %r3;
	mul.wide.s32 	%rd43, %r106, 4;
	add.s64 	%rd44, %rd4, %rd43;
	add.s64 	%rd45, %rd5, %rd43;
	ld.global.u32 	%r107, [%rd44];
	ld.global.u32 	%r108, [%rd45];
	and.b32  	%r109, %r108, -2147483647;
	setp.eq.s32 	%p25, %r109, 1;
	selp.b32 	%r110, %r107, 0, %p25;
	add.s64 	%rd46, %rd6, %rd43;
	st.global.u32 	[%rd46], %r110;
	bra.uni 	$L__BB4_54;
$L__BB4_13:
	setp.lt.s32 	%p26, %r37, 1;
	@%p26 bra 	$L__BB4_54;
	mov.u32 	%r7, %tid.x;
	and.b32  	%r8, %r37, 7;
	setp.lt.u32 	%p27, %r37, 8;
	mov.b32 	%r188, 0;
	@%p27 bra 	$L__BB4_33;
	and.b32  	%r188, %r37, 2147483640;
	mov.b32 	%r187, 0;
$L__BB4_16:
	.pragma "nounroll";
	shl.b32 	%r113, %r187, 7;
	add.s32 	%r16, %r113, %r7;
	setp.ge.s32 	%p28, %r16, %r2;
	@%p28 bra 	$L__BB4_18;
	mul.wide.u32 	%rd47, %r16, 4;
	add.s64 	%rd48, %rd4, %rd47;
	add.s64 	%rd49, %rd5, %rd47;
	ld.global.u32 	%r114, [%rd48];
	ld.global.u32 	%r115, [%rd49];
	and.b32  	%r116, %r115, -2147483647;
	setp.eq.s32 	%p29, %r116, 1;
	selp.b32 	%r117, %r114, 0, %p29;
	add.s64 	%rd50, %rd6, %rd47;
	st.global.u32 	[%rd50], %r117;
$L__BB4_18:
	add.s32 	%r118, %r16, 128;
	setp.ge.s32 	%p30, %r118, %r2;
	mul.wide.s32 	%rd51, %r118, 4;
	add.s64 	%rd14, %rd4, %rd51;
	add.s64 	%rd15, %rd5, %rd51;
	add.s64 	%rd16, %rd6, %rd51;
	@%p30 bra 	$L__BB4_20;
	ld.global.u32 	%r119, [%rd14];
	ld.global.u32 	%r120, [%rd15];
	and.b32  	%r121, %r120, -2147483647;
	setp.eq.s32 	%p31, %r121, 1;
	selp.b32 	%r122, %r119, 0, %p31;
	st.global.u32 	[%rd16], %r122;
$L__BB4_20:
	add.s32 	%r123, %r16, 256;
	setp.ge.s32 	%p32, %r123, %r2;
	@%p32 bra 	$L__BB4_22;
	ld.global.u32 	%r124, [%rd14+512];
	ld.global.u32 	%r125, [%rd15+512];
	and.b32  	%r126, %r125, -2147483647;
	setp.eq.s32 	%p33, %r126, 1;
	selp.b32 	%r127, %r124, 0, %p33;
	st.global.u32 	[%rd16+512], %r127;
$L__BB4_22:
	add.s32 	%r128, %r16, 384;
	setp.ge.s32 	%p34, %r128, %r2;
	@%p34 bra 	$L__BB4_24;
	ld.global.u32 	%r129, [%rd14+1024];
	ld.global.u32 	%r130, [%rd15+1024];
	and.b32  	%r131, %r130, -2147483647;
	setp.eq.s32 	%p35, %r131, 1;
	selp.b32 	%r132, %r129, 0, %p35;
	st.global.u32 	[%rd16+1024], %r132;
$L__BB4_24:
	add.s32 	%r133, %r16, 512;
	setp.ge.s32 	%p36, %r133, %r2;
	@%p36 bra 	$L__BB4_26;
	ld.global.u32 	%r134, [%rd14+1536];
	ld.global.u32 	%r135, [%rd15+1536];
	and.b32  	%r136, %r135, -2147483647;
	setp.eq.s32 	%p37, %r136, 1;
	selp.b32 	%r137, %r134, 0, %p37;
	st.global.u32 	[%rd16+1536], %r137;
$L__BB4_26:
	add.s32 	%r138, %r16, 640;
	setp.ge.s32 	%p38, %r138, %r2;
	@%p38 bra 	$L__BB4_28;
	ld.global.u32 	%r139, [%rd14+2048];
	ld.global.u32 	%r140, [%rd15+2048];
	and.b32  	%r141, %r140, -2147483647;
	setp.eq.s32 	%p39, %r141, 1;
	selp.b32 	%r142, %r139, 0, %p39;
	st.global.u32 	[%rd16+2048], %r142;
$L__BB4_28:
	add.s32 	%r143, %r16, 768;
	setp.ge.s32 	%p40, %r143, %r2;
	@%p40 bra 	$L__BB4_30;
	ld.global.u32 	%r144, [%rd14+2560];
	ld.global.u32 	%r145, [%rd15+2560];
	and.b32  	%r146, %r145, -2147483647;
	setp.eq.s32 	%p41, %r146, 1;
	selp.b32 	%r147, %r144, 0, %p41;
	st.global.u32 	[%rd16+2560], %r147;
$L__BB4_30:
	add.s32 	%r148, %r16, 896;
	setp.ge.s32 	%p42, %r148, %r2;
	@%p42 bra 	$L__BB4_32;
	ld.global.u32 	%r149, [%rd14+3072];
	ld.global.u32 	%r150, [%rd15+3072];
	and.b32  	%r151, %r150, -2147483647;
	setp.eq.s32 	%p43, %r151, 1;
	selp.b32 	%r152, %r149, 0, %p43;
	st.global.u32 	[%rd16+3072], %r152;
$L__BB4_32:
	add.s32 	%r187, %r187, 8;
	setp.ne.s32 	%p44, %r187, %r188;
	@%p44 bra 	$L__BB4_16;
$L__BB4_33:
	setp.eq.s32 	%p45, %r8, 0;
	@%p45 bra 	$L__BB4_54;
	and.b32  	%r19, %r37, 3;
	setp.lt.u32 	%p46, %r8, 4;
	@%p46 bra 	$L__BB4_44;
	shl.b32 	%r153, %r188, 7;
	add.s32 	%r20, %r153, %r7;
	setp.ge.s32 	%p47, %r20, %r2;
	@%p47 bra 	$L__BB4_37;
	mul.wide.s32 	%rd52, %r20, 4;
	add.s64 	%rd53, %rd4, %rd52;
	add.s64 	%rd54, %rd5, %rd52;
	ld.global.u32 	%r154, [%rd53];
	ld.global.u32 	%r155, [%rd54];
	and.b32  	%r156, %r155, -2147483647;
	setp.eq.s32 	%p48, %r156, 1;
	selp.b32 	%r157, %r154, 0, %p48;
	add.s64 	%rd55, %rd6, %rd52;
	st.global.u32 	[%rd55], %r157;
$L__BB4_37:
	add.s32 	%r21, %r20, 128;
	setp.ge.s32 	%p49, %r21, %r2;
	@%p49 bra 	$L__BB4_39;
	mul.wide.s32 	%rd56, %r21, 4;
	add.s64 	%rd57, %rd4, %rd56;
	add.s64 	%rd58, %rd5, %rd56;
	ld.global.u32 	%r158, [%rd57];
	ld.global.u32 	%r159, [%rd58];
	and.b32  	%r160, %r159, -2147483647;
	setp.eq.s32 	%p50, %r160, 1;
	selp.b32 	%r161, %r158, 0, %p50;
	add.s64 	%rd59, %rd6, %rd56;
	st.global.u32 	[%rd59], %r161;
$L__BB4_39:
	add.s32 	%r22, %r20, 256;
	setp.ge.s32 	%p51, %r22, %r2;
	@%p51 bra 	$L__BB4_41;
	mul.wide.s32 	%rd60, %r22, 4;
	add.s64 	%rd61, %rd4, %rd60;
	add.s64 	%rd62, %rd5, %rd60;
	ld.global.u32 	%r162, [%rd61];
	ld.global.u32 	%r163, [%rd62];
	and.b32  	%r164, %r163, -2147483647;
	setp.eq.s32 	%p52, %r164, 1;
	selp.b32 	%r165, %r162, 0, %p52;
	add.s64 	%rd63, %rd6, %rd60;
	st.global.u32 	[%rd63], %r165;
$L__BB4_41:
	add.s32 	%r23, %r20, 384;
	setp.ge.s32 	%p53, %r23, %r2;
	@%p53 bra 	$L__BB4_43;
	mul.wide.s32 	%rd64, %r23, 4;
	add.s64 	%rd65, %rd4, %rd64;
	add.s64 	%rd66, %rd5, %rd64;
	ld.global.u32 	%r166, [%rd65];
	ld.global.u32 	%r167, [%rd66];
	and.b32  	%r168, %r167, -2147483647;
	setp.eq.s32 	%p54, %r168, 1;
	selp.b32 	%r169, %r166, 0, %p54;
	add.s64 	%rd67, %rd6, %rd64;
	st.global.u32 	[%rd67], %r169;
$L__BB4_43:
	add.s32 	%r188, %r188, 4;
$L__BB4_44:
	setp.eq.s32 	%p55, %r19, 0;
	@%p55 bra 	$L__BB4_54;
	setp.eq.s32 	%p56, %r19, 1;
	@%p56 bra 	$L__BB4_51;
	shl.b32 	%r170, %r188, 7;
	add.s32 	%r26, %r170, %r7;
	setp.ge.s32 	%p57, %r26, %r2;
	@%p57 bra 	$L__BB4_48;
	mul.wide.s32 	%rd68, %r26, 4;
	add.s64 	%rd69, %rd4, %rd68;
	add.s64 	%rd70, %rd5, %rd68;
	ld.global.u32 	%r171, [%rd69];
	ld.global.u32 	%r172, [%rd70];
	and.b32  	%r173, %r172, -2147483647;
	setp.eq.s32 	%p58, %r173, 1;
	selp.b32 	%r174, %r171, 0, %p58;
	add.s64 	%rd71, %rd6, %rd68;
	st.global.u32 	[%rd71], %r174;
$L__BB4_48:
	add.s32 	%r27, %r26, 128;
	setp.ge.s32 	%p59, %r27, %r2;
	@%p59 bra 	$L__BB4_50;
	mul.wide.s32 	%rd72, %r27, 4;
	add.s64 	%rd73, %rd4, %rd72;
	add.s64 	%rd74, %rd5, %rd72;
	ld.global.u32 	%r175, [%rd73];
	ld.global.u32 	%r176, [%rd74];
	and.b32  	%r177, %r176, -2147483647;
	setp.eq.s32 	%p60, %r177, 1;
	selp.b32 	%r178, %r175, 0, %p60;
	add.s64 	%rd75, %rd6, %rd72;
	st.global.u32 	[%rd75], %r178;
$L__BB4_50:
	add.s32 	%r188, %r188, 2;
$L__BB4_51:
	and.b32  	%r179, %r37, 1;
	setp.eq.b32 	%p61, %r179, 1;
	not.pred 	%p62, %p61;
	@%p62 bra 	$L__BB4_54;
	shl.b32 	%r180, %r188, 7;
	add.s32 	%r30, %r180, %r7;
	setp.ge.s32 	%p63, %r30, %r2;
	@%p63 bra 	$L__BB4_54;
	mul.wide.s32 	%rd76, %r30, 4;
	add.s64 	%rd77, %rd4, %rd76;
	add.s64 	%rd78, %rd5, %rd76;
	ld.global.u32 	%r181, [%rd77];
	ld.global.u32 	%r182, [%rd78];
	and.b32  	%r183, %r182, -2147483647;
	setp.eq.s32 	%p64, %r183, 1;
	selp.b32 	%r184, %r181, 0, %p64;
	add.s64 	%rd79, %rd6, %rd76;
	st.global.u32 	[%rd79], %r184;
$L__BB4_54:
	ret;

}
	// .globl	_ZN3cub18CUB_300001_SM_10006detail9transform16transform_kernelINS2_10policy_hubILb1EN4cuda3std3__45tupleIJN6thrust24THRUST_300001_SM_1000_NS12zip_iteratorINS8_IJNSA_6detail15normal_iteratorINSA_10device_ptrIiEEEESG_EEEEEEEEE10policy1000El14apply_odd_maskSG_JSI_EEEvT0_iT1_T2_DpNS2_10kernel_argIT3_EE
.visible .entry _ZN3cub18CUB_300001_SM_10006detail9transform16transform_kernelINS2_10policy_hubILb1EN4cuda3std3__45tupleIJN6thrust24THRUST_300001_SM_1000_NS12zip_iteratorINS8_IJNSA_6detail15normal_iteratorINSA_10device_ptrIiEEEESG_EEEEEEEEE10policy1000El14apply_odd_maskSG_JSI_EEEvT0_iT1_T2_DpNS2_10kernel_argIT3_EE(
	.param .u64 _ZN3cub18CUB_300001_SM_10006detail9transform16transform_kernelINS2_10policy_hubILb1EN4cuda3std3__45tupleIJN6thrust24THRUST_300001_SM_1000_NS12zip_iteratorINS8_IJNSA_6detail15normal_iteratorINSA_10device_ptrIiEEEESG_EEEEEEEEE10policy1000El14apply_odd_maskSG_JSI_EEEvT0_iT1_T2_DpNS2_10kernel_argIT3_EE_param_0,
	.param .u32 _ZN3cub18CUB_300001_SM_10006detail9transform16transform_kernelINS2_10policy_hubILb1EN4cuda3std3__45tupleIJN6thrust24THRUST_300001_SM_1000_NS12zip_iteratorINS8_IJNSA_6detail15normal_iteratorINSA_10device_ptrIiEEEESG_EEEEEEEEE10policy1000El14apply_odd_maskSG_JSI_EEEvT0_iT1_T2_DpNS2_10kernel_argIT3_EE_param_1,
	.param .align 1 .b8 _ZN3cub18CUB_300001_SM_10006detail9transform16transform_kernelINS2_10policy_hubILb1EN4cuda3std3__45tupleIJN6thrust24THRUST_300001_SM_1000_NS12zip_iteratorINS8_IJNSA_6detail15normal_iteratorINSA_10device_ptrIiEEEESG_EEEEEEEEE10policy1000El14apply_odd_maskSG_JSI_EEEvT0_iT1_T2_DpNS2_10kernel_argIT3_EE_param_2[1],
	.param .align 8 .b8 _ZN3cub18CUB_300001_SM_10006detail9transform16transform_kernelINS2_10policy_hubILb1EN4cuda3std3__45tupleIJN6thrust24THRUST_300001_SM_1000_NS12zip_iteratorINS8_IJNSA_6detail15normal_iteratorINSA_10device_ptrIiEEEESG_EEEEEEEEE10policy1000El14apply_odd_maskSG_JSI_EEEvT0_iT1_T2_DpNS2_10kernel_argIT3_EE_param_3[8],
	.param .align 8 .b8 _ZN3cub18CUB_300001_SM_10006detail9transform16transform_kernelINS2_10policy_hubILb1EN4cuda3std3__45tupleIJN6thrust24THRUST_300001_SM_1000_NS12zip_iteratorINS8_IJNSA_6detail15normal_iteratorINSA_10device_ptrIiEEEESG_EEEEEEEEE10policy1000El14apply_odd_maskSG_JSI_EEEvT0_iT1_T2_DpNS2_10kernel_argIT3_EE_param_4[16]
)
.maxntid 128
{
	.reg .pred 	%p<65>;
	.reg .b32 	%r<191>;
	.reg .b64 	%rd<87>;

	ld.param.u64 	%rd20, [_ZN3cub18CUB_300001_SM_10006detail9transform16transform_kernelINS2_10policy_hubILb1EN4cuda3std3__45tupleIJN6thrust24THRUST_300001_SM_1000_NS12zip_iteratorINS8_IJNSA_6detail15normal_iteratorINSA_10device_ptrIiEEEESG_EEEEEEEEE10policy1000El14apply_odd_maskSG_JSI_EEEvT0_iT1_T2_DpNS2_10kernel_argIT3_EE_param_0];
	ld.param.u64 	%rd19, [_ZN3cub18CUB_300001_SM_10006detail9transform16transform_kernelINS2_10policy_hubILb1EN4cuda3std3__45tupleIJN6thrust24THRUST_300001_SM_1000_NS12zip_iteratorINS8_IJNSA_6detail15normal_iteratorINSA_10device_ptrIiEEEESG_EEEEEEEEE10policy1000El14apply_odd_maskSG_JSI_EEEvT0_iT1_T2_DpNS2_10kernel_argIT3_EE_param_4+8];
	ld.param.u64 	%rd18, [_ZN3cub18CUB_300001_SM_10006detail9transform16transform_kernelINS2_10policy_hubILb1EN4cuda3std3__45tupleIJN6thrust24THRUST_300001_SM_1000_NS12zip_iteratorINS8_IJNSA_6detail15normal_iteratorINSA_10device_ptrIiEEEESG_EEEEEEEEE10policy1000El14apply_odd_maskSG_JSI_EEEvT0_iT1_T2_DpNS2_10kernel_argIT3_EE_param_4];
	ld.param.u64 	%rd21, [_ZN3cub18CUB_300001_SM_10006detail9transform16transform_kernelINS2_10policy_hubILb1EN4cuda3std3__45tupleIJN6thrust24THRUST_300001_SM_1000_NS12zip_iteratorINS8_IJNSA_6detail15normal_iteratorINSA_10device_ptrIiEEEESG_EEEEEEEEE10policy1000El14apply_odd_maskSG_JSI_EEEvT0_iT1_T2_DpNS2_10kernel_argIT3_EE_param_3];
	ld.param.u32 	%r36, [_ZN3cub18CUB_300001_SM_10006detail9transform16transform_kernelINS2_10policy_hubILb1EN4cuda3std3__45tupleIJN6thrust24THRUST_300001_SM_1000_NS12zip_iteratorINS8_IJNSA_6detail15normal_iteratorINSA_10device_ptrIiEEEESG_EEEEEEEEE10policy1000El14apply_odd_maskSG_JSI_EEEvT0_iT1_T2_DpNS2_10kernel_argIT3_EE_param_1];
	cvta.to.global.u64 	%rd1, %rd21;
	cvta.to.global.u64 	%rd2, %rd18;
	cvta.to.global.u64 	%rd3, %rd19;
	shl.b32 	%r37, %r36, 7;
	mov.u32 	%r38, %ctaid.x;
	cvt.u64.u32 	%rd22, %r38;
	cvt.s64.s32 	%rd23, %r37;
	mul.lo.s64 	%rd4, %rd23, %rd22;
	sub.s64 	%rd24, %rd20, %rd4;
	min.s64 	%rd25, %rd24, %rd23;
	cvt.u32.u64 	%r1, %rd25;
	shl.b64 	%rd86, %rd4, 2;
	add.s64 	%rd5, %rd2, %rd86;
	add.s64 	%rd6, %rd3, %rd86;
	add.s64 	%rd7, %rd1, %rd86;
	setp.eq.s32 	%p1, %r37, %r1;
	@%p1 bra 	$L__BB5_42;
	setp.lt.s32 	%p2, %r36, 1;
	@%p2 bra 	$L__BB5_54;
	mov.u32 	%r2, %tid.x;
	and.b32  	%r3, %r36, 7;
	setp.lt.u32 	%p3, %r36, 8;
	mov.b32 	%r188, 0;
	@%p3 bra 	$L__BB5_21;
	and.b32  	%r188, %r36, 2147483640;
	mov.b32 	%r184, 0;
$L__BB5_4:
	.pragma "nounroll";
	shl.b32 	%r41, %r184, 7;
	add.s32 	%r15, %r41, %r2;
	setp.ge.s32 	%p4, %r15, %r1;
	@%p4 bra 	$L__BB5_6;
	mul.wide.u32 	%rd27, %r15, 4;
	add.s64 	%rd28, %rd5, %rd27;
	add.s64 	%rd29, %rd6, %rd27;
	ld.global.u32 	%r42, [%rd28];
	ld.global.u32 	%r43, [%rd29];
	and.b32  	%r44, %r43, -2147483647;
	setp.eq.s32 	%p5, %r44, 1;
	selp.b32 	%r45, %r42, 0, %p5;
	add.s64 	%rd30, %rd7, %rd27;
	st.global.u32 	[%rd30], %r45;
$L__BB5_6:
	add.s32 	%r46, %r15, 128;
	setp.ge.s32 	%p6, %r46, %r1;
	mul.wide.s32 	%rd31, %r46, 4;
	add.s64 	%rd15, %rd5, %rd31;
	add.s64 	%rd16, %rd6, %rd31;
	add.s64 	%rd17, %rd7, %rd31;
	@%p6 bra 	$L__BB5_8;
	ld.global.u32 	%r47, [%rd15];
	ld.global.u32 	%r48, [%rd16];
	and.b32  	%r49, %r48, -2147483647;
	setp.eq.s32 	%p7, %r49, 1;
	selp.b32 	%r50, %r47, 0, %p7;
	st.global.u32 	[%rd17], %r50;
$L__BB5_8:
	add.s32 	%r51, %r15, 256;
	setp.ge.s32 	%p8, %r51, %r1;
	@%p8 bra 	$L__BB5_10;
	ld.global.u32 	%r52, [%rd15+512];
	ld.global.u32 	%r53, [%rd16+512];
	and.b32  	%r54, %r53, -2147483647;
	setp.eq.s32 	%p9, %r54, 1;
	selp.b32 	%r55, %r52, 0, %p9;
	st.global.u32 	[%rd17+512], %r55;
$L__BB5_10:
	add.s32 	%r56, %r15, 384;
	setp.ge.s32 	%p10, %r56, %r1;
	@%p10 bra 	$L__BB5_12;
	ld.global.u32 	%r57, [%rd15+1024];
	ld.global.u32 	%r58, [%rd16+1024];
	and.b32  	%r59, %r58, -2147483647;
	setp.eq.s32 	%p11, %r59, 1;
	selp.b32 	%r60, %r57, 0, %p11;
	st.global.u32 	[%rd17+1024], %r60;
$L__BB5_12:
	add.s32 	%r61, %r15, 512;
	setp.ge.s32 	%p12, %r61, %r1;
	@%p12 bra 	$L__BB5_14;
	ld.global.u32 	%r62, [%rd15+1536];
	ld.global.u32 	%r63, [%rd16+1536];
	and.b32  	%r64, %r63, -2147483647;
	setp.eq.s32 	%p13, %r64, 1;
	selp.b32 	%r65, %r62, 0, %p13;
	st.global.u32 	[%rd17+1536], %r65;
$L__BB5_14:
	add.s32 	%r66, %r15, 640;
	setp.ge.s32 	%p14, %r66, %r1;
	@%p14 bra 	$L__BB5_16;
	ld.global.u32 	%r67, [%rd15+2048];
	ld.global.u32 	%r68, [%rd16+2048];
	and.b32  	%r69, %r68, -2147483647;
	setp.eq.s32 	%p15, %r69, 1;
	selp.b32 	%r70, %r67, 0, %p15;
	st.global.u32 	[%rd17+2048], %r70;
$L__BB5_16:
	add.s32 	%r71, %r15, 768;
	setp.ge.s32 	%p16, %r71, %r1;
	@%p16 bra 	$L__BB5_18;
	ld.global.u32 	%r72, [%rd15+2560];
	ld.global.u32 	%r73, [%rd16+2560];
	and.b32  	%r74, %r73, -2147483647;
	setp.eq.s32 	%p17, %r74, 1;
	selp.b32 	%r75, %r72, 0, %p17;
	st.global.u32 	[%rd17+2560], %r75;
$L__BB5_18:
	add.s32 	%r76, %r15, 896;
	setp.ge.s32 	%p18, %r76, %r1;
	@%p18 bra 	$L__BB5_20;
	ld.global.u32 	%r77, [%rd15+3072];
	ld.global.u32 	%r78, [%rd16+3072];
	and.b32  	%r79, %r78, -2147483647;
	setp.eq.s32 	%p19, %r79, 1;
	selp.b32 	%r80, %r77, 0, %p19;
	st.global.u32 	[%rd17+3072], %r80;
$L__BB5_20:
	add.s32 	%r184, %r184, 8;
	setp.eq.s32 	%p20, %r184, %r188;
	@%p20 bra 	$L__BB5_21;
	bra.uni 	$L__BB5_4;
$L__BB5_21:
	setp.eq.s32 	%p21, %r3, 0;
	@%p21 bra 	$L__BB5_54;
	and.b32  	%r24, %r36, 3;
	setp.lt.u32 	%p22, %r3, 4;
	@%p22 bra 	$L__BB5_32;
	shl.b32 	%r81, %r188, 7;
	add.s32 	%r25, %r81, %r2;
	setp.ge.s32 	%p23, %r25, %r1;
	@%p23 bra 	$L__BB5_25;
	mul.wide.s32 	%rd32, %r25, 4;
	add.s64 	%rd33, %rd5, %rd32;
	add.s64 	%rd34, %rd6, %rd32;
	ld.global.u32 	%r82, [%rd33];
	ld.global.u32 	%r83, [%rd34];
	and.b32  	%r84, %r83, -2147483647;
	setp.eq.s32 	%p24, %r84, 1;
	selp.b32 	%r85, %r82, 0, %p24;
	add.s64 	%rd35, %rd7, %rd32;
	st.global.u32 	[%rd35], %r85;
$L__BB5_25:
	add.s32 	%r26, %r25, 128;
	setp.ge.s32 	%p25, %r26, %r1;
	@%p25 bra 	$L__BB5_27;
	mul.wide.s32 	%rd36, %r26, 4;
	add.s64 	%rd37, %rd5, %rd36;
	add.s64 	%rd38, %rd6, %rd36;
	ld.global.u32 	%r86, [%rd37];
	ld.global.u32 	%r87, [%rd38];
	and.b32  	%r88, %r87, -2147483647;
	setp.eq.s32 	%p26, %r88, 1;
	selp.b32 	%r89, %r86, 0, %p26;
	add.s64 	%rd39, %rd7, %rd36;
	st.global.u32 	[%rd39], %r89;
$L__BB5_27:
	add.s32 	%r27, %r25, 256;
	setp.ge.s32 	%p27, %r27, %r1;
	@%p27 bra 	$L__BB5_29;
	mul.wide.s32 	%rd40, %r27, 4;
	add.s64 	%rd41, %rd5, %rd40;
	add.s64 	%rd42, %rd6, %rd40;
	ld.global.u32 	%r90, [%rd41];
	ld.global.u32 	%r91, [%rd42];
	and.b32  	%r92, %r91, -2147483647;
	setp.eq.s32 	%p28, %r92, 1;
	selp.b32 	%r93, %r90, 0, %p28;
	add.s64 	%rd43, %rd7, %rd40;
	st.global.u32 	[%rd43], %r93;
$L__BB5_29:
	add.s32 	%r28, %r25, 384;
	setp.ge.s32 	%p29, %r28, %r1;
	@%p29 bra 	$L__BB5_31;
	mul.wide.s32 	%rd44, %r28, 4;
	add.s64 	%rd45, %rd5, %rd44;
	add.s64 	%rd46, %rd6, %rd44;
	ld.global.u32 	%r94, [%rd45];
	ld.global.u32 	%r95, [%rd46];
	and.b32  	%r96, %r95, -2147483647;
	setp.eq.s32 	%p30, %r96, 1;
	selp.b32 	%r97, %r94, 0, %p30;
	add.s64 	%rd47, %rd7, %rd44;
	st.global.u32 	[%rd47], %r97;
$L__BB5_31:
	add.s32 	%r188, %r188, 4;
$L__BB5_32:
	setp.eq.s32 	%p31, %r24, 0;
	@%p31 bra 	$L__BB5_54;
	setp.eq.s32 	%p32, %r24, 1;
	@%p32 bra 	$L__BB5_39;
	shl.b32 	%r98, %r188, 7;
	add.s32 	%r31, %r98, %r2;
	setp.ge.s32 	%p33, %r31, %r1;
	@%p33 bra 	$L__BB5_36;
	mul.wide.s32 	%rd48, %r31, 4;
	add.s64 	%rd49, %rd5, %rd48;
	add.s64 	%rd50, %rd6, %rd48;
	ld.global.u32 	%r99, [%rd49];
	ld.global.u32 	%r100, [%rd50];
	and.b32  	%r101, %r100, -2147483647;
	setp.eq.s32 	%p34, %r101, 1;
	selp.b32 	%r102, %r99, 0, %p34;
	add.s64 	%rd51, %rd7, %rd48;
	st.global.u32 	[%rd51], %r102;
$L__BB5_36:
	add.s32 	%r32, %r31, 128;
	setp.ge.s32 	%p35, %r32, %r1;
	@%p35 bra 	$L__BB5_38;
	mul.wide.s32 	%rd52, %r32, 4;
	add.s64 	%rd53, %rd5, %rd52;
	add.s64 	%rd54, %rd6, %rd52;
	ld.global.u32 	%r103, [%rd53];
	ld.global.u32 	%r104, [%rd54];
	and.b32  	%r105, %r104, -2147483647;
	setp.eq.s32 	%p36, %r105, 1;
	selp.b32 	%r106, %r103, 0, %p36;
	add.s64 	%rd55, %rd7, %rd52;
	st.global.u32 	[%rd55], %r106;
$L__BB5_38:
	add.s32 	%r188, %r188, 2;
$L__BB5_39:
	and.b32  	%r107, %r36, 1;
	setp.eq.b32 	%p37, %r107, 1;
	not.pred 	%p38, %p37;
	@%p38 bra 	$L__BB5_54;
	shl.b32 	%r108, %r188, 7;
	add.s32 	%r35, %r108, %r2;
	setp.ge.s32 	%p39, %r35, %r1;
	@%p39 bra 	$L__BB5_54;
	mul.wide.s32 	%rd56, %r35, 4;
	add.s64 	%rd57, %rd5, %rd56;
	add.s64 	%rd58, %rd6, %rd56;
	ld.global.u32 	%r109, [%rd57];
	ld.global.u32 	%r110, [%rd58];
	and.b32  	%r111, %r110, -2147483647;
	setp.eq.s32 	%p40, %r111, 1;
	selp.b32 	%r112, %r109, 0, %p40;
	add.s64 	%rd59, %rd7, %rd56;
	st.global.u32 	[%rd59], %r112;
	bra.uni 	$L__BB5_54;
$L__BB5_42:
	setp.lt.s32 	%p41, %r36, 1;
	@%p41 bra 	$L__BB5_54;
	mov.u32 	%r5, %tid.x;
	and.b32  	%r6, %r36, 7;
	setp.lt.u32 	%p42, %r36, 8;
	mov.b32 	%r186, 0;
	@%p42 bra 	$L__BB5_46;
	and.b32  	%r114, %r36, 2147483640;
	neg.s32 	%r183, %r114;
	mul.wide.u32 	%rd60, %r5, 4;
	add.s64 	%rd8, %rd1, %rd60;
	add.s64 	%rd61, %rd86, 1536;
	add.s64 	%rd10, %rd2, %rd61;
	add.s32 	%r182, %r5, 128;
	add.s64 	%rd11, %rd3, %rd61;
	add.s64 	%rd12, %rd1, %rd61;
$L__BB5_45:
	.pragma "nounroll";
	and.b32  	%r186, %r36, 2147483640;
	mul.wide.s32 	%rd62, %r182, 4;
	add.s64 	%rd63, %rd10, %rd62;
	add.s64 	%rd64, %rd11, %rd62;
	add.s64 	%rd65, %rd12, %rd62;
	cvta.to.global.u64 	%rd66, %rd18;
	mul.wide.u32 	%rd67, %r5, 4;
	add.s64 	%rd68, %rd66, %rd67;
	add.s64 	%rd69, %rd68, %rd86;
	cvta.to.global.u64 	%rd70, %rd19;
	add.s64 	%rd71, %rd70, %rd67;
	add.s64 	%rd72, %rd71, %rd86;
	ld.global.u32 	%r115, [%rd69];
	ld.global.u32 	%r116, [%rd72];
	and.b32  	%r117, %r116, -2147483647;
	setp.eq.s32 	%p43, %r117, 1;
	selp.b32 	%r118, %r115, 0, %p43;
	add.s64 	%rd73, %rd8, %rd86;
	st.global.u32 	[%rd73], %r118;
	ld.global.u32 	%r119, [%rd63+-1536];
	ld.global.u32 	%r120, [%rd64+-1536];
	and.b32  	%r121, %r120, -2147483647;
	setp.eq.s32 	%p44, %r121, 1;
	selp.b32 	%r122, %r119, 0, %p44;
	st.global.u32 	[%rd65+-1536], %r122;
	ld.global.u32 	%r123, [%rd63+-1024];
	ld.global.u32 	%r124, [%rd64+-1024];
	and.b32  	%r125, %r124, -2147483647;
	setp.eq.s32 	%p45, %r125, 1;
	selp.b32 	%r126, %r123, 0, %p45;
	st.global.u32 	[%rd65+-1024], %r126;
	ld.global.u32 	%r127, [%rd63+-512];
	ld.global.u32 	%r128, [%rd64+-512];
	and.b32  	%r129, %r128, -2147483647;
	setp.eq.s32 	%p46, %r129, 1;
	selp.b32 	%r130, %r127, 0, %p46;
	st.global.u32 	[%rd65+-512], %r130;
	ld.global.u32 	%r131, [%rd63];
	ld.global.u32 	%r132, [%rd64];
	and.b32  	%r133, %r132, -2147483647;
	setp.eq.s32 	%p47, %r133, 1;
	selp.b32 	%r134, %r131, 0, %p47;
	st.global.u32 	[%rd65], %r134;
	ld.global.u32 	%r135, [%rd63+512];
	ld.global.u32 	%r136, [%rd64+512];
	and.b32  	%r137, %r136, -2147483647;
	setp.eq.s32 	%p48, %r137, 1;
	selp.b32 	%r138, %r135, 0, %p48;
	st.global.u32 	[%rd65+512], %r138;
	ld.global.u32 	%r139, [%rd63+1024];
	ld.global.u32 	%r140, [%rd64+1024];
	and.b32  	%r141, %r140, -2147483647;
	setp.eq.s32 	%p49, %r141, 1;
	selp.b32 	%r142, %r139, 0, %p49;
	st.global.u32 	[%rd65+1024], %r142;
	ld.global.u32 	%r143, [%rd63+1536];
	ld.global.u32 	%r144, [%rd64+1536];
	and.b32  	%r145, %r144, -2147483647;
	setp.eq.s32 	%p50, %r145, 1;
	selp.b32 	%r146, %r143, 0, %p50;
	st.global.u32 	[%rd65+1536], %r146;
	add.s32 	%r183, %r183, 8;
	add.s64 	%rd86, %rd86, 4096;
	add.s32 	%r182, %r182, 1024;
	setp.eq.s32 	%p51, %r183, 0;
	@%p51 bra 	$L__BB5_46;
	bra.uni 	$L__BB5_45;
$L__BB5_46:
	setp.eq.s32 	%p52, %r6, 0;
	@%p52 bra 	$L__BB5_54;
	and.b32  	%r18, %r36, 3;
	setp.lt.u32 	%p53, %r6, 4;
	@%p53 bra 	$L__BB5_49;
	shl.b32 	%r147, %r186, 7;
	add.s32 	%r148, %r147, %r5;
	mul.wide.s32 	%rd74, %r148, 4;
	add.s64 	%rd75, %rd5, %rd74;
	add.s64 	%rd76, %rd6, %rd74;
	ld.global.u32 	%r149, [%rd75];
	ld.global.u32 	%r150, [%rd76];
	and.b32  	%r151, %r150, -2147483647;
	setp.eq.s32 	%p54, %r151, 1;
	selp.b32 	%r152, %r149, 0, %p54;
	add.s64 	%rd77, %rd7, %rd74;
	st.global.u32 	[%rd77], %r152;
	ld.global.u32 	%r153, [%rd75+512];
	ld.global.u32 	%r154, [%rd76+512];
	and.b32  	%r155, %r154, -2147483647;
	setp.eq.s32 	%p55, %r155, 1;
	selp.b32 	%r156, %r153, 0, %p55;
	st.global.u32 	[%rd77+512], %r156;
	ld.global.u32 	%r157, [%rd75+1024];
	ld.global.u32 	%r158, [%rd76+1024];
	and.b32  	%r159, %r158, -2147483647;
	setp.eq.s32 	%p56, %r159, 1;
	selp.b32 	%r160, %r157, 0, %p56;
	st.global.u32 	[%rd77+1024], %r160;
	ld.global.u32 	%r161, [%rd75+1536];
	ld.global.u32 	%r162, [%rd76+1536];
	and.b32  	%r163, %r162, -2147483647;
	setp.eq.s32 	%p57, %r163, 1;
	selp.b32 	%r164, %r161, 0, %p57;
	st.global.u32 	[%rd77+1536], %r164;
	add.s32 	%r186, %r186, 4;
$L__BB5_49:
	setp.eq.s32 	%p58, %r18, 0;
	@%p58 bra 	$L__BB5_54;
	setp.eq.s32 	%p59, %r18, 1;
	@%p59 bra 	$L__BB5_52;
	shl.b32 	%r165, %r186, 7;
	add.s32 	%r166, %r165, %r5;
	mul.wide.s32 	%rd78, %r166, 4;
	add.s64 	%rd79, %rd5, %rd78;
	add.s64 	%rd80, %rd6, %rd78;
	ld.global.u32 	%r167, [%rd79];
	ld.global.u32 	%r168, [%rd80];
	and.b32  	%r169, %r168, -2147483647;
	setp.eq.s32 	%p60, %r169, 1;
	selp.b32 	%r170, %r167, 0, %p60;
	add.s64 	%rd81, %rd7, %rd78;
	st.global.u32 	[%rd81], %r170;
	ld.global.u32 	%r171, [%rd79+512];
	ld.global.u32 	%r172, [%rd80+512];
	and.b32  	%r173, %r172, -2147483647;
	setp.eq.s32 	%p61, %r173, 1;
	selp.b32 	%r174, %r171, 0, %p61;
	st.global.u32 	[%rd81+512], %r174;
	add.s32 	%r186, %r186, 2;
$L__BB5_52:
	and.b32  	%r175, %r36, 1;
	setp.eq.b32 	%p62, %r175, 1;
	not.pred 	%p63, %p62;
	@%p63 bra 	$L__BB5_54;
	shl.b32 	%r176, %r186, 7;
	add.s32 	%r177, %r176, %r5;
	mul.wide.s32 	%rd82, %r177, 4;
	add.s64 	%rd83, %rd5, %rd82;
	add.s64 	%rd84, %rd6, %rd82;
	ld.global.u32 	%r178, [%rd83];
	ld.global.u32 	%r179, [%rd84];
	and.b32  	%r180, %r179, -2147483647;
	setp.eq.s32 	%p64, %r180, 1;
	selp.b32 	%r181, %r178, 0, %p64;
	add.s64 	%rd85, %rd7, %rd82;
	st.global.u32 	[%rd85], %r181;
$L__BB5_54:
	ret;

}
	// .globl	_ZN3cub18CUB_300001_SM_10006detail4scan20DeviceScanInitKernelINS0_13ScanTileStateIiLb1EEEEEvT_i
.visible .entry _ZN3cub18CUB_300001_SM_10006detail4scan20DeviceScanInitKernelINS0_13ScanTileStateIiLb1EEEEEvT_i(
	.param .align 8 .b8 _ZN3cub18CUB_300001_SM_10006detail4scan20DeviceScanInitKernelINS0_13ScanTileStateIiLb1EEEEEvT_i_param_0[8],
	.param .u32 _ZN3cub18CUB_300001_SM_10006detail4scan20DeviceScanInitKernelINS0_13ScanTileStateIiLb1EEEEEvT_i_param_1
)
{
	.reg .pred 	%p<5>;
	.reg .b32 	%r<10>;
	.reg .b64 	%rd<7>;

	ld.param.u64 	%rd2, [_ZN3cub18CUB_300001_SM_10006detail4scan20DeviceScanInitKernelINS0_13ScanTileStateIiLb1EEEEEvT_i_param_0];
	ld.param.u32 	%r4, [_ZN3cub18CUB_300001_SM_10006detail4scan20DeviceScanInitKernelINS0_13ScanTileStateIiLb1EEEEEvT_i_param_1];
	cvta.to.global.u64 	%rd1, %rd2;
	mov.u32 	%r1, %ctaid.x;
	mov.u32 	%r5, %ntid.x;
	mov.u32 	%r2, %tid.x;
	mad.lo.s32 	%r3, %r1, %r5, %r2;
	setp.ge.s32 	%p1, %r3, %r4;
	@%p1 bra 	$L__BB6_2;
	mul.wide.s32 	%rd3, %r3, 8;
	add.s64 	%rd4, %rd1, %rd3;
	mov.b32 	%r6, 0;
	mov.b32 	%r7, 99;
	st.global.v2.u32 	[%rd4+256], {%r7, %r6};
$L__BB6_2:
	setp.ne.s32 	%p2, %r1, 0;
	setp.gt.u32 	%p3, %r2, 31;
	or.pred  	%p4, %p2, %p3;
	@%p4 bra 	$L__BB6_4;
	mul.wide.u32 	%rd5, %r2, 8;
	add.s64 	%rd6, %rd1, %rd5;
	mov.b32 	%r9, 0;
	st.global.v2.u32 	[%rd6], {%r9, %r9};
$L__BB6_4:
	ret;

}
	// .globl	_ZN3cub18CUB_300001_SM_10006detail4scan16DeviceScanKernelINS2_10policy_hubIiiijN4cuda3std3__44plusIvEEE10Policy1000EN6thrust24THRUST_300001_SM_1000_NS6detail15normal_iteratorINSD_10device_ptrIiEEEESI_NS0_13ScanTileStateIiLb1EEES9_NS0_8NullTypeEjiLb0ESL_EEvT0_T1_T2_iT3_T4_T5_
.visible .entry _ZN3cub18CUB_300001_SM_10006detail4scan16DeviceScanKernelINS2_10policy_hubIiiijN4cuda3std3__44plusIvEEE10Policy1000EN6thrust24THRUST_300001_SM_1000_NS6detail15normal_iteratorINSD_10device_ptrIiEEEESI_NS0_13ScanTileStateIiLb1EEES9_NS0_8NullTypeEjiLb0ESL_EEvT0_T1_T2_iT3_T4_T5_(
	.param .align 8 .b8 _ZN3cub18CUB_300001_SM_10006detail4scan16DeviceScanKernelINS2_10policy_hubIiiijN4cuda3std3__44plusIvEEE10Policy1000EN6thrust24THRUST_300001_SM_1000_NS6detail15normal_iteratorINSD_10device_ptrIiEEEESI_NS0_13ScanTileStateIiLb1EEES9_NS0_8NullTypeEjiLb0ESL_EEvT0_T1_T2_iT3_T4_T5__param_0[8],
	.param .align 8 .b8 _ZN3cub18CUB_300001_SM_10006detail4scan16DeviceScanKernelINS2_10policy_hubIiiijN4cuda3std3__44plusIvEEE10Policy1000EN6thrust24THRUST_300001_SM_1000_NS6detail15normal_iteratorINSD_10device_ptrIiEEEESI_NS0_13ScanTileStateIiLb1EEES9_NS0_8NullTypeEjiLb0ESL_EEvT0_T1_T2_iT3_T4_T5__param_1[8],
	.param .align 8 .b8 _ZN3cub18CUB_300001_SM_10006detail4scan16DeviceScanKernelINS2_10policy_hubIiiijN4cuda3std3__44plusIvEEE10Policy1000EN6thrust24THRUST_300001_SM_1000_NS6detail15normal_iteratorINSD_10device_ptrIiEEEESI_NS0_13ScanTileStateIiLb1EEES9_NS0_8NullTypeEjiLb0ESL_EEvT0_T1_T2_iT3_T4_T5__param_2[8],
	.param .u32 _ZN3cub18CUB_300001_SM_10006detail4scan16DeviceScanKernelINS2_10policy_hubIiiijN4cuda3std3__44plusIvEEE10Policy1000EN6thrust24THRUST_300001_SM_1000_NS6detail15normal_iteratorINSD_10device_ptrIiEEEESI_NS0_13ScanTileStateIiLb1EEES9_NS0_8NullTypeEjiLb0ESL_EEvT0_T1_T2_iT3_T4_T5__param_3,
	.param .align 1 .b8 _ZN3cub18CUB_300001_SM_10006detail4scan16DeviceScanKernelINS2_10policy_hubIiiijN4cuda3std3__44plusIvEEE10Policy1000EN6thrust24THRUST_300001_SM_1000_NS6detail15normal_iteratorINSD_10device_ptrIiEEEESI_NS0_13ScanTileStateIiLb1EEES9_NS0_8NullTypeEjiLb0ESL_EEvT0_T1_T2_iT3_T4_T5__param_4[1],
	.param .align 1 .b8 _ZN3cub18CUB_300001_SM_10006detail4scan16DeviceScanKernelINS2_10policy_hubIiiijN4cuda3std3__44plusIvEEE10Policy1000EN6thrust24THRUST_300001_SM_1000_NS6detail15normal_iteratorINSD_10device_ptrIiEEEESI_NS0_13ScanTileStateIiLb1EEES9_NS0_8NullTypeEjiLb0ESL_EEvT0_T1_T2_iT3_T4_T5__param_5[1],
	.param .u32 _ZN3cub18CUB_300001_SM_10006detail4scan16DeviceScanKernelINS2_10policy_hubIiiijN4cuda3std3__44plusIvEEE10Policy1000EN6thrust24THRUST_300001_SM_1000_NS6detail15normal_iteratorINSD_10device_ptrIiEEEESI_NS0_13ScanTileStateIiLb1EEES9_NS0_8NullTypeEjiLb0ESL_EEvT0_T1_T2_iT3_T4_T5__param_6
)
.maxntid 384
{
	.reg .pred 	%p<160>;
	.reg .b32 	%r<1050>;
	.reg .b64 	%rd<55>;
	// demoted variable
	.shared .align 16 .b8 _ZZN3cub18CUB_300001_SM_10006detail4scan16DeviceScanKernelINS2_10policy_hubIiiijN4cuda3std3__44plusIvEEE10Policy1000EN6thrust24THRUST_300001_SM_1000_NS6detail15normal_iteratorINSD_10device_ptrIiEEEESI_NS0_13ScanTileStateIiLb1EEES9_NS0_8NullTypeEjiLb0ESL_EEvT0_T1_T2_iT3_T4_T5_E12temp_storage[33808];
	ld.param.u64 	%rd1, [_ZN3cub18CUB_300001_SM_10006detail4scan16DeviceScanKernelINS2_10policy_hubIiiijN4cuda3std3__44plusIvEEE10Policy1000EN6thrust24THRUST_300001_SM_1000_NS6detail15normal_iteratorINSD_10device_ptrIiEEEESI_NS0_13ScanTileStateIiLb1EEES9_NS0_8NullTypeEjiLb0ESL_EEvT0_T1_T2_iT3_T4_T5__param_2];
	ld.param.u64 	%rd13, [_ZN3cub18CUB_300001_SM_10006detail4scan16DeviceScanKernelINS2_10policy_hubIiiijN4cuda3std3__44plusIvEEE10Policy1000EN6thrust24THRUST_300001_SM_1000_NS6detail15normal_iteratorINSD_10device_ptrIiEEEESI_NS0_13ScanTileStateIiLb1EEES9_NS0_8NullTypeEjiLb0ESL_EEvT0_T1_T2_iT3_T4_T5__param_1];
	ld.param.u64 	%rd14, [_ZN3cub18CUB_300001_SM_10006detail4scan16DeviceScanKernelINS2_10policy_hubIiiijN4cuda3std3__44plusIvEEE10Policy1000EN6thrust24THRUST_300001_SM_1000_NS6detail15normal_iteratorINSD_10device_ptrIiEEEESI_NS0_13ScanTileStateIiLb1EEES9_NS0_8NullTypeEjiLb0ESL_EEvT0_T1_T2_iT3_T4_T5__param_0];
	ld.param.u32 	%r233, [_ZN3cub18CUB_300001_SM_10006detail4scan16DeviceScanKernelINS2_10policy_hubIiiijN4cuda3std3__44plusIvEEE10Policy1000EN6thrust24THRUST_300001_SM_1000_NS6detail15normal_iteratorINSD_10device_ptrIiEEEESI_NS0_13ScanTileStateIiLb1EEES9_NS0_8NullTypeEjiLb0ESL_EEvT0_T1_T2_iT3_T4_T5__param_3];
	ld.param.u32 	%r234, [_ZN3cub18CUB_300001_SM_10006detail4scan16DeviceScanKernelINS2_10policy_hubIiiijN4cuda3std3__44plusIvEEE10Policy1000EN6thrust24THRUST_300001_SM_1000_NS6detail15normal_iteratorINSD_10device_ptrIiEEEESI_NS0_13ScanTileStateIiLb1EEES9_NS0_8NullTypeEjiLb0ESL_EEvT0_T1_T2_iT3_T4_T5__param_6];
	cvta.to.global.u64 	%rd2, %rd14;
	cvta.to.global.u64 	%rd3, %rd13;
	mov.u32 	%r235, %ctaid.x;
	add.s32 	%r998, %r233, %r235;
	mul.lo.s32 	%r2, %r998, 8448;
	sub.s32 	%r3, %r234, %r2;
	setp.lt.u32 	%p1, %r3, 8449;
	@%p1 bra 	$L__BB7_26;
	cvt.u64.u32 	%rd37, %r2;
	mov.u32 	%r4, %tid.x;
	and.b32  	%r642, %r4, 31;
	and.b32  	%r643, %r4, 992;
	mul.lo.s32 	%r644, %r643, 22;
	or.b32  	%r645, %r644, %r642;
	cvt.u64.u32 	%rd38, %r645;
	add.s64 	%rd4, %rd38, %rd37;
	shl.b64 	%rd39, %rd4, 2;
	add.s64 	%rd40, %rd2, %rd39;
	ld.global.u32 	%r646, [%rd40];
	ld.global.u32 	%r647, [%rd40+128];
	ld.global.u32 	%r648, [%rd40+256];
	ld.global.u32 	%r649, [%rd40+384];
	ld.global.u32 	%r650, [%rd40+512];
	ld.global.u32 	%r651, [%rd40+640];
	ld.global.u32 	%r652, [%rd40+768];
	ld.global.u32 	%r653, [%rd40+896];
	ld.global.u32 	%r654, [%rd40+1024];
	ld.global.u32 	%r655, [%rd40+1152];
	ld.global.u32 	%r656, [%rd40+1280];
	ld.global.u32 	%r657, [%rd40+1408];
	ld.global.u32 	%r658, [%rd40+1536];
	ld.global.u32 	%r659, [%rd40+1664];
	ld.global.u32 	%r660, [%rd40+1792];
	ld.global.u32 	%r661, [%rd40+1920];
	ld.global.u32 	%r662, [%rd40+2048];
	ld.global.u32 	%r663, [%rd40+2176];
	ld.global.u32 	%r664, [%rd40+2304];
	ld.global.u32 	%r665, [%rd40+2432];
	ld.global.u32 	%r666, [%rd40+2560];
	ld.global.u32 	%r667, [%rd40+2688];
	// begin inline asm
	mov.u32 %r641, %laneid;
	// end inline asm
	shr.u32 	%r6, %r4, 5;
	mad.lo.s32 	%r668, %r6, 704, %r641;
	shl.b32 	%r669, %r668, 2;
	mov.u32 	%r670, _ZZN3cub18CUB_300001_SM_10006detail4scan16DeviceScanKernelINS2_10policy_hubIiiijN4cuda3std3__44plusIvEEE10Policy1000EN6thrust24THRUST_300001_SM_1000_NS6detail15normal_iteratorINSD_10device_ptrIiEEEESI_NS0_13ScanTileStateIiLb1EEES9_NS0_8NullTypeEjiLb0ESL_EEvT0_T1_T2_iT3_T4_T5_E12temp_storage;
	add.s32 	%r7, %r670, %r669;
	st.shared.u32 	[%r7], %r646;
	st.shared.u32 	[%r7+128], %r647;
	st.shared.u32 	[%r7+256], %r648;
	st.shared.u32 	[%r7+384], %r649;
	st.shared.u32 	[%r7+512], %r650;
	st.shared.u32 	[%r7+640], %r651;
	st.shared.u32 	[%r7+768], %r652;
	st.shared.u32 	[%r7+896], %r653;
	st.shared.u32 	[%r7+1024], %r654;
	st.shared.u32 	[%r7+1152], %r655;
	st.shared.u32 	[%r7+1280], %r656;
	st.shared.u32 	[%r7+1408], %r657;
	st.shared.u32 	[%r7+1536], %r658;
	st.shared.u32 	[%r7+1664], %r659;
	st.shared.u32 	[%r7+1792], %r660;
	st.shared.u32 	[%r7+1920], %r661;
	st.shared.u32 	[%r7+2048], %r662;
	st.shared.u32 	[%r7+2176], %r663;
	st.shared.u32 	[%r7+2304], %r664;
	st.shared.u32 	[%r7+2432], %r665;
	st.shared.u32 	[%r7+2560], %r666;
	st.shared.u32 	[%r7+2688], %r667;
	bar.warp.sync 	-1;
	mad.lo.s32 	%r8, %r641, 84, %r7;
	ld.shared.v2.u32 	{%r9, %r10}, [%r8];
	ld.shared.v2.u32 	{%r11, %r12}, [%r8+8];
	ld.shared.v2.u32 	{%r13, %r14}, [%r8+16];
	ld.shared.v2.u32 	{%r15, %r16}, [%r8+24];
	ld.shared.v2.u32 	{%r17, %r18}, [%r8+32];
	ld.shared.v2.u32 	{%r19, %r20}, [%r8+40];
	ld.shared.v2.u32 	{%r21, %r22}, [%r8+48];
	ld.shared.v2.u32 	{%r23, %r24}, [%r8+56];
	ld.shared.v2.u32 	{%r25, %r26}, [%r8+64];
	ld.shared.v2.u32 	{%r27, %r28}, [%r8+72];
	ld.shared.v2.u32 	{%r29, %r30}, [%r8+80];
	bar.sync 	0;
	setp.ne.s32 	%p104, %r998, 0;
	@%p104 bra 	$L__BB7_6;
	add.s32 	%r892, %r10, %r9;
	add.s32 	%r893, %r11, %r892;
	add.s32 	%r894, %r12, %r893;
	add.s32 	%r895, %r13, %r894;
	add.s32 	%r896, %r14, %r895;
	add.s32 	%r897, %r15, %r896;
	add.s32 	%r898, %r16, %r897;
	add.s32 	%r899, %r17, %r898;
	add.s32 	%r900, %r18, %r899;
	add.s32 	%r901, %r19, %r900;
	add.s32 	%r902, %r20, %r901;
	add.s32 	%r903, %r21, %r902;
	add.s32 	%r904, %r22, %r903;
	add.s32 	%r905, %r23, %r904;
	add.s32 	%r906, %r24, %r905;
	add.s32 	%r907, %r25, %r906;
	add.s32 	%r908, %r26, %r907;
	add.s32 	%r909, %r27, %r908;
	add.s32 	%r910, %r28, %r909;
	add.s32 	%r911, %r29, %r910;
	add.s32 	%r866, %r30, %r911;
	mov.b32 	%r864, 1;
	mov.b32 	%r889, 0;
	mov.b32 	%r891, -1;
	// begin inline asm
	{  .reg .s32 r0;  .reg .pred p;  shfl.sync.up.b32 r0|p, %r866, %r864, %r889, %r891;  @p add.s32 r0, r0, %r866;  mov.s32 %r862, r0;}
	// end inline asm
	mov.b32 	%r870, 2;
	// begin inline asm
	{  .reg .s32 r0;  .reg .pred p;  shfl.sync.up.b32 r0|p, %r862, %r870, %r889, %r891;  @p add.s32 r0, r0, %r862;  mov.s32 %r868, r0;}
	// end inline asm
	mov.b32 	%r876, 4;
	// begin inline asm
	{  .reg .s32 r0;  .reg .pred p;  shfl.sync.up.b32 r0|p, %r868, %r876, %r889, %r891;  @p add.s32 r0, r0, %r868;  mov.s32 %r874, r0;}
	// end inline asm
	mov.b32 	%r882, 8;
	// begin inline asm
	{  .reg .s32 r0;  .reg .pred p;  shfl.sync.up.b32 r0|p, %r874, %r882, %r889, %r891;  @p add.s32 r0, r0, %r874;  mov.s32 %r880, r0;}
	// end inline asm
	mov.b32 	%r888, 16;
	// begin inline asm
	{  .reg .s32 r0;  .reg .pred p;  shfl.sync.up.b32 r0|p, %r880, %r888, %r889, %r891;  @p add.s32 r0, r0, %r880;  mov.s32 %r886, r0;}
	// end inline asm
	setp.ne.s32 	%p146, %r641, 31;
	@%p146 bra 	$L__BB7_4;
	shl.b32 	%r912, %r6, 2;
	add.s32 	%r914, %r670, %r912;
	st.shared.u32 	[%r914+16], %r886;
$L__BB7_4:
	sub.s32 	%r915, %r886, %r866;
	bar.sync 	0;
	ld.shared.v4.u32 	{%r916, %r917, %r918, %r919}, [_ZZN3cub18CUB_300001_SM_10006detail4scan16DeviceScanKernelINS2_10policy_hubIiiijN4cuda3std3__44plusIvEEE10Policy1000EN6thrust24THRUST_300001_SM_1000_NS6detail15normal_iteratorINSD_10device_ptrIiEEEESI_NS0_13ScanTileStateIiLb1EEES9_NS0_8NullTypeEjiLb0ESL_EEvT0_T1_T2_iT3_T4_T5_E12temp_storage+16];
	add.s32 	%r920, %r917, %r916;
	setp.eq.s32 	%p147, %r6, 2;
	selp.b32 	%r921, %r920, %r916, %p147;
	add.s32 	%r922, %r920, %r918;
	setp.eq.s32 	%p148, %r6, 3;
	selp.b32 	%r923, %r922, %r921, %p148;
	add.s32 	%r924, %r922, %r919;
	setp.eq.s32 	%p149, %r6, 4;
	selp.b32 	%r925, %r924, %r923, %p149;
	ld.shared.v4.u32 	{%r926, %r927, %r928, %r929}, [_ZZN3cub18CUB_300001_SM_10006detail4scan16DeviceScanKernelINS2_10policy_hubIiiijN4cuda3std3__44plusIvEEE10Policy1000EN6thrust24THRUST_300001_SM_1000_NS6detail15normal_iteratorINSD_10device_ptrIiEEEESI_NS0_13ScanTileStateIiLb1EEES9_NS0_8NullTypeEjiLb0ESL_EEvT0_T1_T2_iT3_T4_T5_E12temp_storage+32];
	add.s32 	%r930, %r924, %r926;
	setp.eq.s32 	%p150, %r6, 5;
	selp.b32 	%r931, %r930, %r925, %p150;
	add.s32 	%r932, %r930, %r927;
	setp.eq.s32 	%p151, %r6, 6;
	selp.b32 	%r933, %r932, %r931, %p151;
	add.s32 	%r934, %r932, %r928;
	setp.eq.s32 	%p152, %r6, 7;
	selp.b32 	%r935, %r934, %r933, %p152;
	add.s32 	%r936, %r934, %r929;
	setp.eq.s32 	%p153, %r6, 8;
	selp.b32 	%r937, %r936, %r935, %p153;
	ld.shared.v4.u32 	{%r938, %r939, %r940, %r941}, [_ZZN3cub18CUB_300001_SM_10006detail4scan16DeviceScanKernelINS2_10policy_hubIiiijN4cuda3std3__44plusIvEEE10Policy1000EN6thrust24THRUST_300001_SM_1000_NS6detail15normal_iteratorINSD_10device_ptrIiEEEESI_NS0_13ScanTileStateIiLb1EEES9_NS0_8NullTypeEjiLb0ESL_EEvT0_T1_T2_iT3_T4_T5_E12temp_storage+48];
	add.s32 	%r942, %r936, %r938;
	setp.eq.s32 	%p154, %r6, 9;
	selp.b32 	%r943, %r942, %r937, %p154;
	add.s32 	%r944, %r942, %r939;
	setp.eq.s32 	%p155, %r6, 10;
	selp.b32 	%r945, %r944, %r943, %p155;
	add.s32 	%r946, %r944, %r940;
	setp.eq.s32 	%p156, %r6, 11;
	selp.b32 	%r947, %r946, %r945, %p156;
	add.s32 	%r33, %r946, %r941;
	setp.lt.u32 	%p157, %r4, 32;
	setp.eq.s32 	%p158, %r641, 0;
	selp.b32 	%r948, 0, %r915, %p158;
	add.s32 	%r949, %r947, %r948;
	selp.b32 	%r1012, %r915, %r949, %p157;
	setp.ne.s32 	%p159, %r4, 0;
	@%p159 bra 	$L__BB7_25;
	add.s64 	%rd52, %rd1, 256;
	mov.b32 	%r950, 101;
	// begin inline asm
	st.relaxed.gpu.v2.u32 [%rd52], {%r950, %r33};
	// end inline asm
	mov.b32 	%r1012, 0;
	bra.uni 	$L__BB7_25;
$L__BB7_6:
	add.s32 	%r701, %r10, %r9;
	add.s32 	%r702, %r11, %r701;
	add.s32 	%r703, %r12, %r702;
	add.s32 	%r704, %r13, %r703;
	add.s32 	%r705, %r14, %r704;
	add.s32 	%r706, %r15, %r705;
	add.s32 	%r707, %r16, %r706;
	add.s32 	%r708, %r17, %r707;
	add.s32 	%r709, %r18, %r708;
	add.s32 	%r710, %r19, %r709;
	add.s32 	%r711, %r20, %r710;
	add.s32 	%r712, %r21, %r711;
	add.s32 	%r713, %r22, %r712;
	add.s32 	%r714, %r23, %r713;
	add.s32 	%r715, %r24, %r714;
	add.s32 	%r716, %r25, %r715;
	add.s32 	%r717, %r26, %r716;
	add.s32 	%r718, %r27, %r717;
	add.s32 	%r719, %r28, %r718;
	add.s32 	%r720, %r29, %r719;
	add.s32 	%r675, %r30, %r720;
	mov.b32 	%r673, 1;
	mov.b32 	%r698, 0;
	mov.b32 	%r700, -1;
	// begin inline asm
	{  .reg .s32 r0;  .reg .pred p;  shfl.sync.up.b32 r0|p, %r675, %r673, %r698, %r700;  @p add.s32 r0, r0, %r675;  mov.s32 %r671, r0;}
	// end inline asm
	mov.b32 	%r679, 2;
	// begin inline asm
	{  .reg .s32 r0;  .reg .pred p;  shfl.sync.up.b32 r0|p, %r671, %r679, %r698, %r700;  @p add.s32 r0, r0, %r671;  mov.s32 %r677, r0;}
	// end inline asm
	mov.b32 	%r685, 4;
	// begin inline asm
	{  .reg .s32 r0;  .reg .pred p;  shfl.sync.up.b32 r0|p, %r677, %r685, %r698, %r700;  @p add.s32 r0, r0, %r677;  mov.s32 %r683, r0;}
	// end inline asm
	mov.b32 	%r691, 8;
	// begin inline asm
	{  .reg .s32 r0;  .reg .pred p;  shfl.sync.up.b32 r0|p, %r683, %r691, %r698, %r700;  @p add.s32 r0, r0, %r683;  mov.s32 %r689, r0;}
	// end inline asm
	mov.b32 	%r697, 16;
	// begin inline asm
	{  .reg .s32 r0;  .reg .pred p;  shfl.sync.up.b32 r0|p, %r689, %r697, %r698, %r700;  @p add.s32 r0, r0, %r689;  mov.s32 %r695, r0;}
	// end inline asm
	setp.ne.s32 	%p105, %r641, 31;
	@%p105 bra 	$L__BB7_8;
	shl.b32 	%r721, %r6, 2;
	add.s32 	%r723, %r670, %r721;
	st.shared.u32 	[%r723+16], %r695;
$L__BB7_8:
	sub.s32 	%r724, %r695, %r675;
	bar.sync 	0;
	ld.shared.v4.u32 	{%r725, %r726, %r727, %r728}, [_ZZN3cub18CUB_300001_SM_10006detail4scan16DeviceScanKernelINS2_10policy_hubIiiijN4cuda3std3__44plusIvEEE10Policy1000EN6thrust24THRUST_300001_SM_1000_NS6detail15normal_iteratorINSD_10device_ptrIiEEEESI_NS0_13ScanTileStateIiLb1EEES9_NS0_8NullTypeEjiLb0ESL_EEvT0_T1_T2_iT3_T4_T5_E12temp_storage+16];
	add.s32 	%r729, %r726, %r725;
	setp.eq.s32 	%p106, %r6, 2;
	selp.b32 	%r730, %r729, %r725, %p106;
	add.s32 	%r731, %r729, %r727;
	setp.eq.s32 	%p107, %r6, 3;
	selp.b32 	%r732, %r731, %r730, %p107;
	add.s32 	%r733, %r731, %r728;
	setp.eq.s32 	%p108, %r6, 4;
	selp.b32 	%r734, %r733, %r732, %p108;
	ld.shared.v4.u32 	{%r735, %r736, %r737, %r738}, [_ZZN3cub18CUB_300001_SM_10006detail4scan16DeviceScanKernelINS2_10policy_hubIiiijN4cuda3std3__44plusIvEEE10Policy1000EN6thrust24THRUST_300001_SM_1000_NS6detail15normal_iteratorINSD_10device_ptrIiEEEESI_NS0_13ScanTileStateIiLb1EEES9_NS0_8NullTypeEjiLb0ESL_EEvT0_T1_T2_iT3_T4_T5_E12temp_storage+32];
	add.s32 	%r739, %r733, %r735;
	setp.eq.s32 	%p109, %r6, 5;
	selp.b32 	%r740, %r739, %r734, %p109;
	add.s32 	%r741, %r739, %r736;
	setp.eq.s32 	%p110, %r6, 6;
	selp.b32 	%r742, %r741, %r740, %p110;
	add.s32 	%r743, %r741, %r737;
	setp.eq.s32 	%p111, %r6, 7;
	selp.b32 	%r744, %r743, %r742, %p111;
	add.s32 	%r745, %r743, %r738;
	setp.eq.s32 	%p112, %r6, 8;
	selp.b32 	%r746, %r745, %r744, %p112;
	ld.shared.v4.u32 	{%r747, %r748, %r749, %r750}, [_ZZN3cub18CUB_300001_SM_10006detail4scan16DeviceScanKernelINS2_10policy_hubIiiijN4cuda3std3__44plusIvEEE10Policy1000EN6thrust24THRUST_300001_SM_1000_NS6detail15normal_iteratorINSD_10device_ptrIiEEEESI_NS0_13ScanTileStateIiLb1EEES9_NS0_8NullTypeEjiLb0ESL_EEvT0_T1_T2_iT3_T4_T5_E12temp_storage+48];
	add.s32 	%r751, %r745, %r747;
	setp.eq.s32 	%p113, %r6, 9;
	selp.b32 	%r752, %r751, %r746, %p113;
	add.s32 	%r753, %r751, %r748;
	setp.eq.s32 	%p114, %r6, 10;
	selp.b32 	%r754, %r753, %r752, %p114;
	add.s32 	%r755, %r753, %r749;
	setp.eq.s32 	%p115, %r6, 11;
	selp.b32 	%r756, %r755, %r754, %p115;
	add.s32 	%r37, %r755, %r750;
	setp.gt.u32 	%p116, %r4, 31;
	setp.lt.u32 	%p117, %r4, 32;
	setp.eq.s32 	%p118, %r641, 0;
	selp.b32 	%r757, 0, %r724, %p118;
	add.s32 	%r1011, %r756, %r757;
	selp.b32 	%r39, %r724, %r1011, %p117;
	@%p116 bra 	$L__BB7_24;
	setp.ne.s32 	%p119, %r4, 0;
	mul.wide.s32 	%rd41, %r998, 8;
	add.s64 	%rd5, %rd1, %rd41;
	@%p119 bra 	$L__BB7_11;
	st.shared.u32 	[_ZZN3cub18CUB_300001_SM_10006detail4scan16DeviceScanKernelINS2_10policy_hubIiiijN4cuda3std3__44plusIvEEE10Policy1000EN6thrust24THRUST_300001_SM_1000_NS6detail15normal_iteratorINSD_10device_ptrIiEEEESI_NS0_13ScanTileStateIiLb1EEES9_NS0_8NullTypeEjiLb0ESL_EEvT0_T1_T2_iT3_T4_T5_E12temp_storage+12], %r37;
	add.s64 	%rd42, %rd5, 256;
	mov.b32 	%r758, 100;
	// begin inline asm
	st.relaxed.gpu.v2.u32 [%rd42], {%r758, %r37};
	// end inline asm
$L__BB7_11:
	not.b32 	%r764, %r4;
	add.s32 	%r1006, %r998, %r764;
	mov.b32 	%r760, 830;
	// begin inline asm
	nanosleep.u32 %r760;
	// end inline asm
	mul.wide.s32 	%rd44, %r1006, 8;
	add.s64 	%rd45, %rd1, %rd44;
	add.s64 	%rd43, %rd45, 256;
	// begin inline asm
	ld.relaxed.gpu.v2.u32 {%r1008, %r1000}, [%rd43];
	// end inline asm
	mov.b32 	%r1001, 952;
$L__BB7_12:
	setp.eq.s32 	%p120, %r1008, 99;
	mov.b32 	%r765, -1;
	vote.sync.any.pred 	%p121, %p120, %r765;
	not.pred 	%p122, %p121;
	@%p122 bra 	$L__BB7_14;
	mul.lo.s32 	%r860, %r998, 16807;
	and.b32  	%r998, %r860, 2147483647;
	add.s32 	%r861, %r1001, 1;
	rem.u32 	%r857, %r998, %r861;
	// begin inline asm
	nanosleep.u32 %r857;
	// end inline asm
	shr.u32 	%r1001, %r1001, 1;
	// begin inline asm
	ld.relaxed.gpu.v2.u32 {%r1008, %r1000}, [%rd43];
	// end inline asm
	bra.uni 	$L__BB7_12;
$L__BB7_14:
	setp.eq.s32 	%p123, %r1008, 101;
	mov.b32 	%r792, -1;
	vote.sync.ballot.b32 	%r794, %p123, %r792;
	// begin inline asm
	mov.u32 %r767, %lanemask_ge;
	// end inline asm
	and.b32  	%r795, %r794, %r767;
	or.b32  	%r796, %r795, -2147483648;
	add.s32 	%r797, %r796, -1;
	not.b32 	%r798, %r796;
	and.b32  	%r799, %r798, %r797;
	popc.b32 	%r771, %r799;
	mov.b32 	%r770, 1;
	// begin inline asm
	shfl.sync.down.b32 %r768, %r1000, %r770, %r771, %r792;
	// end inline asm
	setp.lt.s32 	%p125, %r641, %r771;
	selp.b32 	%r800, %r768, 0, %p125;
	add.s32 	%r774, %r800, %r1000;
	mov.b32 	%r775, 2;
	// begin inline asm
	shfl.sync.down.b32 %r773, %r774, %r775, %r771, %r792;
	// end inline asm
	add.s32 	%r54, %r641, 2;
	setp.gt.s32 	%p126, %r54, %r771;
	selp.b32 	%r801, 0, %r773, %p126;
	add.s32 	%r779, %r774, %r801;
	mov.b32 	%r780, 4;
	// begin inline asm
	shfl.sync.down.b32 %r778, %r779, %r780, %r771, %r792;
	// end inline asm
	add.s32 	%r55, %r641, 4;
	setp.gt.s32 	%p127, %r55, %r771;
	selp.b32 	%r802, 0, %r778, %p127;
	add.s32 	%r784, %r779, %r802;
	mov.b32 	%r785, 8;
	// begin inline asm
	shfl.sync.down.b32 %r783, %r784, %r785, %r771, %r792;
	// end inline asm
	add.s32 	%r56, %r641, 8;
	setp.gt.s32 	%p128, %r56, %r771;
	selp.b32 	%r803, 0, %r783, %p128;
	add.s32 	%r789, %r784, %r803;
	mov.b32 	%r790, 16;
	// begin inline asm
	shfl.sync.down.b32 %r788, %r789, %r790, %r771, %r792;
	// end inline asm
	add.s32 	%r57, %r641, 16;
	setp.gt.s32 	%p129, %r57, %r771;
	selp.b32 	%r804, 0, %r788, %p129;
	add.s32 	%r1005, %r789, %r804;
	add.s64 	%rd7, %rd1, 256;
	mov.b32 	%r1002, 952;
$L__BB7_15:
	setp.ne.s32 	%p130, %r1008, 101;
	mov.b32 	%r805, -1;
	vote.sync.all.pred 	%p131, %p130, %r805;
	not.pred 	%p132, %p131;
	@%p132 bra 	$L__BB7_20;
	shr.u32 	%r1002, %r1002, 1;
	mul.wide.s32 	%rd48, %r1006, 8;
	add.s64 	%rd49, %rd7, %rd48;
	add.s64 	%rd47, %rd49, -256;
	// begin inline asm
	ld.relaxed.gpu.v2.u32 {%r1008, %r1009}, [%rd47];
	// end inline asm
	mov.u32 	%r1010, %r1002;
$L__BB7_17:
	setp.eq.s32 	%p136, %r1008, 99;
	mov.b32 	%r813, -1;
	vote.sync.any.pred 	%p137, %p136, %r813;
	not.pred 	%p138, %p137;
	@%p138 bra 	$L__BB7_19;
	mul.lo.s32 	%r855, %r998, 16807;
	and.b32  	%r998, %r855, 2147483647;
	add.s32 	%r856, %r1010, 1;
	rem.u32 	%r852, %r998, %r856;
	// begin inline asm
	nanosleep.u32 %r852;
	// end inline asm
	shr.u32 	%r1010, %r1010, 1;
	// begin inline asm
	ld.relaxed.gpu.v2.u32 {%r1008, %r1009}, [%rd47];
	// end inline asm
	bra.uni 	$L__BB7_17;
$L__BB7_19:
	setp.eq.s32 	%p139, %r1008, 101;
	mov.b32 	%r839, -1;
	vote.sync.ballot.b32 	%r840, %p139, %r839;
	and.b32  	%r841, %r840, %r767;
	or.b32  	%r842, %r841, -2147483648;
	add.s32 	%r843, %r842, -1;
	not.b32 	%r844, %r842;
	and.b32  	%r845, %r844, %r843;
	popc.b32 	%r818, %r845;
	mov.b32 	%r817, 1;
	// begin inline asm
	shfl.sync.down.b32 %r815, %r1009, %r817, %r818, %r839;
	// end inline asm
	setp.lt.s32 	%p141, %r641, %r818;
	selp.b32 	%r846, %r815, 0, %p141;
	add.s32 	%r821, %r846, %r1009;
	mov.b32 	%r822, 2;
	// begin inline asm
	shfl.sync.down.b32 %r820, %r821, %r822, %r818, %r839;
	// end inline asm
	setp.gt.s32 	%p142, %r54, %r818;
	selp.b32 	%r847, 0, %r820, %p142;
	add.s32 	%r826, %r821, %r847;
	mov.b32 	%r827, 4;
	// begin inline asm
	shfl.sync.down.b32 %r825, %r826, %r827, %r818, %r839;
	// end inline asm
	setp.gt.s32 	%p143, %r55, %r818;
	selp.b32 	%r848, 0, %r825, %p143;
	add.s32 	%r831, %r826, %r848;
	mov.b32 	%r832, 8;
	// begin inline asm
	shfl.sync.down.b32 %r830, %r831, %r832, %r818, %r839;
	// end inline asm
	setp.gt.s32 	%p144, %r56, %r818;
	selp.b32 	%r849, 0, %r830, %p144;
	add.s32 	%r836, %r831, %r849;
	mov.b32 	%r837, 16;
	// begin inline asm
	shfl.sync.down.b32 %r835, %r836, %r837, %r818, %r839;
	// end inline asm
	setp.gt.s32 	%p145, %r57, %r818;
	selp.b32 	%r850, 0, %r835, %p145;
	add.s32 	%r851, %r850, %r1005;
	add.s32 	%r1005, %r851, %r836;
	add.s32 	%r1006, %r1006, -32;
	bra.uni 	$L__BB7_15;
$L__BB7_20:
	@%p119 bra 	$L__BB7_22;
	add.s32 	%r808, %r1005, %r37;
	add.s64 	%rd46, %rd5, 256;
	mov.b32 	%r807, 101;
	// begin inline asm
	st.relaxed.gpu.v2.u32 [%rd46], {%r807, %r808};
	// end inline asm
	st.shared.u32 	[_ZZN3cub18CUB_300001_SM_10006detail4scan16DeviceScanKernelINS2_10policy_hubIiiijN4cuda3std3__44plusIvEEE10Policy1000EN6thrust24THRUST_300001_SM_1000_NS6detail15normal_iteratorINSD_10device_ptrIiEEEESI_NS0_13ScanTileStateIiLb1EEES9_NS0_8NullTypeEjiLb0ESL_EEvT0_T1_T2_iT3_T4_T5_E12temp_storage+4], %r1005;
	st.shared.u32 	[_ZZN3cub18CUB_300001_SM_10006detail4scan16DeviceScanKernelINS2_10policy_hubIiiijN4cuda3std3__44plusIvEEE10Policy1000EN6thrust24THRUST_300001_SM_1000_NS6detail15normal_iteratorINSD_10device_ptrIiEEEESI_NS0_13ScanTileStateIiLb1EEES9_NS0_8NullTypeEjiLb0ESL_EEvT0_T1_T2_iT3_T4_T5_E12temp_storage+8], %r808;
$L__BB7_22:
	setp.ne.s32 	%p134, %r641, 0;
	mov.u32 	%r1011, %r39;
	@%p134 bra 	$L__BB7_24;
	st.shared.u32 	[_ZZN3cub18CUB_300001_SM_10006detail4scan16DeviceScanKernelINS2_10policy_hubIiiijN4cuda3std3__44plusIvEEE10Policy1000EN6thrust24THRUST_300001_SM_1000_NS6detail15normal_iteratorINSD_10device_ptrIiEEEESI_NS0_13ScanTileStateIiLb1EEES9_NS0_8NullTypeEjiLb0ESL_EEvT0_T1_T2_iT3_T4_T5_E12temp_storage+76], %r1005;
	mov.u32 	%r1011, %r1005;
$L__BB7_24:
	bar.sync 	0;
	setp.eq.s32 	%p135, %r4, 0;
	ld.shared.u32 	%r809, [_ZZN3cub18CUB_300001_SM_10006detail4scan16DeviceScanKernelINS2_10policy_hubIiiijN4cuda3std3__44plusIvEEE10Policy1000EN6thrust24THRUST_300001_SM_1000_NS6detail15normal_iteratorINSD_10device_ptrIiEEEESI_NS0_13ScanTileStateIiLb1EEES9_NS0_8NullTypeEjiLb0ESL_EEvT0_T1_T2_iT3_T4_T5_E12temp_storage+76];
	selp.b32 	%r810, 0, %r809, %p135;
	add.s32 	%r1012, %r810, %r1011;
$L__BB7_25:
	add.s32 	%r953, %r1012, %r9;
	add.s32 	%r954, %r10, %r953;
	add.s32 	%r955, %r11, %r954;
	add.s32 	%r956, %r12, %r955;
	add.s32 	%r957, %r13, %r956;
	add.s32 	%r958, %r14, %r957;
	add.s32 	%r959, %r15, %r958;
	add.s32 	%r960, %r16, %r959;
	add.s32 	%r961, %r17, %r960;
	add.s32 	%r962, %r18, %r961;
	add.s32 	%r963, %r19, %r962;
	add.s32 	%r964, %r20, %r963;
	add.s32 	%r965, %r21, %r964;
	add.s32 	%r966, %r22, %r965;
	add.s32 	%r967, %r23, %r966;
	add.s32 	%r968, %r24, %r967;
	add.s32 	%r969, %r25, %r968;
	add.s32 	%r970, %r26, %r969;
	add.s32 	%r971, %r27, %r970;
	add.s32 	%r972, %r28, %r971;
	add.s32 	%r973, %r29, %r972;
	add.s32 	%r974, %r30, %r973;
	bar.sync 	0;
	st.shared.v2.u32 	[%r8], {%r953, %r954};
	st.shared.v2.u32 	[%r8+8], {%r955, %r956};
	st.shared.v2.u32 	[%r8+16], {%r957, %r958};
	st.shared.v2.u32 	[%r8+24], {%r959, %r960};
	st.shared.v2.u32 	[%r8+32], {%r961, %r962};
	st.shared.v2.u32 	[%r8+40], {%r963, %r964};
	st.shared.v2.u32 	[%r8+48], {%r965, %r966};
	st.shared.v2.u32 	[%r8+56], {%r967, %r968};
	st.shared.v2.u32 	[%r8+64], {%r969, %r970};
	st.shared.v2.u32 	[%r8+72], {%r971, %r972};
	st.shared.v2.u32 	[%r8+80], {%r973, %r974};
	bar.warp.sync 	-1;
	ld.shared.u32 	%r975, [%r7];
	ld.shared.u32 	%r976, [%r7+128];
	ld.shared.u32 	%r977, [%r7+256];
	ld.shared.u32 	%r978, [%r7+384];
	ld.shared.u32 	%r979, [%r7+512];
	ld.shared.u32 	%r980, [%r7+640];
	ld.shared.u32 	%r981, [%r7+768];
	ld.shared.u32 	%r982, [%r7+896];
	ld.shared.u32 	%r983, [%r7+1024];
	ld.shared.u32 	%r984, [%r7+1152];
	ld.shared.u32 	%r985, [%r7+1280];
	ld.shared.u32 	%r986, [%r7+1408];
	ld.shared.u32 	%r987, [%r7+1536];
	ld.shared.u32 	%r988, [%r7+1664];
	ld.shared.u32 	%r989, [%r7+1792];
	ld.shared.u32 	%r990, [%r7+1920];
	ld.shared.u32 	%r991, [%r7+2048];
	ld.shared.u32 	%r992, [%r7+2176];
	ld.shared.u32 	%r993, [%r7+2304];
	ld.shared.u32 	%r994, [%r7+2432];
	ld.shared.u32 	%r995, [%r7+2560];
	ld.shared.u32 	%r996, [%r7+2688];
	add.s64 	%rd54, %rd3, %rd39;
	st.global.u32 	[%rd54], %r975;
	st.global.u32 	[%rd54+128], %r976;
	st.global.u32 	[%rd54+256], %r977;
	st.global.u32 	[%rd54+384], %r978;
	st.global.u32 	[%rd54+512], %r979;
	st.global.u32 	[%rd54+640], %r980;
	st.global.u32 	[%rd54+768], %r981;
	st.global.u32 	[%rd54+896], %r982;
	st.global.u32 	[%rd54+1024], %r983;
	st.global.u32 	[%rd54+1152], %r984;
	st.global.u32 	[%rd54+1280], %r985;
	st.global.u32 	[%rd54+1408], %r986;
	st.global.u32 	[%rd54+1536], %r987;
	st.global.u32 	[%rd54+1664], %r988;
	st.global.u32 	[%rd54+1792], %r989;
	st.global.u32 	[%rd54+1920], %r990;
	st.global.u32 	[%rd54+2048], %r991;
	st.global.u32 	[%rd54+2176], %r992;
	st.global.u32 	[%rd54+2304], %r993;
	st.global.u32 	[%rd54+2432], %r994;
	st.global.u32 	[%rd54+2560], %r995;
	st.global.u32 	[%rd54+2688], %r996;
	bra.uni 	$L__BB7_140;
$L__BB7_26:
	setp.eq.s32 	%p2, %r3, 0;
	@%p2 bra 	$L__BB7_140;
	mul.wide.u32 	%rd15, %r2, 4;
	add.s64 	%rd16, %rd2, %rd15;
	mov.u32 	%r82, %tid.x;
	ld.global.u32 	%r1034, [%rd16];
	and.b32  	%r236, %r82, 31;
	and.b32  	%r237, %r82, 992;
	mul.lo.s32 	%r238, %r237, 22;
	or.b32  	%r84, %r238, %r236;
	setp.ge.u32 	%p3, %r84, %r3;
	shl.b32 	%r239, %r84, 2;
	cvt.u64.u32 	%rd17, %r239;
	add.s64 	%rd9, %rd16, %rd17;
	mov.u32 	%r1013, %r1034;
	@%p3 bra 	$L__BB7_29;
	ld.global.u32 	%r1013, [%rd9];
$L__BB7_29:
	add.s32 	%r240, %r84, 32;
	setp.ge.u32 	%p4, %r240, %r3;
	mov.u32 	%r1014, %r1034;
	@%p4 bra 	$L__BB7_31;
	ld.global.u32 	%r1014, [%rd9+128];
$L__BB7_31:
	add.s32 	%r89, %r84, 64;
	setp.ge.u32 	%p5, %r89, %r3;
	mov.u32 	%r1015, %r1034;
	@%p5 bra 	$L__BB7_33;
	ld.global.u32 	%r1015, [%rd9+256];
$L__BB7_33:
	add.s32 	%r92, %r84, 96;
	setp.ge.u32 	%p6, %r92, %r3;
	mov.u32 	%r1016, %r1034;
	@%p6 bra 	$L__BB7_35;
	ld.global.u32 	%r1016, [%rd9+384];
$L__BB7_35:
	add.s32 	%r241, %r84, 128;
	setp.ge.u32 	%p7, %r241, %r3;
	mov.u32 	%r1017, %r1034;
	@%p7 bra 	$L__BB7_37;
	ld.global.u32 	%r1017, [%rd9+512];
$L__BB7_37:
	add.s32 	%r242, %r84, 160;
	setp.ge.u32 	%p8, %r242, %r3;
	mov.u32 	%r1018, %r1034;
	@%p8 bra 	$L__BB7_39;
	ld.global.u32 	%r1018, [%rd9+640];
$L__BB7_39:
	add.s32 	%r243, %r84, 192;
	setp.ge.u32 	%p9, %r243, %r3;
	mov.u32 	%r1019, %r1034;
	@%p9 bra 	$L__BB7_41;
	ld.global.u32 	%r1019, [%rd9+768];
$L__BB7_41:
	add.s32 	%r101, %r84, 224;
	setp.ge.u32 	%p10, %r101, %r3;
	mov.u32 	%r1020, %r1034;
	@%p10 bra 	$L__BB7_43;
	ld.global.u32 	%r1020, [%rd9+896];
$L__BB7_43:
	add.s32 	%r244, %r84, 256;
	setp.ge.u32 	%p11, %r244, %r3;
	mov.u32 	%r1021, %r1034;
	@%p11 bra 	$L__BB7_45;
	ld.global.u32 	%r1021, [%rd9+1024];
$L__BB7_45:
	add.s32 	%r245, %r84, 288;
	setp.ge.u32 	%p12, %r245, %r3;
	mov.u32 	%r1022, %r1034;
	@%p12 bra 	$L__BB7_47;
	ld.global.u32 	%r1022, [%rd9+1152];
$L__BB7_47:
	add.s32 	%r246, %r84, 320;
	setp.ge.u32 	%p13, %r246, %r3;
	mov.u32 	%r1023, %r1034;
	@%p13 bra 	$L__BB7_49;
	ld.global.u32 	%r1023, [%rd9+1280];
$L__BB7_49:
	add.s32 	%r110, %r84, 352;
	setp.ge.u32 	%p14, %r110, %r3;
	mov.u32 	%r1024, %r1034;
	@%p14 bra 	$L__BB7_51;
	ld.global.u32 	%r1024, [%rd9+1408];
$L__BB7_51:
	add.s32 	%r113, %r84, 384;
	setp.ge.u32 	%p15, %r113, %r3;
	mov.u32 	%r1025, %r1034;
	@%p15 bra 	$L__BB7_53;
	ld.global.u32 	%r1025, [%rd9+1536];
$L__BB7_53:
	add.s32 	%r116, %r84, 416;
	setp.ge.u32 	%p16, %r116, %r3;
	mov.u32 	%r1026, %r1034;
	@%p16 bra 	$L__BB7_55;
	ld.global.u32 	%r1026, [%rd9+1664];
$L__BB7_55:
	add.s32 	%r119, %r84, 448;
	setp.ge.u32 	%p17, %r119, %r3;
	mov.u32 	%r1027, %r1034;
	@%p17 bra 	$L__BB7_57;
	ld.global.u32 	%r1027, [%rd9+1792];
$L__BB7_57:
	add.s32 	%r247, %r84, 480;
	setp.ge.u32 	%p18, %r247, %r3;
	mov.u32 	%r1028, %r1034;
	@%p18 bra 	$L__BB7_59;
	ld.global.u32 	%r1028, [%rd9+1920];
$L__BB7_59:
	add.s32 	%r248, %r84, 512;
	setp.ge.u32 	%p19, %r248, %r3;
	mov.u32 	%r1029, %r1034;
	@%p19 bra 	$L__BB7_61;
	ld.global.u32 	%r1029, [%rd9+2048];
$L__BB7_61:
	add.s32 	%r126, %r84, 544;
	setp.ge.u32 	%p20, %r126, %r3;
	mov.u32 	%r1030, %r1034;
	@%p20 bra 	$L__BB7_63;
	ld.global.u32 	%r1030, [%rd9+2176];
$L__BB7_63:
	add.s32 	%r249, %r84, 576;
	setp.ge.u32 	%p21, %r249, %r3;
	mov.u32 	%r1031, %r1034;
	@%p21 bra 	$L__BB7_65;
	ld.global.u32 	%r1031, [%rd9+2304];
$L__BB7_65:
	add.s32 	%r131, %r84, 608;
	setp.ge.u32 	%p22, %r131, %r3;
	mov.u32 	%r1032, %r1034;
	@%p22 bra 	$L__BB7_67;
	ld.global.u32 	%r1032, [%rd9+2432];
$L__BB7_67:
	add.s32 	%r250, %r84, 640;
	setp.ge.u32 	%p23, %r250, %r3;
	mov.u32 	%r1033, %r1034;
	@%p23 bra 	$L__BB7_69;
	ld.global.u32 	%r1033, [%rd9+2560];
$L__BB7_69:
	add.s32 	%r251, %r84, 672;
	setp.ge.u32 	%p24, %r251, %r3;
	@%p24 bra 	$L__BB7_71;
	ld.global.u32 	%r1034, [%rd9+2688];
$L__BB7_71:
	// begin inline asm
	mov.u32 %r252, %laneid;
	// end inline asm
	shr.u32 	%r139, %r82, 5;
	mad.lo.s32 	%r253, %r139, 704, %r252;
	shl.b32 	%r254, %r253, 2;
	mov.u32 	%r255, _ZZN3cub18CUB_300001_SM_10006detail4scan16DeviceScanKernelINS2_10policy_hubIiiijN4cuda3std3__44plusIvEEE10Policy1000EN6thrust24THRUST_300001_SM_1000_NS6detail15normal_iteratorINSD_10device_ptrIiEEEESI_NS0_13ScanTileStateIiLb1EEES9_NS0_8NullTypeEjiLb0ESL_EEvT0_T1_T2_iT3_T4_T5_E12temp_storage;
	add.s32 	%r140, %r255, %r254;
	st.shared.u32 	[%r140], %r1013;
	st.shared.u32 	[%r140+128], %r1014;
	st.shared.u32 	[%r140+256], %r1015;
	st.shared.u32 	[%r140+384], %r1016;
	st.shared.u32 	[%r140+512], %r1017;
	st.shared.u32 	[%r140+640], %r1018;
	st.shared.u32 	[%r140+768], %r1019;
	st.shared.u32 	[%r140+896], %r1020;
	st.shared.u32 	[%r140+1024], %r1021;
	st.shared.u32 	[%r140+1152], %r1022;
	st.shared.u32 	[%r140+1280], %r1023;
	st.shared.u32 	[%r140+1408], %r1024;
	st.shared.u32 	[%r140+1536], %r1025;
	st.shared.u32 	[%r140+1664], %r1026;
	st.shared.u32 	[%r140+1792], %r1027;
	st.shared.u32 	[%r140+1920], %r1028;
	st.shared.u32 	[%r140+2048], %r1029;
	st.shared.u32 	[%r140+2176], %r1030;
	st.shared.u32 	[%r140+2304], %r1031;
	st.shared.u32 	[%r140+2432], %r1032;
	st.shared.u32 	[%r140+2560], %r1033;
	st.shared.u32 	[%r140+2688], %r1034;
	bar.warp.sync 	-1;
	mad.lo.s32 	%r141, %r252, 84, %r140;
	ld.shared.v2.u32 	{%r142, %r143}, [%r141];
	ld.shared.v2.u32 	{%r144, %r145}, [%r141+8];
	ld.shared.v2.u32 	{%r146, %r147}, [%r141+16];
	ld.shared.v2.u32 	{%r148, %r149}, [%r141+24];
	ld.shared.v2.u32 	{%r150, %r151}, [%r141+32];
	ld.shared.v2.u32 	{%r152, %r153}, [%r141+40];
	ld.shared.v2.u32 	{%r154, %r155}, [%r141+48];
	ld.shared.v2.u32 	{%r156, %r157}, [%r141+56];
	ld.shared.v2.u32 	{%r158, %r159}, [%r141+64];
	ld.shared.v2.u32 	{%r160, %r161}, [%r141+72];
	ld.shared.v2.u32 	{%r162, %r163}, [%r141+80];
	bar.sync 	0;
	setp.ne.s32 	%p25, %r998, 0;
	@%p25 bra 	$L__BB7_75;
	add.s32 	%r485, %r143, %r142;
	add.s32 	%r486, %r144, %r485;
	add.s32 	%r487, %r145, %r486;
	add.s32 	%r488, %r146, %r487;
	add.s32 	%r489, %r147, %r488;
	add.s32 	%r490, %r148, %r489;
	add.s32 	%r491, %r149, %r490;
	add.s32 	%r492, %r150, %r491;
	add.s32 	%r493, %r151, %r492;
	add.s32 	%r494, %r152, %r493;
	add.s32 	%r495, %r153, %r494;
	add.s32 	%r496, %r154, %r495;
	add.s32 	%r497, %r155, %r496;
	add.s32 	%r498, %r156, %r497;
	add.s32 	%r499, %r157, %r498;
	add.s32 	%r500, %r158, %r499;
	add.s32 	%r501, %r159, %r500;
	add.s32 	%r502, %r160, %r501;
	add.s32 	%r503, %r161, %r502;
	add.s32 	%r504, %r162, %r503;
	add.s32 	%r459, %r163, %r504;
	mov.b32 	%r457, 1;
	mov.b32 	%r482, 0;
	mov.b32 	%r484, -1;
	// begin inline asm
	{  .reg .s32 r0;  .reg .pred p;  shfl.sync.up.b32 r0|p, %r459, %r457, %r482, %r484;  @p add.s32 r0, r0, %r459;  mov.s32 %r455, r0;}
	// end inline asm
	mov.b32 	%r463, 2;
	// begin inline asm
	{  .reg .s32 r0;  .reg .pred p;  shfl.sync.up.b32 r0|p, %r455, %r463, %r482, %r484;  @p add.s32 r0, r0, %r455;  mov.s32 %r461, r0;}
	// end inline asm
	mov.b32 	%r469, 4;
	// begin inline asm
	{  .reg .s32 r0;  .reg .pred p;  shfl.sync.up.b32 r0|p, %r461, %r469, %r482, %r484;  @p add.s32 r0, r0, %r461;  mov.s32 %r467, r0;}
	// end inline asm
	mov.b32 	%r475, 8;
	// begin inline asm
	{  .reg .s32 r0;  .reg .pred p;  shfl.sync.up.b32 r0|p, %r467, %r475, %r482, %r484;  @p add.s32 r0, r0, %r467;  mov.s32 %r473, r0;}
	// end inline asm
	mov.b32 	%r481, 16;
	// begin inline asm
	{  .reg .s32 r0;  .reg .pred p;  shfl.sync.up.b32 r0|p, %r473, %r481, %r482, %r484;  @p add.s32 r0, r0, %r473;  mov.s32 %r479, r0;}
	// end inline asm
	setp.ne.s32 	%p67, %r252, 31;
	@%p67 bra 	$L__BB7_74;
	shl.b32 	%r505, %r139, 2;
	mov.u32 	%r506, _ZZN3cub18CUB_300001_SM_10006detail4scan16DeviceScanKernelINS2_10policy_hubIiiijN4cuda3std3__44plusIvEEE10Policy1000EN6thrust24THRUST_300001_SM_1000_NS6detail15normal_iteratorINSD_10device_ptrIiEEEESI_NS0_13ScanTileStateIiLb1EEES9_NS0_8NullTypeEjiLb0ESL_EEvT0_T1_T2_iT3_T4_T5_E12temp_storage;
	add.s32 	%r507, %r506, %r505;
	st.shared.u32 	[%r507+16], %r479;
$L__BB7_74:
	sub.s32 	%r508, %r479, %r459;
	bar.sync 	0;
	ld.shared.v4.u32 	{%r509, %r510, %r511, %r512}, [_ZZN3cub18CUB_300001_SM_10006detail4scan16DeviceScanKernelINS2_10policy_hubIiiijN4cuda3std3__44plusIvEEE10Policy1000EN6thrust24THRUST_300001_SM_1000_NS6detail15normal_iteratorINSD_10device_ptrIiEEEESI_NS0_13ScanTileStateIiLb1EEES9_NS0_8NullTypeEjiLb0ESL_EEvT0_T1_T2_iT3_T4_T5_E12temp_storage+16];
	add.s32 	%r513, %r510, %r509;
	setp.eq.s32 	%p68, %r139, 2;
	selp.b32 	%r514, %r513, %r509, %p68;
	add.s32 	%r515, %r513, %r511;
	setp.eq.s32 	%p69, %r139, 3;
	selp.b32 	%r516, %r515, %r514, %p69;
	add.s32 	%r517, %r515, %r512;
	setp.eq.s32 	%p70, %r139, 4;
	selp.b32 	%r518, %r517, %r516, %p70;
	ld.shared.v4.u32 	{%r519, %r520, %r521, %r522}, [_ZZN3cub18CUB_300001_SM_10006detail4scan16DeviceScanKernelINS2_10policy_hubIiiijN4cuda3std3__44plusIvEEE10Policy1000EN6thrust24THRUST_300001_SM_1000_NS6detail15normal_iteratorINSD_10device_ptrIiEEEESI_NS0_13ScanTileStateIiLb1EEES9_NS0_8NullTypeEjiLb0ESL_EEvT0_T1_T2_iT3_T4_T5_E12temp_storage+32];
	add.s32 	%r523, %r517, %r519;
	setp.eq.s32 	%p71, %r139, 5;
	selp.b32 	%r524, %r523, %r518, %p71;
	add.s32 	%r525, %r523, %r520;
	setp.eq.s32 	%p72, %r139, 6;
	selp.b32 	%r526, %r525, %r524, %p72;
	add.s32 	%r527, %r525, %r521;
	setp.eq.s32 	%p73, %r139, 7;
	selp.b32 	%r528, %r527, %r526, %p73;
	add.s32 	%r529, %r527, %r522;
	setp.eq.s32 	%p74, %r139, 8;
	selp.b32 	%r530, %r529, %r528, %p74;
	.pragma "used_bytes_mask 4095";
	ld.shared.v4.u32 	{%r531, %r532, %r533, %r534}, [_ZZN3cub18CUB_300001_SM_10006detail4scan16DeviceScanKernelINS2_10policy_hubIiiijN4cuda3std3__44plusIvEEE10Policy1000EN6thrust24THRUST_300001_SM_1000_NS6detail15normal_iteratorINSD_10device_ptrIiEEEESI_NS0_13ScanTileStateIiLb1EEES9_NS0_8NullTypeEjiLb0ESL_EEvT0_T1_T2_iT3_T4_T5_E12temp_storage+48];
	add.s32 	%r535, %r529, %r531;
	setp.eq.s32 	%p75, %r139, 9;
	selp.b32 	%r536, %r535, %r530, %p75;
	add.s32 	%r537, %r535, %r532;
	setp.eq.s32 	%p76, %r139, 10;
	selp.b32 	%r538, %r537, %r536, %p76;
	add.s32 	%r539, %r537, %r533;
	setp.eq.s32 	%p77, %r139, 11;
	selp.b32 	%r540, %r539, %r538, %p77;
	setp.lt.u32 	%p78, %r82, 32;
	setp.eq.s32 	%p79, %r252, 0;
	selp.b32 	%r541, 0, %r508, %p79;
	add.s32 	%r542, %r540, %r541;
	selp.b32 	%r543, %r508, %r542, %p78;
	setp.eq.s32 	%p80, %r82, 0;
	selp.b32 	%r1049, 0, %r543, %p80;
	bra.uni 	$L__BB7_94;
$L__BB7_75:
	add.s32 	%r286, %r143, %r142;
	add.s32 	%r287, %r144, %r286;
	add.s32 	%r288, %r145, %r287;
	add.s32 	%r289, %r146, %r288;
	add.s32 	%r290, %r147, %r289;
	add.s32 	%r291, %r148, %r290;
	add.s32 	%r292, %r149, %r291;
	add.s32 	%r293, %r150, %r292;
	add.s32 	%r294, %r151, %r293;
	add.s32 	%r295, %r152, %r294;
	add.s32 	%r296, %r153, %r295;
	add.s32 	%r297, %r154, %r296;
	add.s32 	%r298, %r155, %r297;
	add.s32 	%r299, %r156, %r298;
	add.s32 	%r300, %r157, %r299;
	add.s32 	%r301, %r158, %r300;
	add.s32 	%r302, %r159, %r301;
	add.s32 	%r303, %r160, %r302;
	add.s32 	%r304, %r161, %r303;
	add.s32 	%r305, %r162, %r304;
	add.s32 	%r260, %r163, %r305;
	mov.b32 	%r258, 1;
	mov.b32 	%r283, 0;
	mov.b32 	%r285, -1;
	// begin inline asm
	{  .reg .s32 r0;  .reg .pred p;  shfl.sync.up.b32 r0|p, %r260, %r258, %r283, %r285;  @p add.s32 r0, r0, %r260;  mov.s32 %r256, r0;}
	// end inline asm
	mov.b32 	%r264, 2;
	// begin inline asm
	{  .reg .s32 r0;  .reg .pred p;  shfl.sync.up.b32 r0|p, %r256, %r264, %r283, %r285;  @p add.s32 r0, r0, %r256;  mov.s32 %r262, r0;}
	// end inline asm
	mov.b32 	%r270, 4;
	// begin inline asm
	{  .reg .s32 r0;  .reg .pred p;  shfl.sync.up.b32 r0|p, %r262, %r270, %r283, %r285;  @p add.s32 r0, r0, %r262;  mov.s32 %r268, r0;}
	// end inline asm
	mov.b32 	%r276, 8;
	// begin inline asm
	{  .reg .s32 r0;  .reg .pred p;  shfl.sync.up.b32 r0|p, %r268, %r276, %r283, %r285;  @p add.s32 r0, r0, %r268;  mov.s32 %r274, r0;}
	// end inline asm
	mov.b32 	%r282, 16;
	// begin inline asm
	{  .reg .s32 r0;  .reg .pred p;  shfl.sync.up.b32 r0|p, %r274, %r282, %r283, %r285;  @p add.s32 r0, r0, %r274;  mov.s32 %r280, r0;}
	// end inline asm
	setp.ne.s32 	%p26, %r252, 31;
	@%p26 bra 	$L__BB7_77;
	shl.b32 	%r306, %r139, 2;
	mov.u32 	%r307, _ZZN3cub18CUB_300001_SM_10006detail4scan16DeviceScanKernelINS2_10policy_hubIiiijN4cuda3std3__44plusIvEEE10Policy1000EN6thrust24THRUST_300001_SM_1000_NS6detail15normal_iteratorINSD_10device_ptrIiEEEESI_NS0_13ScanTileStateIiLb1EEES9_NS0_8NullTypeEjiLb0ESL_EEvT0_T1_T2_iT3_T4_T5_E12temp_storage;
	add.s32 	%r308, %r307, %r306;
	st.shared.u32 	[%r308+16], %r280;
$L__BB7_77:
	sub.s32 	%r309, %r280, %r260;
	bar.sync 	0;
	ld.shared.v4.u32 	{%r310, %r311, %r312, %r313}, [_ZZN3cub18CUB_300001_SM_10006detail4scan16DeviceScanKernelINS2_10policy_hubIiiijN4cuda3std3__44plusIvEEE10Policy1000EN6thrust24THRUST_300001_SM_1000_NS6detail15normal_iteratorINSD_10device_ptrIiEEEESI_NS0_13ScanTileStateIiLb1EEES9_NS0_8NullTypeEjiLb0ESL_EEvT0_T1_T2_iT3_T4_T5_E12temp_storage+16];
	add.s32 	%r314, %r311, %r310;
	setp.eq.s32 	%p27, %r139, 2;
	selp.b32 	%r315, %r314, %r310, %p27;
	add.s32 	%r316, %r314, %r312;
	setp.eq.s32 	%p28, %r139, 3;
	selp.b32 	%r317, %r316, %r315, %p28;
	add.s32 	%r318, %r316, %r313;
	setp.eq.s32 	%p29, %r139, 4;
	selp.b32 	%r319, %r318, %r317, %p29;
	ld.shared.v4.u32 	{%r320, %r321, %r322, %r323}, [_ZZN3cub18CUB_300001_SM_10006detail4scan16DeviceScanKernelINS2_10policy_hubIiiijN4cuda3std3__44plusIvEEE10Policy1000EN6thrust24THRUST_300001_SM_1000_NS6detail15normal_iteratorINSD_10device_ptrIiEEEESI_NS0_13ScanTileStateIiLb1EEES9_NS0_8NullTypeEjiLb0ESL_EEvT0_T1_T2_iT3_T4_T5_E12temp_storage+32];
	add.s32 	%r324, %r318, %r320;
	setp.eq.s32 	%p30, %r139, 5;
	selp.b32 	%r325, %r324, %r319, %p30;
	add.s32 	%r326, %r324, %r321;
	setp.eq.s32 	%p31, %r139, 6;
	selp.b32 	%r327, %r326, %r325, %p31;
	add.s32 	%r328, %r326, %r322;
	setp.eq.s32 	%p32, %r139, 7;
	selp.b32 	%r329, %r328, %r327, %p32;
	add.s32 	%r330, %r328, %r323;
	setp.eq.s32 	%p33, %r139, 8;
	selp.b32 	%r331, %r330, %r329, %p33;
	ld.shared.v4.u32 	{%r332, %r333, %r334, %r335}, [_ZZN3cub18CUB_300001_SM_10006detail4scan16DeviceScanKernelINS2_10policy_hubIiiijN4cuda3std3__44plusIvEEE10Policy1000EN6thrust24THRUST_300001_SM_1000_NS6detail15normal_iteratorINSD_10device_ptrIiEEEESI_NS0_13ScanTileStateIiLb1EEES9_NS0_8NullTypeEjiLb0ESL_EEvT0_T1_T2_iT3_T4_T5_E12temp_storage+48];
	add.s32 	%r336, %r330, %r332;
	setp.eq.s32 	%p34, %r139, 9;
	selp.b32 	%r337, %r336, %r331, %p34;
	add.s32 	%r338, %r336, %r333;
	setp.eq.s32 	%p35, %r139, 10;
	selp.b32 	%r339, %r338, %r337, %p35;
	add.s32 	%r340, %r338, %r334;
	setp.eq.s32 	%p36, %r139, 11;
	selp.b32 	%r341, %r340, %r339, %p36;
	add.s32 	%r169, %r340, %r335;
	setp.gt.u32 	%p37, %r82, 31;
	setp.lt.u32 	%p38, %r82, 32;
	setp.eq.s32 	%p39, %r252, 0;
	selp.b32 	%r342, 0, %r309, %p39;
	add.s32 	%r1048, %r341, %r342;
	selp.b32 	%r171, %r309, %r1048, %p38;
	@%p37 bra 	$L__BB7_93;
	setp.ne.s32 	%p40, %r82, 0;
	mul.wide.s32 	%rd18, %r998, 8;
	add.s64 	%rd10, %rd1, %rd18;
	@%p40 bra 	$L__BB7_80;
	st.shared.u32 	[_ZZN3cub18CUB_300001_SM_10006detail4scan16DeviceScanKernelINS2_10policy_hubIiiijN4cuda3std3__44plusIvEEE10Policy1000EN6thrust24THRUST_300001_SM_1000_NS6detail15normal_iteratorINSD_10device_ptrIiEEEESI_NS0_13ScanTileStateIiLb1EEES9_NS0_8NullTypeEjiLb0ESL_EEvT0_T1_T2_iT3_T4_T5_E12temp_storage+12], %r169;
	add.s64 	%rd19, %rd10, 256;
	mov.b32 	%r343, 100;
	// begin inline asm
	st.relaxed.gpu.v2.u32 [%rd19], {%r343, %r169};
	// end inline asm
$L__BB7_80:
	not.b32 	%r349, %r82;
	add.s32 	%r1043, %r998, %r349;
	mov.b32 	%r345, 830;
	// begin inline asm
	nanosleep.u32 %r345;
	// end inline asm
	mul.wide.s32 	%rd21, %r1043, 8;
	add.s64 	%rd22, %rd1, %rd21;
	add.s64 	%rd20, %rd22, 256;
	// begin inline asm
	ld.relaxed.gpu.v2.u32 {%r1045, %r1037}, [%rd20];
	// end inline asm
	mov.b32 	%r1038, 952;
$L__BB7_81:
	setp.eq.s32 	%p41, %r1045, 99;
	mov.b32 	%r350, -1;
	vote.sync.any.pred 	%p42, %p41, %r350;
	not.pred 	%p43, %p42;
	@%p43 bra 	$L__BB7_83;
	mul.lo.s32 	%r453, %r998, 16807;
	and.b32  	%r998, %r453, 2147483647;
	add.s32 	%r454, %r1038, 1;
	rem.u32 	%r450, %r998, %r454;
	// begin inline asm
	nanosleep.u32 %r450;
	// end inline asm
	shr.u32 	%r1038, %r1038, 1;
	// begin inline asm
	ld.relaxed.gpu.v2.u32 {%r1045, %r1037}, [%rd20];
	// end inline asm
	bra.uni 	$L__BB7_81;
$L__BB7_83:
	setp.eq.s32 	%p44, %r1045, 101;
	mov.b32 	%r377, -1;
	vote.sync.ballot.b32 	%r379, %p44, %r377;
	// begin inline asm
	mov.u32 %r352, %lanemask_ge;
	// end inline asm
	and.b32  	%r380, %r379, %r352;
	or.b32  	%r381, %r380, -2147483648;
	add.s32 	%r382, %r381, -1;
	not.b32 	%r383, %r381;
	and.b32  	%r384, %r383, %r382;
	popc.b32 	%r356, %r384;
	mov.b32 	%r355, 1;
	// begin inline asm
	shfl.sync.down.b32 %r353, %r1037, %r355, %r356, %r377;
	// end inline asm
	setp.lt.s32 	%p46, %r252, %r356;
	selp.b32 	%r385, %r353, 0, %p46;
	add.s32 	%r359, %r385, %r1037;
	mov.b32 	%r360, 2;
	// begin inline asm
	shfl.sync.down.b32 %r358, %r359, %r360, %r356, %r377;
	// end inline asm
	add.s32 	%r386, %r252, 2;
	setp.gt.s32 	%p47, %r386, %r356;
	selp.b32 	%r387, 0, %r358, %p47;
	add.s32 	%r364, %r359, %r387;
	mov.b32 	%r365, 4;
	// begin inline asm
	shfl.sync.down.b32 %r363, %r364, %r365, %r356, %r377;
	// end inline asm
	add.s32 	%r388, %r252, 4;
	setp.gt.s32 	%p48, %r388, %r356;
	selp.b32 	%r389, 0, %r363, %p48;
	add.s32 	%r369, %r364, %r389;
	mov.b32 	%r370, 8;
	// begin inline asm
	shfl.sync.down.b32 %r368, %r369, %r370, %r356, %r377;
	// end inline asm
	add.s32 	%r390, %r252, 8;
	setp.gt.s32 	%p49, %r390, %r356;
	selp.b32 	%r391, 0, %r368, %p49;
	add.s32 	%r374, %r369, %r391;
	mov.b32 	%r375, 16;
	// begin inline asm
	shfl.sync.down.b32 %r373, %r374, %r375, %r356, %r377;
	// end inline asm
	add.s32 	%r392, %r252, 16;
	setp.gt.s32 	%p50, %r392, %r356;
	selp.b32 	%r393, 0, %r373, %p50;
	add.s32 	%r1041, %r374, %r393;
	add.s64 	%rd11, %rd1, 256;
	mov.b32 	%r1039, 952;
$L__BB7_84:
	setp.ne.s32 	%p51, %r1045, 101;
	mov.b32 	%r394, -1;
	vote.sync.all.pred 	%p52, %p51, %r394;
	not.pred 	%p53, %p52;
	@%p53 bra 	$L__BB7_89;
	shr.u32 	%r1039, %r1039, 1;
	mul.wide.s32 	%rd25, %r1043, 8;
	add.s64 	%rd26, %rd11, %rd25;
	add.s64 	%rd24, %rd26, -256;
	// begin inline asm
	ld.relaxed.gpu.v2.u32 {%r1045, %r1046}, [%rd24];
	// end inline asm
	mov.u32 	%r1047, %r1039;
$L__BB7_86:
	setp.eq.s32 	%p57, %r1045, 99;
	mov.b32 	%r402, -1;
	vote.sync.any.pred 	%p58, %p57, %r402;
	not.pred 	%p59, %p58;
	@%p59 bra 	$L__BB7_88;
	mul.lo.s32 	%r448, %r998, 16807;
	and.b32  	%r998, %r448, 2147483647;
	add.s32 	%r449, %r1047, 1;
	rem.u32 	%r445, %r998, %r449;
	// begin inline asm
	nanosleep.u32 %r445;
	// end inline asm
	shr.u32 	%r1047, %r1047, 1;
	// begin inline asm
	ld.relaxed.gpu.v2.u32 {%r1045, %r1046}, [%rd24];
	// end inline asm
	bra.uni 	$L__BB7_86;
$L__BB7_88:
	setp.eq.s32 	%p60, %r1045, 101;
	mov.b32 	%r428, -1;
	vote.sync.ballot.b32 	%r429, %p60, %r428;
	and.b32  	%r430, %r429, %r352;
	or.b32  	%r431, %r430, -2147483648;
	add.s32 	%r432, %r431, -1;
	not.b32 	%r433, %r431;
	and.b32  	%r434, %r433, %r432;
	popc.b32 	%r407, %r434;
	mov.b32 	%r406, 1;
	// begin inline asm
	shfl.sync.down.b32 %r404, %r1046, %r406, %r407, %r428;
	// end inline asm
	setp.lt.s32 	%p62, %r252, %r407;
	selp.b32 	%r435, %r404, 0, %p62;
	add.s32 	%r410, %r435, %r1046;
	mov.b32 	%r411, 2;
	// begin inline asm
	shfl.sync.down.b32 %r409, %r410, %r411, %r407, %r428;
	// end inline asm
	add.s32 	%r436, %r252, 2;
	setp.gt.s32 	%p63, %r436, %r407;
	selp.b32 	%r437, 0, %r409, %p63;
	add.s32 	%r415, %r410, %r437;
	mov.b32 	%r416, 4;
	// begin inline asm
	shfl.sync.down.b32 %r414, %r415, %r416, %r407, %r428;
	// end inline asm
	add.s32 	%r438, %r252, 4;
	setp.gt.s32 	%p64, %r438, %r407;
	selp.b32 	%r439, 0, %r414, %p64;
	add.s32 	%r420, %r415, %r439;
	mov.b32 	%r421, 8;
	// begin inline asm
	shfl.sync.down.b32 %r419, %r420, %r421, %r407, %r428;
	// end inline asm
	add.s32 	%r440, %r252, 8;
	setp.gt.s32 	%p65, %r440, %r407;
	selp.b32 	%r441, 0, %r419, %p65;
	add.s32 	%r425, %r420, %r441;
	mov.b32 	%r426, 16;
	// begin inline asm
	shfl.sync.down.b32 %r424, %r425, %r426, %r407, %r428;
	// end inline asm
	add.s32 	%r442, %r252, 16;
	setp.gt.s32 	%p66, %r442, %r407;
	selp.b32 	%r443, 0, %r424, %p66;
	add.s32 	%r444, %r443, %r1041;
	add.s32 	%r1041, %r444, %r425;
	add.s32 	%r1043, %r1043, -32;
	bra.uni 	$L__BB7_84;
$L__BB7_89:
	@%p40 bra 	$L__BB7_91;
	add.s32 	%r397, %r1041, %r169;
	add.s64 	%rd23, %rd10, 256;
	mov.b32 	%r396, 101;
	// begin inline asm
	st.relaxed.gpu.v2.u32 [%rd23], {%r396, %r397};
	// end inline asm
	st.shared.u32 	[_ZZN3cub18CUB_300001_SM_10006detail4scan16DeviceScanKernelINS2_10policy_hubIiiijN4cuda3std3__44plusIvEEE10Policy1000EN6thrust24THRUST_300001_SM_1000_NS6detail15normal_iteratorINSD_10device_ptrIiEEEESI_NS0_13ScanTileStateIiLb1EEES9_NS0_8NullTypeEjiLb0ESL_EEvT0_T1_T2_iT3_T4_T5_E12temp_storage+4], %r1041;
	st.shared.u32 	[_ZZN3cub18CUB_300001_SM_10006detail4scan16DeviceScanKernelINS2_10policy_hubIiiijN4cuda3std3__44plusIvEEE10Policy1000EN6thrust24THRUST_300001_SM_1000_NS6detail15normal_iteratorINSD_10device_ptrIiEEEESI_NS0_13ScanTileStateIiLb1EEES9_NS0_8NullTypeEjiLb0ESL_EEvT0_T1_T2_iT3_T4_T5_E12temp_storage+8], %r397;
$L__BB7_91:
	setp.ne.s32 	%p55, %r252, 0;
	mov.u32 	%r1048, %r171;
	@%p55 bra 	$L__BB7_93;
	st.shared.u32 	[_ZZN3cub18CUB_300001_SM_10006detail4scan16DeviceScanKernelINS2_10policy_hubIiiijN4cuda3std3__44plusIvEEE10Policy1000EN6thrust24THRUST_300001_SM_1000_NS6detail15normal_iteratorINSD_10device_ptrIiEEEESI_NS0_13ScanTileStateIiLb1EEES9_NS0_8NullTypeEjiLb0ESL_EEvT0_T1_T2_iT3_T4_T5_E12temp_storage+76], %r1041;
	mov.u32 	%r1048, %r1041;
$L__BB7_93:
	bar.sync 	0;
	setp.eq.s32 	%p56, %r82, 0;
	ld.shared.u32 	%r398, [_ZZN3cub18CUB_300001_SM_10006detail4scan16DeviceScanKernelINS2_10policy_hubIiiijN4cuda3std3__44plusIvEEE10Policy1000EN6thrust24THRUST_300001_SM_1000_NS6detail15normal_iteratorINSD_10device_ptrIiEEEESI_NS0_13ScanTileStateIiLb1EEES9_NS0_8NullTypeEjiLb0ESL_EEvT0_T1_T2_iT3_T4_T5_E12temp_storage+76];
	selp.b32 	%r399, 0, %r398, %p56;
	add.s32 	%r1049, %r399, %r1048;
$L__BB7_94:
	add.s32 	%r544, %r1049, %r142;
	add.s32 	%r545, %r143, %r544;
	add.s32 	%r546, %r144, %r545;
	add.s32 	%r547, %r145, %r546;
	add.s32 	%r548, %r146, %r547;
	add.s32 	%r549, %r147, %r548;
	add.s32 	%r550, %r148, %r549;
	add.s32 	%r551, %r149, %r550;
	add.s32 	%r552, %r150, %r551;
	add.s32 	%r553, %r151, %r552;
	add.s32 	%r554, %r152, %r553;
	add.s32 	%r555, %r153, %r554;
	add.s32 	%r556, %r154, %r555;
	add.s32 	%r557, %r155, %r556;
	add.s32 	%r558, %r156, %r557;
	add.s32 	%r559, %r157, %r558;
	add.s32 	%r560, %r158, %r559;
	add.s32 	%r561, %r159, %r560;
	add.s32 	%r562, %r160, %r561;
	add.s32 	%r563, %r161, %r562;
	add.s32 	%r564, %r162, %r563;
	add.s32 	%r565, %r163, %r564;
	bar.sync 	0;
	st.shared.v2.u32 	[%r141], {%r544, %r545};
	st.shared.v2.u32 	[%r141+8], {%r546, %r547};
	st.shared.v2.u32 	[%r141+16], {%r548, %r549};
	st.shared.v2.u32 	[%r141+24], {%r550, %r551};
	st.shared.v2.u32 	[%r141+32], {%r552, %r553};
	st.shared.v2.u32 	[%r141+40], {%r554, %r555};
	st.shared.v2.u32 	[%r141+48], {%r556, %r557};
	st.shared.v2.u32 	[%r141+56], {%r558, %r559};
	st.shared.v2.u32 	[%r141+64], {%r560, %r561};
	st.shared.v2.u32 	[%r141+72], {%r562, %r563};
	st.shared.v2.u32 	[%r141+80], {%r564, %r565};
	bar.warp.sync 	-1;
	ld.shared.u32 	%r210, [%r140];
	ld.shared.u32 	%r211, [%r140+128];
	ld.shared.u32 	%r212, [%r140+256];
	ld.shared.u32 	%r213, [%r140+384];
	ld.shared.u32 	%r214, [%r140+512];
	ld.shared.u32 	%r215, [%r140+640];
	ld.shared.u32 	%r216, [%r140+768];
	ld.shared.u32 	%r217, [%r140+896];
	ld.shared.u32 	%r218, [%r140+1024];
	ld.shared.u32 	%r219, [%r140+1152];
	ld.shared.u32 	%r220, [%r140+1280];
	ld.shared.u32 	%r221, [%r140+1408];
	ld.shared.u32 	%r222, [%r140+1536];
	ld.shared.u32 	%r223, [%r140+1664];
	ld.shared.u32 	%r224, [%r140+1792];
	ld.shared.u32 	%r225, [%r140+1920];
	ld.shared.u32 	%r226, [%r140+2048];
	ld.shared.u32 	%r227, [%r140+2176];
	ld.shared.u32 	%r228, [%r140+2304];
	ld.shared.u32 	%r229, [%r140+2432];
	ld.shared.u32 	%r230, [%r140+2560];
	ld.shared.u32 	%r231, [%r140+2688];
	setp.ne.s32 	%p81, %r82, 0;
	@%p81 bra 	$L__BB7_96;
	st.volatile.shared.u32 	[_ZZN3cub18CUB_300001_SM_10006detail4scan16DeviceScanKernelINS2_10policy_hubIiiijN4cuda3std3__44plusIvEEE10Policy1000EN6thrust24THRUST_300001_SM_1000_NS6detail15normal_iteratorINSD_10device_ptrIiEEEESI_NS0_13ScanTileStateIiLb1EEES9_NS0_8NullTypeEjiLb0ESL_EEvT0_T1_T2_iT3_T4_T5_E12temp_storage+33792], %r3;
$L__BB7_96:
	ld.param.u32 	%r997, [_ZN3cub18CUB_300001_SM_10006detail4scan16DeviceScanKernelINS2_10policy_hubIiiijN4cuda3std3__44plusIvEEE10Policy1000EN6thrust24THRUST_300001_SM_1000_NS6detail15normal_iteratorINSD_10device_ptrIiEEEESI_NS0_13ScanTileStateIiLb1EEES9_NS0_8NullTypeEjiLb0ESL_EEvT0_T1_T2_iT3_T4_T5__param_3];
	bar.sync 	0;
	ld.volatile.shared.u32 	%r232, [_ZZN3cub18CUB_300001_SM_10006detail4scan16DeviceScanKernelINS2_10policy_hubIiiijN4cuda3std3__44plusIvEEE10Policy1000EN6thrust24THRUST_300001_SM_1000_NS6detail15normal_iteratorINSD_10device_ptrIiEEEESI_NS0_13ScanTileStateIiLb1EEES9_NS0_8NullTypeEjiLb0ESL_EEvT0_T1_T2_iT3_T4_T5_E12temp_storage+33792];
	cvt.u64.u32 	%rd33, %r84;
	mov.u32 	%r566, %ctaid.x;
	add.s32 	%r567, %r997, %r566;
	mul.lo.s32 	%r568, %r567, 8448;
	cvt.u64.u32 	%rd34, %r568;
	add.s64 	%rd35, %rd33, %rd34;
	setp.ge.s32 	%p82, %r84, %r232;
	shl.b64 	%rd36, %rd35, 2;
	add.s64 	%rd12, %rd3, %rd36;
	@%p82 bra 	$L__BB7_98;
	st.global.u32 	[%rd12], %r210;
$L__BB7_98:
	mov.u32 	%r569, %tid.x;
	and.b32  	%r570, %r569, 992;
	mul.lo.s32 	%r571, %r570, 22;
	and.b32  	%r572, %r569, 31;
	or.b32  	%r573, %r571, %r572;
	or.b32  	%r574, %r573, 32;
	setp.ge.s32 	%p83, %r574, %r232;
	@%p83 bra 	$L__BB7_100;
	st.global.u32 	[%rd12+128], %r211;
$L__BB7_100:
	setp.ge.s32 	%p84, %r89, %r232;
	@%p84 bra 	$L__BB7_102;
	st.global.u32 	[%rd12+256], %r212;
$L__BB7_102:
	setp.ge.s32 	%p85, %r92, %r232;
	@%p85 bra 	$L__BB7_104;
	st.global.u32 	[%rd12+384], %r213;
$L__BB7_104:
	add.s32 	%r580, %r573, 128;
	setp.ge.s32 	%p86, %r580, %r232;
	@%p86 bra 	$L__BB7_106;
	st.global.u32 	[%rd12+512], %r214;
$L__BB7_106:
	add.s32 	%r586, %r573, 160;
	setp.ge.s32 	%p87, %r586, %r232;
	@%p87 bra 	$L__BB7_108;
	st.global.u32 	[%rd12+640], %r215;
$L__BB7_108:
	add.s32 	%r592, %r573, 192;
	setp.ge.s32 	%p88, %r592, %r232;
	@%p88 bra 	$L__BB7_110;
	st.global.u32 	[%rd12+768], %r216;
$L__BB7_110:
	setp.ge.s32 	%p89, %r101, %r232;
	@%p89 bra 	$L__BB7_112;
	st.global.u32 	[%rd12+896], %r217;
$L__BB7_112:
	add.s32 	%r598, %r573, 256;
	setp.ge.s32 	%p90, %r598, %r232;
	@%p90 bra 	$L__BB7_114;
	st.global.u32 	[%rd12+1024], %r218;
$L__BB7_114:
	add.s32 	%r604, %r573, 288;
	setp.ge.s32 	%p91, %r604, %r232;
	@%p91 bra 	$L__BB7_116;
	st.global.u32 	[%rd12+1152], %r219;
$L__BB7_116:
	add.s32 	%r610, %r573, 320;
	setp.ge.s32 	%p92, %r610, %r232;
	@%p92 bra 	$L__BB7_118;
	st.global.u32 	[%rd12+1280], %r220;
$L__BB7_118:
	setp.ge.s32 	%p93, %r110, %r232;
	@%p93 bra 	$L__BB7_120;
	st.global.u32 	[%rd12+1408], %r221;
$L__BB7_120:
	setp.ge.s32 	%p94, %r113, %r232;
	@%p94 bra 	$L__BB7_122;
	st.global.u32 	[%rd12+1536], %r222;
$L__BB7_122:
	setp.ge.s32 	%p95, %r116, %r232;
	@%p95 bra 	$L__BB7_124;
	st.global.u32 	[%rd12+1664], %r223;
$L__BB7_124:
	setp.ge.s32 	%p96, %r119, %r232;
	@%p96 bra 	$L__BB7_126;
	st.global.u32 	[%rd12+1792], %r224;
$L__BB7_126:
	add.s32 	%r616, %r573, 480;
	setp.ge.s32 	%p97, %r616, %r232;
	@%p97 bra 	$L__BB7_128;
	st.global.u32 	[%rd12+1920], %r225;
$L__BB7_128:
	add.s32 	%r622, %r573, 512;
	setp.ge.s32 	%p98, %r622, %r232;
	@%p98 bra 	$L__BB7_130;
	st.global.u32 	[%rd12+2048], %r226;
$L__BB7_130:
	setp.ge.s32 	%p99, %r126, %r232;
	@%p99 bra 	$L__BB7_132;
	st.global.u32 	[%rd12+2176], %r227;
$L__BB7_132:
	add.s32 	%r628, %r573, 576;
	setp.ge.s32 	%p100, %r628, %r232;
	@%p100 bra 	$L__BB7_134;
	st.global.u32 	[%rd12+2304], %r228;
$L__BB7_134:
	setp.ge.s32 	%p101, %r131, %r232;
	@%p101 bra 	$L__BB7_136;
	st.global.u32 	[%rd12+2432], %r229;
$L__BB7_136:
	add.s32 	%r634, %r573, 640;
	setp.ge.s32 	%p102, %r634, %r232;
	@%p102 bra 	$L__BB7_138;
	st.global.u32 	[%rd12+2560], %r230;
$L__BB7_138:
	add.s32 	%r640, %r573, 672;
	setp.ge.s32 	%p103, %r640, %r232;
	@%p103 bra 	$L__BB7_140;
	st.global.u32 	[%rd12+2688], %r231;
$L__BB7_140:
	ret;

}
	// .globl	_ZN3cub18CUB_300001_SM_10006detail4scan16DeviceScanKernelINS2_10policy_hubIiiimN4cuda3std3__44plusIvEEE10Policy1000EN6thrust24THRUST_300001_SM_1000_NS6detail15normal_iteratorINSD_10device_ptrIiEEEESI_NS0_13ScanTileStateIiLb1EEES9_NS0_8NullTypeEmiLb0ESL_EEvT0_T1_T2_iT3_T4_T5_
.visible .entry _ZN3cub18CUB_300001_SM_10006detail4scan16DeviceScanKernelINS2_10policy_hubIiiimN4cuda3std3__44plusIvEEE10Policy1000EN6thrust24THRUST_300001_SM_1000_NS6detail15normal_iteratorINSD_10device_ptrIiEEEESI_NS0_13ScanTileStateIiLb1EEES9_NS0_8NullTypeEmiLb0ESL_EEvT0_T1_T2_iT3_T4_T5_(
	.param .align 8 .b8 _ZN3cub18CUB_300001_SM_10006detail4scan16DeviceScanKernelINS2_10policy_hubIiiimN4cuda3std3__44plusIvEEE10Policy1000EN6thrust24THRUST_300001_SM_1000_NS6detail15normal_iteratorINSD_10device_ptrIiEEEESI_NS0_13ScanTileStateIiLb1EEES9_NS0_8NullTypeEmiLb0ESL_EEvT0_T1_T2_iT3_T4_T5__param_0[8],
	.param .align 8 .b8 _ZN3cub18CUB_300001_SM_10006detail4scan16DeviceScanKernelINS2_10policy_hubIiiimN4cuda3std3__44plusIvEEE10Policy1000EN6thrust24THRUST_300001_SM_1000_NS6detail15normal_iteratorINSD_10device_ptrIiEEEESI_NS0_13ScanTileStateIiLb1EEES9_NS0_8NullTypeEmiLb0ESL_EEvT0_T1_T2_iT3_T4_T5__param_1[8],
	.param .align 8 .b8 _ZN3cub18CUB_300001_SM_10006detail4scan16DeviceScanKernelINS2_10policy_hubIiiimN4cuda3std3__44plusIvEEE10Policy1000EN6thrust24THRUST_300001_SM_1000_NS6detail15normal_iteratorINSD_10device_ptrIiEEEESI_NS0_13ScanTileStateIiLb1EEES9_NS0_8NullTypeEmiLb0ESL_EEvT0_T1_T2_iT3_T4_T5__param_2[8],
	.param .u32 _ZN3cub18CUB_300001_SM_10006detail4scan16DeviceScanKernelINS2_10policy_hubIiiimN4cuda3std3__44plusIvEEE10Policy1000EN6thrust24THRUST_300001_SM_1000_NS6detail15normal_iteratorINSD_10device_ptrIiEEEESI_NS0_13ScanTileStateIiLb1EEES9_NS0_8NullTypeEmiLb0ESL_EEvT0_T1_T2_iT3_T4_T5__param_3,
	.param .align 1 .b8 _ZN3cub18CUB_300001_SM_10006detail4scan16DeviceScanKernelINS2_10policy_hubIiiimN4cuda3std3__44plusIvEEE10Policy1000EN6thrust24THRUST_300001_SM_1000_NS6detail15normal_iteratorINSD_10device_ptrIiEEEESI_NS0_13ScanTileStateIiLb1EEES9_NS0_8NullTypeEmiLb0ESL_EEvT0_T1_T2_iT3_T4_T5__param_4[1],
	.param .align 1 .b8 _ZN3cub18CUB_300001_SM_10006detail4scan16DeviceScanKernelINS2_10policy_hubIiiimN4cuda3std3__44plusIvEEE10Policy1000EN6thrust24THRUST_300001_SM_1000_NS6detail15normal_iteratorINSD_10device_ptrIiEEEESI_NS0_13ScanTileStateIiLb1EEES9_NS0_8NullTypeEmiLb0ESL_EEvT0_T1_T2_iT3_T4_T5__param_5[1],
	.param .u64 _ZN3cub18CUB_300001_SM_10006detail4scan16DeviceScanKernelINS2_10policy_hubIiiimN4cuda3std3__44plusIvEEE10Policy1000EN6thrust24THRUST_300001_SM_1000_NS6detail15normal_iteratorINSD_10device_ptrIiEEEESI_NS0_13ScanTileStateIiLb1EEES9_NS0_8NullTypeEmiLb0ESL_EEvT0_T1_T2_iT3_T4_T5__param_6
)
.maxntid 416
{
	.reg .pred 	%p<158>;
	.reg .b32 	%r<1009>;
	.reg .b64 	%rd<55>;
	// demoted variable
	.shared .align 16 .b8 _ZZN3cub18CUB_300001_SM_10006detail4scan16DeviceScanKernelINS2_10policy_hubIiiimN4cuda3std3__44plusIvEEE10Policy1000EN6thrust24THRUST_300001_SM_1000_NS6detail15normal_iteratorINSD_10device_ptrIiEEEESI_NS0_13ScanTileStateIiLb1EEES9_NS0_8NullTypeEmiLb0ESL_EEvT0_T1_T2_iT3_T4_T5_E12temp_storage[31632];
	ld.param.u64 	%rd1, [_ZN3cub18CUB_300001_SM_10006detail4scan16DeviceScanKernelINS2_10policy_hubIiiimN4cuda3std3__44plusIvEEE10Policy1000EN6thrust24THRUST_300001_SM_1000_NS6detail15normal_iteratorINSD_10device_ptrIiEEEESI_NS0_13ScanTileStateIiLb1EEES9_NS0_8NullTypeEmiLb0ESL_EEvT0_T1_T2_iT3_T4_T5__param_2];
	ld.param.u64 	%rd16, [_ZN3cub18CUB_300001_SM_10006detail4scan16DeviceScanKernelINS2_10policy_hubIiiimN4cuda3std3__44plusIvEEE10Policy1000EN6thrust24THRUST_300001_SM_1000_NS6detail15normal_iteratorINSD_10device_ptrIiEEEESI_NS0_13ScanTileStateIiLb1EEES9_NS0_8NullTypeEmiLb0ESL_EEvT0_T1_T2_iT3_T4_T5__param_1];
	ld.param.u64 	%rd17, [_ZN3cub18CUB_300001_SM_10006detail4scan16DeviceScanKernelINS2_10policy_hubIiiimN4cuda3std3__44plusIvEEE10Policy1000EN6thrust24THRUST_300001_SM_1000_NS6detail15normal_iteratorINSD_10device_ptrIiEEEESI_NS0_13ScanTileStateIiLb1EEES9_NS0_8NullTypeEmiLb0ESL_EEvT0_T1_T2_iT3_T4_T5__param_0];
	ld.param.u32 	%r200, [_ZN3cub18CUB_300001_SM_10006detail4scan16DeviceScanKernelINS2_10policy_hubIiiimN4cuda3std3__44plusIvEEE10Policy1000EN6thrust24THRUST_300001_SM_1000_NS6detail15normal_iteratorINSD_10device_ptrIiEEEESI_NS0_13ScanTileStateIiLb1EEES9_NS0_8NullTypeEmiLb0ESL_EEvT0_T1_T2_iT3_T4_T5__param_3];
	ld.param.u64 	%rd18, [_ZN3cub18CUB_300001_SM_10006detail4scan16DeviceScanKernelINS2_10policy_hubIiiimN4cuda3std3__44plusIvEEE10Policy1000EN6thrust24THRUST_300001_SM_1000_NS6detail15normal_iteratorINSD_10device_ptrIiEEEESI_NS0_13ScanTileStateIiLb1EEES9_NS0_8NullTypeEmiLb0ESL_EEvT0_T1_T2_iT3_T4_T5__param_6];
	cvta.to.global.u64 	%rd2, %rd17;
	cvta.to.global.u64 	%rd3, %rd16;
	mov.u32 	%r201, %ctaid.x;
	add.s32 	%r1, %r200, %r201;
	mul.wide.s32 	%rd4, %r1, 7904;
	sub.s64 	%rd5, %rd18, %rd4;
	setp.lt.u64 	%p1, %rd5, 7905;
	@%p1 bra 	$L__BB8_26;
	mov.u32 	%r2, %tid.x;
	and.b32  	%r625, %r2, 31;
	and.b32  	%r626, %r2, 992;
	mul.lo.s32 	%r627, %r626, 19;
	or.b32  	%r628, %r627, %r625;
	cvt.u64.u32 	%rd38, %r628;
	add.s64 	%rd6, %rd4, %rd38;
	shl.b64 	%rd39, %rd6, 2;
	add.s64 	%rd40, %rd2, %rd39;
	ld.global.u32 	%r629, [%rd40];
	ld.global.u32 	%r630, [%rd40+128];
	ld.global.u32 	%r631, [%rd40+256];
	ld.global.u32 	%r632, [%rd40+384];
	ld.global.u32 	%r633, [%rd40+512];
	ld.global.u32 	%r634, [%rd40+640];
	ld.global.u32 	%r635, [%rd40+768];
	ld.global.u32 	%r636, [%rd40+896];
	ld.global.u32 	%r637, [%rd40+1024];
	ld.global.u32 	%r638, [%rd40+1152];
	ld.global.u32 	%r639, [%rd40+1280];
	ld.global.u32 	%r640, [%rd40+1408];
	ld.global.u32 	%r641, [%rd40+1536];
	ld.global.u32 	%r642, [%rd40+1664];
	ld.global.u32 	%r643, [%rd40+1792];
	ld.global.u32 	%r644, [%rd40+1920];
	ld.global.u32 	%r645, [%rd40+2048];
	ld.global.u32 	%r646, [%rd40+2176];
	ld.global.u32 	%r647, [%rd40+2304];
	// begin inline asm
	mov.u32 %r624, %laneid;
	// end inline asm
	shr.u32 	%r4, %r2, 5;
	mad.lo.s32 	%r648, %r4, 608, %r624;
	shl.b32 	%r649, %r648, 2;
	mov.u32 	%r650, _ZZN3cub18CUB_300001_SM_10006detail4scan16DeviceScanKernelINS2_10policy_hubIiiimN4cuda3std3__44plusIvEEE10Policy1000EN6thrust24THRUST_300001_SM_1000_NS6detail15normal_iteratorINSD_10device_ptrIiEEEESI_NS0_13ScanTileStateIiLb1EEES9_NS0_8NullTypeEmiLb0ESL_EEvT0_T1_T2_iT3_T4_T5_E12temp_storage;
	add.s32 	%r5, %r650, %r649;
	st.shared.u32 	[%r5], %r629;
	st.shared.u32 	[%r5+128], %r630;
	st.shared.u32 	[%r5+256], %r631;
	st.shared.u32 	[%r5+384], %r632;
	st.shared.u32 	[%r5+512], %r633;
	st.shared.u32 	[%r5+640], %r634;
	st.shared.u32 	[%r5+768], %r635;
	st.shared.u32 	[%r5+896], %r636;
	st.shared.u32 	[%r5+1024], %r637;
	st.shared.u32 	[%r5+1152], %r638;
	st.shared.u32 	[%r5+1280], %r639;
	st.shared.u32 	[%r5+1408], %r640;
	st.shared.u32 	[%r5+1536], %r641;
	st.shared.u32 	[%r5+1664], %r642;
	st.shared.u32 	[%r5+1792], %r643;
	st.shared.u32 	[%r5+1920], %r644;
	st.shared.u32 	[%r5+2048], %r645;
	st.shared.u32 	[%r5+2176], %r646;
	st.shared.u32 	[%r5+2304], %r647;
	bar.warp.sync 	-1;
	mad.lo.s32 	%r6, %r624, 72, %r5;
	ld.shared.u32 	%r7, [%r6];
	ld.shared.u32 	%r8, [%r6+4];
	ld.shared.u32 	%r9, [%r6+8];
	ld.shared.u32 	%r10, [%r6+12];
	ld.shared.u32 	%r11, [%r6+16];
	ld.shared.u32 	%r12, [%r6+20];
	ld.shared.u32 	%r13, [%r6+24];
	ld.shared.u32 	%r14, [%r6+28];
	ld.shared.u32 	%r15, [%r6+32];
	ld.shared.u32 	%r16, [%r6+36];
	ld.shared.u32 	%r17, [%r6+40];
	ld.shared.u32 	%r18, [%r6+44];
	ld.shared.u32 	%r19, [%r6+48];
	ld.shared.u32 	%r20, [%r6+52];
	ld.shared.u32 	%r21, [%r6+56];
	ld.shared.u32 	%r22, [%r6+60];
	ld.shared.u32 	%r23, [%r6+64];
	ld.shared.u32 	%r24, [%r6+68];
	ld.shared.u32 	%r25, [%r6+72];
	bar.sync 	0;
	setp.ne.s32 	%p100, %r1, 0;
	@%p100 bra 	$L__BB8_6;
	add.s32 	%r868, %r8, %r7;
	add.s32 	%r869, %r9, %r868;
	add.s32 	%r870, %r10, %r869;
	add.s32 	%r871, %r11, %r870;
	add.s32 	%r872, %r12, %r871;
	add.s32 	%r873, %r13, %r872;
	add.s32 	%r874, %r14, %r873;
	add.s32 	%r875, %r15, %r874;
	add.s32 	%r876, %r16, %r875;
	add.s32 	%r877, %r17, %r876;
	add.s32 	%r878, %r18, %r877;
	add.s32 	%r879, %r19, %r878;
	add.s32 	%r880, %r20, %r879;
	add.s32 	%r881, %r21, %r880;
	add.s32 	%r882, %r22, %r881;
	add.s32 	%r883, %r23, %r882;
	add.s32 	%r884, %r24, %r883;
	add.s32 	%r842, %r25, %r884;
	mov.b32 	%r840, 1;
	mov.b32 	%r865, 0;
	mov.b32 	%r867, -1;
	// begin inline asm
	{  .reg .s32 r0;  .reg .pred p;  shfl.sync.up.b32 r0|p, %r842, %r840, %r865, %r867;  @p add.s32 r0, r0, %r842;  mov.s32 %r838, r0;}
	// end inline asm
	mov.b32 	%r846, 2;
	// begin inline asm
	{  .reg .s32 r0;  .reg .pred p;  shfl.sync.up.b32 r0|p, %r838, %r846, %r865, %r867;  @p add.s32 r0, r0, %r838;  mov.s32 %r844, r0;}
	// end inline asm
	mov.b32 	%r852, 4;
	// begin inline asm
	{  .reg .s32 r0;  .reg .pred p;  shfl.sync.up.b32 r0|p, %r844, %r852, %r865, %r867;  @p add.s32 r0, r0, %r844;  mov.s32 %r850, r0;}
	// end inline asm
	mov.b32 	%r858, 8;
	// begin inline asm
	{  .reg .s32 r0;  .reg .pred p;  shfl.sync.up.b32 r0|p, %r850, %r858, %r865, %r867;  @p add.s32 r0, r0, %r850;  mov.s32 %r856, r0;}
	// end inline asm
	mov.b32 	%r864, 16;
	// begin inline asm
	{  .reg .s32 r0;  .reg .pred p;  shfl.sync.up.b32 r0|p, %r856, %r864, %r865, %r867;  @p add.s32 r0, r0, %r856;  mov.s32 %r862, r0;}
	// end inline asm
	setp.ne.s32 	%p143, %r624, 31;
	@%p143 bra 	$L__BB8_4;
	shl.b32 	%r885, %r4, 2;
	mov.u32 	%r886, _ZZN3cub18CUB_300001_SM_10006detail4scan16DeviceScanKernelINS2_10policy_hubIiiimN4cuda3std3__44plusIvEEE10Policy1000EN6thrust24THRUST_300001_SM_1000_NS6detail15normal_iteratorINSD_10device_ptrIiEEEESI_NS0_13ScanTileStateIiLb1EEES9_NS0_8NullTypeEmiLb0ESL_EEvT0_T1_T2_iT3_T4_T5_E12temp_storage;
	add.s32 	%r887, %r886, %r885;
	st.shared.u32 	[%r887+16], %r862;
$L__BB8_4:
	sub.s32 	%r888, %r862, %r842;
	bar.sync 	0;
	ld.shared.v4.u32 	{%r889, %r890, %r891, %r892}, [_ZZN3cub18CUB_300001_SM_10006detail4scan16DeviceScanKernelINS2_10policy_hubIiiimN4cuda3std3__44plusIvEEE10Policy1000EN6thrust24THRUST_300001_SM_1000_NS6detail15normal_iteratorINSD_10device_ptrIiEEEESI_NS0_13ScanTileStateIiLb1EEES9_NS0_8NullTypeEmiLb0ESL_EEvT0_T1_T2_iT3_T4_T5_E12temp_storage+16];
	add.s32 	%r893, %r890, %r889;
	setp.eq.s32 	%p144, %r4, 2;
	selp.b32 	%r894, %r893, %r889, %p144;
	add.s32 	%r895, %r893, %r891;
	setp.eq.s32 	%p145, %r4, 3;
	selp.b32 	%r896, %r895, %r894, %p145;
	add.s32 	%r897, %r895, %r892;
	setp.eq.s32 	%p146, %r4, 4;
	selp.b32 	%r898, %r897, %r896, %p146;
	ld.shared.v4.u32 	{%r899, %r900, %r901, %r902}, [_ZZN3cub18CUB_300001_SM_10006detail4scan16DeviceScanKernelINS2_10policy_hubIiiimN4cuda3std3__44plusIvEEE10Policy1000EN6thrust24THRUST_300001_SM_1000_NS6detail15normal_iteratorINSD_10device_ptrIiEEEESI_NS0_13ScanTileStateIiLb1EEES9_NS0_8NullTypeEmiLb0ESL_EEvT0_T1_T2_iT3_T4_T5_E12temp_storage+32];
	add.s32 	%r903, %r897, %r899;
	setp.eq.s32 	%p147, %r4, 5;
	selp.b32 	%r904, %r903, %r898, %p147;
	add.s32 	%r905, %r903, %r900;
	setp.eq.s32 	%p148, %r4, 6;
	selp.b32 	%r906, %r905, %r904, %p148;
	add.s32 	%r907, %r905, %r901;
	setp.eq.s32 	%p149, %r4, 7;
	selp.b32 	%r908, %r907, %r906, %p149;
	add.s32 	%r909, %r907, %r902;
	setp.eq.s32 	%p150, %r4, 8;
	selp.b32 	%r910, %r909, %r908, %p150;
	ld.shared.v4.u32 	{%r911, %r912, %r913, %r914}, [_ZZN3cub18CUB_300001_SM_10006detail4scan16DeviceScanKernelINS2_10policy_hubIiiimN4cuda3std3__44plusIvEEE10Policy1000EN6thrust24THRUST_300001_SM_1000_NS6detail15normal_iteratorINSD_10device_ptrIiEEEESI_NS0_13ScanTileStateIiLb1EEES9_NS0_8NullTypeEmiLb0ESL_EEvT0_T1_T2_iT3_T4_T5_E12temp_storage+48];
	add.s32 	%r915, %r909, %r911;
	setp.eq.s32 	%p151, %r4, 9;
	selp.b32 	%r916, %r915, %r910, %p151;
	add.s32 	%r917, %r915, %r912;
	setp.eq.s32 	%p152, %r4, 10;
	selp.b32 	%r918, %r917, %r916, %p152;
	add.s32 	%r919, %r917, %r913;
	setp.eq.s32 	%p153, %r4, 11;
	selp.b32 	%r920, %r919, %r918, %p153;
	add.s32 	%r28, %r919, %r914;
	setp.eq.s32 	%p154, %r4, 12;
	selp.b32 	%r921, %r28, %r920, %p154;
	setp.lt.u32 	%p155, %r2, 32;
	setp.eq.s32 	%p156, %r624, 0;
	selp.b32 	%r922, 0, %r888, %p156;
	add.s32 	%r923, %r921, %r922;
	selp.b32 	%r977, %r888, %r923, %p155;
	setp.ne.s32 	%p157, %r2, 0;
	@%p157 bra 	$L__BB8_25;
	ld.shared.u32 	%r927, [_ZZN3cub18CUB_300001_SM_10006detail4scan16DeviceScanKernelINS2_10policy_hubIiiimN4cuda3std3__44plusIvEEE10Policy1000EN6thrust24THRUST_300001_SM_1000_NS6detail15normal_iteratorINSD_10device_ptrIiEEEESI_NS0_13ScanTileStateIiLb1EEES9_NS0_8NullTypeEmiLb0ESL_EEvT0_T1_T2_iT3_T4_T5_E12temp_storage+64];
	add.s64 	%rd52, %rd1, 256;
	add.s32 	%r925, %r28, %r927;
	mov.b32 	%r924, 101;
	// begin inline asm
	st.relaxed.gpu.v2.u32 [%rd52], {%r924, %r925};
	// end inline asm
	mov.b32 	%r977, 0;
	bra.uni 	$L__BB8_25;
$L__BB8_6:
	add.s32 	%r681, %r8, %r7;
	add.s32 	%r682, %r9, %r681;
	add.s32 	%r683, %r10, %r682;
	add.s32 	%r684, %r11, %r683;
	add.s32 	%r685, %r12, %r684;
	add.s32 	%r686, %r13, %r685;
	add.s32 	%r687, %r14, %r686;
	add.s32 	%r688, %r15, %r687;
	add.s32 	%r689, %r16, %r688;
	add.s32 	%r690, %r17, %r689;
	add.s32 	%r691, %r18, %r690;
	add.s32 	%r692, %r19, %r691;
	add.s32 	%r693, %r20, %r692;
	add.s32 	%r694, %r21, %r693;
	add.s32 	%r695, %r22, %r694;
	add.s32 	%r696, %r23, %r695;
	add.s32 	%r697, %r24, %r696;
	add.s32 	%r655, %r25, %r697;
	mov.b32 	%r653, 1;
	mov.b32 	%r678, 0;
	mov.b32 	%r680, -1;
	// begin inline asm
	{  .reg .s32 r0;  .reg .pred p;  shfl.sync.up.b32 r0|p, %r655, %r653, %r678, %r680;  @p add.s32 r0, r0, %r655;  mov.s32 %r651, r0;}
	// end inline asm
	mov.b32 	%r659, 2;
	// begin inline asm
	{  .reg .s32 r0;  .reg .pred p;  shfl.sync.up.b32 r0|p, %r651, %r659, %r678, %r680;  @p add.s32 r0, r0, %r651;  mov.s32 %r657, r0;}
	// end inline asm
	mov.b32 	%r665, 4;
	// begin inline asm
	{  .reg .s32 r0;  .reg .pred p;  shfl.sync.up.b32 r0|p, %r657, %r665, %r678, %r680;  @p add.s32 r0, r0, %r657;  mov.s32 %r663, r0;}
	// end inline asm
	mov.b32 	%r671, 8;
	// begin inline asm
	{  .reg .s32 r0;  .reg .pred p;  shfl.sync.up.b32 r0|p, %r663, %r671, %r678, %r680;  @p add.s32 r0, r0, %r663;  mov.s32 %r669, r0;}
	// end inline asm
	mov.b32 	%r677, 16;
	// begin inline asm
	{  .reg .s32 r0;  .reg .pred p;  shfl.sync.up.b32 r0|p, %r669, %r677, %r678, %r680;  @p add.s32 r0, r0, %r669;  mov.s32 %r675, r0;}
	// end inline asm
	setp.ne.s32 	%p101, %r624, 31;
	@%p101 bra 	$L__BB8_8;
	shl.b32 	%r698, %r4, 2;
	mov.u32 	%r699, _ZZN3cub18CUB_300001_SM_10006detail4scan16DeviceScanKernelINS2_10policy_hubIiiimN4cuda3std3__44plusIvEEE10Policy1000EN6thrust24THRUST_300001_SM_1000_NS6detail15normal_iteratorINSD_10device_ptrIiEEEESI_NS0_13ScanTileStateIiLb1EEES9_NS0_8NullTypeEmiLb0ESL_EEvT0_T1_T2_iT3_T4_T5_E12temp_storage;
	add.s32 	%r700, %r699, %r698;
	st.shared.u32 	[%r700+16], %r675;
$L__BB8_8:
	sub.s32 	%r701, %r675, %r655;
	bar.sync 	0;
	ld.shared.v4.u32 	{%r702, %r703, %r704, %r705}, [_ZZN3cub18CUB_300001_SM_10006detail4scan16DeviceScanKernelINS2_10policy_hubIiiimN4cuda3std3__44plusIvEEE10Policy1000EN6thrust24THRUST_300001_SM_1000_NS6detail15normal_iteratorINSD_10device_ptrIiEEEESI_NS0_13ScanTileStateIiLb1EEES9_NS0_8NullTypeEmiLb0ESL_EEvT0_T1_T2_iT3_T4_T5_E12temp_storage+16];
	add.s32 	%r706, %r703, %r702;
	setp.eq.s32 	%p102, %r4, 2;
	selp.b32 	%r707, %r706, %r702, %p102;
	add.s32 	%r708, %r706, %r704;
	setp.eq.s32 	%p103, %r4, 3;
	selp.b32 	%r709, %r708, %r707, %p103;
	add.s32 	%r710, %r708, %r705;
	setp.eq.s32 	%p104, %r4, 4;
	selp.b32 	%r711, %r710, %r709, %p104;
	ld.shared.v4.u32 	{%r712, %r713, %r714, %r715}, [_ZZN3cub18CUB_300001_SM_10006detail4scan16DeviceScanKernelINS2_10policy_hubIiiimN4cuda3std3__44plusIvEEE10Policy1000EN6thrust24THRUST_300001_SM_1000_NS6detail15normal_iteratorINSD_10device_ptrIiEEEESI_NS0_13ScanTileStateIiLb1EEES9_NS0_8NullTypeEmiLb0ESL_EEvT0_T1_T2_iT3_T4_T5_E12temp_storage+32];
	add.s32 	%r716, %r710, %r712;
	setp.eq.s32 	%p105, %r4, 5;
	selp.b32 	%r717, %r716, %r711, %p105;
	add.s32 	%r718, %r716, %r713;
	setp.eq.s32 	%p106, %r4, 6;
	selp.b32 	%r719, %r718, %r717, %p106;
	add.s32 	%r720, %r718, %r714;
	setp.eq.s32 	%p107, %r4, 7;
	selp.b32 	%r721, %r720, %r719, %p107;
	add.s32 	%r722, %r720, %r715;
	setp.eq.s32 	%p108, %r4, 8;
	selp.b32 	%r723, %r722, %r721, %p108;
	ld.shared.v4.u32 	{%r724, %r725, %r726, %r727}, [_ZZN3cub18CUB_300001_SM_10006detail4scan16DeviceScanKernelINS2_10policy_hubIiiimN4cuda3std3__44plusIvEEE10Policy1000EN6thrust24THRUST_300001_SM_1000_NS6detail15normal_iteratorINSD_10device_ptrIiEEEESI_NS0_13ScanTileStateIiLb1EEES9_NS0_8NullTypeEmiLb0ESL_EEvT0_T1_T2_iT3_T4_T5_E12temp_storage+48];
	add.s32 	%r728, %r722, %r724;
	setp.eq.s32 	%p109, %r4, 9;
	selp.b32 	%r729, %r728, %r723, %p109;
	add.s32 	%r730, %r728, %r725;
	setp.eq.s32 	%p110, %r4, 10;
	selp.b32 	%r731, %r730, %r729, %p110;
	add.s32 	%r732, %r730, %r726;
	setp.eq.s32 	%p111, %r4, 11;
	selp.b32 	%r733, %r732, %r731, %p111;
	add.s32 	%r734, %r732, %r727;
	setp.eq.s32 	%p112, %r4, 12;
	selp.b32 	%r735, %r734, %r733, %p112;
	ld.shared.u32 	%r736, [_ZZN3cub18CUB_300001_SM_10006detail4scan16DeviceScanKernelINS2_10policy_hubIiiimN4cuda3std3__44plusIvEEE10Policy1000EN6thrust24THRUST_300001_SM_1000_NS6detail15normal_iteratorINSD_10device_ptrIiEEEESI_NS0_13ScanTileStateIiLb1EEES9_NS0_8NullTypeEmiLb0ESL_EEvT0_T1_T2_iT3_T4_T5_E12temp_storage+64];
	add.s32 	%r32, %r734, %r736;
	setp.gt.u32 	%p113, %r2, 31;
	setp.lt.u32 	%p114, %r2, 32;
	setp.eq.s32 	%p115, %r624, 0;
	selp.b32 	%r737, 0, %r701, %p115;
	add.s32 	%r976, %r735, %r737;
	selp.b32 	%r34, %r701, %r976, %p114;
	@%p113 bra 	$L__BB8_24;
	setp.ne.s32 	%p116, %r2, 0;
	mul.wide.s32 	%rd41, %r1, 8;
	add.s64 	%rd7, %rd1, %rd41;
	@%p116 bra 	$L__BB8_11;
	st.shared.u32 	[_ZZN3cub18CUB_300001_SM_10006detail4scan16DeviceScanKernelINS2_10policy_hubIiiimN4cuda3std3__44plusIvEEE10Policy1000EN6thrust24THRUST_300001_SM_1000_NS6detail15normal_iteratorINSD_10device_ptrIiEEEESI_NS0_13ScanTileStateIiLb1EEES9_NS0_8NullTypeEmiLb0ESL_EEvT0_T1_T2_iT3_T4_T5_E12temp_storage+12], %r32;
	add.s64 	%rd42, %rd7, 256;
	mov.b32 	%r738, 100;
	// begin inline asm
	st.relaxed.gpu.v2.u32 [%rd42], {%r738, %r32};
	// end inline asm
$L__BB8_11:
	not.b32 	%r744, %r2;
	add.s32 	%r972, %r1, %r744;
	mov.b32 	%r740, 550;
	// begin inline asm
	nanosleep.u32 %r740;
	// end inline asm
	mul.wide.s32 	%rd44, %r972, 8;
	add.s64 	%rd45, %rd1, %rd44;
	add.s64 	%rd43, %rd45, 256;
	// begin inline asm
	ld.relaxed.gpu.v2.u32 {%r973, %r967}, [%rd43];
	// end inline asm
	mov.b32 	%r968, 478;
$L__BB8_12:
	setp.eq.s32 	%p117, %r973, 99;
	mov.b32 	%r745, -1;
	vote.sync.any.pred 	%p118, %p117, %r745;
	not.pred 	%p119, %p118;
	@%p119 bra 	$L__BB8_14;
	// begin inline asm
	nanosleep.u32 %r968;
	// end inline asm
	shr.u32 	%r968, %r968, 1;
	// begin inline asm
	ld.relaxed.gpu.v2.u32 {%r973, %r967}, [%rd43];
	// end inline asm
	bra.uni 	$L__BB8_12;
$L__BB8_14:
	setp.eq.s32 	%p120, %r973, 101;
	mov.b32 	%r772, -1;
	vote.sync.ballot.b32 	%r774, %p120, %r772;
	// begin inline asm
	mov.u32 %r747, %lanemask_ge;
	// end inline asm
	and.b32  	%r775, %r774, %r747;
	or.b32  	%r776, %r775, -2147483648;
	add.s32 	%r777, %r776, -1;
	not.b32 	%r778, %r776;
	and.b32  	%r779, %r778, %r777;
	popc.b32 	%r751, %r779;
	mov.b32 	%r750, 1;
	// begin inline asm
	shfl.sync.down.b32 %r748, %r967, %r750, %r751, %r772;
	// end inline asm
	setp.lt.s32 	%p122, %r624, %r751;
	selp.b32 	%r780, %r748, 0, %p122;
	add.s32 	%r754, %r780, %r967;
	mov.b32 	%r755, 2;
	// begin inline asm
	shfl.sync.down.b32 %r753, %r754, %r755, %r751, %r772;
	// end inline asm
	add.s32 	%r47, %r624, 2;
	setp.gt.s32 	%p123, %r47, %r751;
	selp.b32 	%r781, 0, %r753, %p123;
	add.s32 	%r759, %r754, %r781;
	mov.b32 	%r760, 4;
	// begin inline asm
	shfl.sync.down.b32 %r758, %r759, %r760, %r751, %r772;
	// end inline asm
	add.s32 	%r48, %r624, 4;
	setp.gt.s32 	%p124, %r48, %r751;
	selp.b32 	%r782, 0, %r758, %p124;
	add.s32 	%r764, %r759, %r782;
	mov.b32 	%r765, 8;
	// begin inline asm
	shfl.sync.down.b32 %r763, %r764, %r765, %r751, %r772;
	// end inline asm
	add.s32 	%r49, %r624, 8;
	setp.gt.s32 	%p125, %r49, %r751;
	selp.b32 	%r783, 0, %r763, %p125;
	add.s32 	%r769, %r764, %r783;
	mov.b32 	%r770, 16;
	// begin inline asm
	shfl.sync.down.b32 %r768, %r769, %r770, %r751, %r772;
	// end inline asm
	add.s32 	%r50, %r624, 16;
	setp.gt.s32 	%p126, %r50, %r751;
	selp.b32 	%r784, 0, %r768, %p126;
	add.s32 	%r971, %r769, %r784;
	add.s64 	%rd9, %rd1, 256;
	mov.b32 	%r969, 478;
$L__BB8_15:
	setp.ne.s32 	%p127, %r973, 101;
	mov.b32 	%r785, -1;
	vote.sync.all.pred 	%p128, %p127, %r785;
	not.pred 	%p129, %p128;
	@%p129 bra 	$L__BB8_20;
	shr.u32 	%r969, %r969, 1;
	mul.wide.s32 	%rd48, %r972, 8;
	add.s64 	%rd49, %rd9, %rd48;
	add.s64 	%rd47, %rd49, -256;
	// begin inline asm
	ld.relaxed.gpu.v2.u32 {%r973, %r974}, [%rd47];
	// end inline asm
	mov.u32 	%r975, %r969;
$L__BB8_17:
	setp.eq.s32 	%p133, %r973, 99;
	mov.b32 	%r793, -1;
	vote.sync.any.pred 	%p134, %p133, %r793;
	not.pred 	%p135, %p134;
	@%p135 bra 	$L__BB8_19;
	// begin inline asm
	nanosleep.u32 %r975;
	// end inline asm
	shr.u32 	%r975, %r975, 1;
	// begin inline asm
	ld.relaxed.gpu.v2.u32 {%r973, %r974}, [%rd47];
	// end inline asm
	bra.uni 	$L__BB8_17;
$L__BB8_19:
	setp.eq.s32 	%p136, %r973, 101;
	mov.b32 	%r819, -1;
	vote.sync.ballot.b32 	%r820, %p136, %r819;
	and.b32  	%r821, %r820, %r747;
	or.b32  	%r822, %r821, -2147483648;
	add.s32 	%r823, %r822, -1;
	not.b32 	%r824, %r822;
	and.b32  	%r825, %r824, %r823;
	popc.b32 	%r798, %r825;
	mov.b32 	%r797, 1;
	// begin inline asm
	shfl.sync.down.b32 %r795, %r974, %r797, %r798, %r819;
	// end inline asm
	setp.lt.s32 	%p138, %r624, %r798;
	selp.b32 	%r826, %r795, 0, %p138;
	add.s32 	%r801, %r826, %r974;
	mov.b32 	%r802, 2;
	// begin inline asm
	shfl.sync.down.b32 %r800, %r801, %r802, %r798, %r819;
	// end inline asm
	setp.gt.s32 	%p139, %r47, %r798;
	selp.b32 	%r827, 0, %r800, %p139;
	add.s32 	%r806, %r801, %r827;
	mov.b32 	%r807, 4;
	// begin inline asm
	shfl.sync.down.b32 %r805, %r806, %r807, %r798, %r819;
	// end inline asm
	setp.gt.s32 	%p140, %r48, %r798;
	selp.b32 	%r828, 0, %r805, %p140;
	add.s32 	%r811, %r806, %r828;
	mov.b32 	%r812, 8;
	// begin inline asm
	shfl.sync.down.b32 %r810, %r811, %r812, %r798, %r819;
	// end inline asm
	setp.gt.s32 	%p141, %r49, %r798;
	selp.b32 	%r829, 0, %r810, %p141;
	add.s32 	%r816, %r811, %r829;
	mov.b32 	%r817, 16;
	// begin inline asm
	shfl.sync.down.b32 %r815, %r816, %r817, %r798, %r819;
	// end inline asm
	setp.gt.s32 	%p142, %r50, %r798;
	selp.b32 	%r830, 0, %r815, %p142;
	add.s32 	%r831, %r830, %r971;
	add.s32 	%r971, %r831, %r816;
	add.s32 	%r972, %r972, -32;
	bra.uni 	$L__BB8_15;
$L__BB8_20:
	@%p116 bra 	$L__BB8_22;
	add.s32 	%r788, %r971, %r32;
	add.s64 	%rd46, %rd7, 256;
	mov.b32 	%r787, 101;
	// begin inline asm
	st.relaxed.gpu.v2.u32 [%rd46], {%r787, %r788};
	// end inline asm
	st.shared.u32 	[_ZZN3cub18CUB_300001_SM_10006detail4scan16DeviceScanKernelINS2_10policy_hubIiiimN4cuda3std3__44plusIvEEE10Policy1000EN6thrust24THRUST_300001_SM_1000_NS6detail15normal_iteratorINSD_10device_ptrIiEEEESI_NS0_13ScanTileStateIiLb1EEES9_NS0_8NullTypeEmiLb0ESL_EEvT0_T1_T2_iT3_T4_T5_E12temp_storage+4], %r971;
	st.shared.u32 	[_ZZN3cub18CUB_300001_SM_10006detail4scan16DeviceScanKernelINS2_10policy_hubIiiimN4cuda3std3__44plusIvEEE10Policy1000EN6thrust24THRUST_300001_SM_1000_NS6detail15normal_iteratorINSD_10device_ptrIiEEEESI_NS0_13ScanTileStateIiLb1EEES9_NS0_8NullTypeEmiLb0ESL_EEvT0_T1_T2_iT3_T4_T5_E12temp_storage+8], %r788;
$L__BB8_22:
	setp.ne.s32 	%p131, %r624, 0;
	mov.u32 	%r976, %r34;
	@%p131 bra 	$L__BB8_24;
	st.shared.u32 	[_ZZN3cub18CUB_300001_SM_10006detail4scan16DeviceScanKernelINS2_10policy_hubIiiimN4cuda3std3__44plusIvEEE10Policy1000EN6thrust24THRUST_300001_SM_1000_NS6detail15normal_iteratorINSD_10device_ptrIiEEEESI_NS0_13ScanTileStateIiLb1EEES9_NS0_8NullTypeEmiLb0ESL_EEvT0_T1_T2_iT3_T4_T5_E12temp_storage+84], %r971;
	mov.u32 	%r976, %r971;
$L__BB8_24:
	bar.sync 	0;
	setp.eq.s32 	%p132, %r2, 0;
	ld.shared.u32 	%r789, [_ZZN3cub18CUB_300001_SM_10006detail4scan16DeviceScanKernelINS2_10policy_hubIiiimN4cuda3std3__44plusIvEEE10Policy1000EN6thrust24THRUST_300001_SM_1000_NS6detail15normal_iteratorINSD_10device_ptrIiEEEESI_NS0_13ScanTileStateIiLb1EEES9_NS0_8NullTypeEmiLb0ESL_EEvT0_T1_T2_iT3_T4_T5_E12temp_storage+84];
	selp.b32 	%r790, 0, %r789, %p132;
	add.s32 	%r977, %r790, %r976;
$L__BB8_25:
	add.s32 	%r928, %r977, %r7;
	add.s32 	%r929, %r8, %r928;
	add.s32 	%r930, %r9, %r929;
	add.s32 	%r931, %r10, %r930;
	add.s32 	%r932, %r11, %r931;
	add.s32 	%r933, %r12, %r932;
	add.s32 	%r934, %r13, %r933;
	add.s32 	%r935, %r14, %r934;
	add.s32 	%r936, %r15, %r935;
	add.s32 	%r937, %r16, %r936;
	add.s32 	%r938, %r17, %r937;
	add.s32 	%r939, %r18, %r938;
	add.s32 	%r940, %r19, %r939;
	add.s32 	%r941, %r20, %r940;
	add.s32 	%r942, %r21, %r941;
	add.s32 	%r943, %r22, %r942;
	add.s32 	%r944, %r23, %r943;
	add.s32 	%r945, %r24, %r944;
	add.s32 	%r946, %r25, %r945;
	bar.sync 	0;
	st.shared.u32 	[%r6], %r928;
	st.shared.u32 	[%r6+4], %r929;
	st.shared.u32 	[%r6+8], %r930;
	st.shared.u32 	[%r6+12], %r931;
	st.shared.u32 	[%r6+16], %r932;
	st.shared.u32 	[%r6+20], %r933;
	st.shared.u32 	[%r6+24], %r934;
	st.shared.u32 	[%r6+28], %r935;
	st.shared.u32 	[%r6+32], %r936;
	st.shared.u32 	[%r6+36], %r937;
	st.shared.u32 	[%r6+40], %r938;
	st.shared.u32 	[%r6+44], %r939;
	st.shared.u32 	[%r6+48], %r940;
	st.shared.u32 	[%r6+52], %r941;
	st.shared.u32 	[%r6+56], %r942;
	st.shared.u32 	[%r6+60], %r943;
	st.shared.u32 	[%r6+64], %r944;
	st.shared.u32 	[%r6+68], %r945;
	st.shared.u32 	[%r6+72], %r946;
	bar.warp.sync 	-1;
	ld.shared.u32 	%r947, [%r5];
	ld.shared.u32 	%r948, [%r5+128];
	ld.shared.u32 	%r949, [%r5+256];
	ld.shared.u32 	%r950, [%r5+384];
	ld.shared.u32 	%r951, [%r5+512];
	ld.shared.u32 	%r952, [%r5+640];
	ld.shared.u32 	%r953, [%r5+768];
	ld.shared.u32 	%r954, [%r5+896];
	ld.shared.u32 	%r955, [%r5+1024];
	ld.shared.u32 	%r956, [%r5+1152];
	ld.shared.u32 	%r957, [%r5+1280];
	ld.shared.u32 	%r958, [%r5+1408];
	ld.shared.u32 	%r959, [%r5+1536];
	ld.shared.u32 	%r960, [%r5+1664];
	ld.shared.u32 	%r961, [%r5+1792];
	ld.shared.u32 	%r962, [%r5+1920];
	ld.shared.u32 	%r963, [%r5+2048];
	ld.shared.u32 	%r964, [%r5+2176];
	ld.shared.u32 	%r965, [%r5+2304];
	add.s64 	%rd54, %rd3, %rd39;
	st.global.u32 	[%rd54], %r947;
	st.global.u32 	[%rd54+128], %r948;
	st.global.u32 	[%rd54+256], %r949;
	st.global.u32 	[%rd54+384], %r950;
	st.global.u32 	[%rd54+512], %r951;
	st.global.u32 	[%rd54+640], %r952;
	st.global.u32 	[%rd54+768], %r953;
	st.global.u32 	[%rd54+896], %r954;
	st.global.u32 	[%rd54+1024], %r955;
	st.global.u32 	[%rd54+1152], %r956;
	st.global.u32 	[%rd54+1280], %r957;
	st.global.u32 	[%rd54+1408], %r958;
	st.global.u32 	[%rd54+1536], %r959;
	st.global.u32 	[%rd54+1664], %r960;
	st.global.u32 	[%rd54+1792], %r961;
	st.global.u32 	[%rd54+1920], %r962;
	st.global.u32 	[%rd54+2048], %r963;
	st.global.u32 	[%rd54+2176], %r964;
	st.global.u32 	[%rd54+2304], %r965;
	bra.uni 	$L__BB8_128;
$L__BB8_26:
	setp.eq.s64 	%p2, %rd5, 0;
	@%p2 bra 	$L__BB8_128;
	cvt.u32.u64 	%r72, %rd5;
	shl.b64 	%rd19, %rd4, 2;
	add.s64 	%rd20, %rd2, %rd19;
	mov.u32 	%r73, %tid.x;
	ld.global.u32 	%r996, [%rd20];
	and.b32  	%r202, %r73, 31;
	and.b32  	%r203, %r73, 992;
	mul.lo.s32 	%r204, %r203, 19;
	or.b32  	%r75, %r204, %r202;
	setp.ge.u32 	%p3, %r75, %r72;
	shl.b32 	%r205, %r75, 2;
	cvt.u64.u32 	%rd21, %r205;
	add.s64 	%rd11, %rd20, %rd21;
	mov.u32 	%r978, %r996;
	@%p3 bra 	$L__BB8_29;
	ld.global.u32 	%r978, [%rd11];
$L__BB8_29:
	add.s32 	%r206, %r75, 32;
	setp.ge.u32 	%p4, %r206, %r72;
	mov.u32 	%r979, %r996;
	@%p4 bra 	$L__BB8_31;
	ld.global.u32 	%r979, [%rd11+128];
$L__BB8_31:
	add.s32 	%r207, %r75, 64;
	setp.ge.u32 	%p5, %r207, %r72;
	mov.u32 	%r980, %r996;
	@%p5 bra 	$L__BB8_33;
	ld.global.u32 	%r980, [%rd11+256];
$L__BB8_33:
	add.s32 	%r208, %r75, 96;
	setp.ge.u32 	%p6, %r208, %r72;
	mov.u32 	%r981, %r996;
	@%p6 bra 	$L__BB8_35;
	ld.global.u32 	%r981, [%rd11+384];
$L__BB8_35:
	add.s32 	%r209, %r75, 128;
	setp.ge.u32 	%p7, %r209, %r72;
	mov.u32 	%r982, %r996;
	@%p7 bra 	$L__BB8_37;
	ld.global.u32 	%r982, [%rd11+512];
$L__BB8_37:
	add.s32 	%r210, %r75, 160;
	setp.ge.u32 	%p8, %r210, %r72;
	mov.u32 	%r983, %r996;
	@%p8 bra 	$L__BB8_39;
	ld.global.u32 	%r983, [%rd11+640];
$L__BB8_39:
	add.s32 	%r211, %r75, 192;
	setp.ge.u32 	%p9, %r211, %r72;
	mov.u32 	%r984, %r996;
	@%p9 bra 	$L__BB8_41;
	ld.global.u32 	%r984, [%rd11+768];
$L__BB8_41:
	add.s32 	%r212, %r75, 224;
	setp.ge.u32 	%p10, %r212, %r72;
	mov.u32 	%r985, %r996;
	@%p10 bra 	$L__BB8_43;
	ld.global.u32 	%r985, [%rd11+896];
$L__BB8_43:
	add.s32 	%r92, %r75, 256;
	setp.ge.u32 	%p11, %r92, %r72;
	mov.u32 	%r986, %r996;
	@%p11 bra 	$L__BB8_45;
	ld.global.u32 	%r986, [%rd11+1024];
$L__BB8_45:
	add.s32 	%r213, %r75, 288;
	setp.ge.u32 	%p12, %r213, %r72;
	mov.u32 	%r987, %r996;
	@%p12 bra 	$L__BB8_47;
	ld.global.u32 	%r987, [%rd11+1152];
$L__BB8_47:
	add.s32 	%r214, %r75, 320;
	setp.ge.u32 	%p13, %r214, %r72;
	mov.u32 	%r988, %r996;
	@%p13 bra 	$L__BB8_49;
	ld.global.u32 	%r988, [%rd11+1280];
$L__BB8_49:
	add.s32 	%r215, %r75, 352;
	setp.ge.u32 	%p14, %r215, %r72;
	mov.u32 	%r989, %r996;
	@%p14 bra 	$L__BB8_51;
	ld.global.u32 	%r989, [%rd11+1408];
$L__BB8_51:
	add.s32 	%r216, %r75, 384;
	setp.ge.u32 	%p15, %r216, %r72;
	mov.u32 	%r990, %r996;
	@%p15 bra 	$L__BB8_53;
	ld.global.u32 	%r990, [%rd11+1536];
$L__BB8_53:
	add.s32 	%r217, %r75, 416;
	setp.ge.u32 	%p16, %r217, %r72;
	mov.u32 	%r991, %r996;
	@%p16 bra 	$L__BB8_55;
	ld.global.u32 	%r991, [%rd11+1664];
$L__BB8_55:
	add.s32 	%r218, %r75, 448;
	setp.ge.u32 	%p17, %r218, %r72;
	mov.u32 	%r992, %r996;
	@%p17 bra 	$L__BB8_57;
	ld.global.u32 	%r992, [%rd11+1792];
$L__BB8_57:
	add.s32 	%r219, %r75, 480;
	setp.ge.u32 	%p18, %r219, %r72;
	mov.u32 	%r993, %r996;
	@%p18 bra 	$L__BB8_59;
	ld.global.u32 	%r993, [%rd11+1920];
$L__BB8_59:
	add.s32 	%r220, %r75, 512;
	setp.ge.u32 	%p19, %r220, %r72;
	mov.u32 	%r994, %r996;
	@%p19 bra 	$L__BB8_61;
	ld.global.u32 	%r994, [%rd11+2048];
$L__BB8_61:
	add.s32 	%r221, %r75, 544;
	setp.ge.u32 	%p20, %r221, %r72;
	mov.u32 	%r995, %r996;
	@%p20 bra 	$L__BB8_63;
	ld.global.u32 	%r995, [%rd11+2176];
$L__BB8_63:
	add.s32 	%r113, %r75, 576;
	setp.ge.u32 	%p21, %r113, %r72;
	@%p21 bra 	$L__BB8_65;
	ld.global.u32 	%r996, [%rd11+2304];
$L__BB8_65:
	// begin inline asm
	mov.u32 %r222, %laneid;
	// end inline asm
	shr.u32 	%r117, %r73, 5;
	mad.lo.s32 	%r223, %r117, 608, %r222;
	shl.b32 	%r224, %r223, 2;
	mov.u32 	%r225, _ZZN3cub18CUB_300001_SM_10006detail4scan16DeviceScanKernelINS2_10policy_hubIiiimN4cuda3std3__44plusIvEEE10Policy1000EN6thrust24THRUST_300001_SM_1000_NS6detail15normal_iteratorINSD_10device_ptrIiEEEESI_NS0_13ScanTileStateIiLb1EEES9_NS0_8NullTypeEmiLb0ESL_EEvT0_T1_T2_iT3_T4_T5_E12temp_storage;
	add.s32 	%r118, %r225, %r224;
	st.shared.u32 	[%r118], %r978;
	st.shared.u32 	[%r118+128], %r979;
	st.shared.u32 	[%r118+256], %r980;
	st.shared.u32 	[%r118+384], %r981;
	st.shared.u32 	[%r118+512], %r982;
	st.shared.u32 	[%r118+640], %r983;
	st.shared.u32 	[%r118+768], %r984;
	st.shared.u32 	[%r118+896], %r985;
	st.shared.u32 	[%r118+1024], %r986;
	st.shared.u32 	[%r118+1152], %r987;
	st.shared.u32 	[%r118+1280], %r988;
	st.shared.u32 	[%r118+1408], %r989;
	st.shared.u32 	[%r118+1536], %r990;
	st.shared.u32 	[%r118+1664], %r991;
	st.shared.u32 	[%r118+1792], %r992;
	st.shared.u32 	[%r118+1920], %r993;
	st.shared.u32 	[%r118+2048], %r994;
	st.shared.u32 	[%r118+2176], %r995;
	st.shared.u32 	[%r118+2304], %r996;
	bar.warp.sync 	-1;
	mad.lo.s32 	%r119, %r222, 72, %r118;
	ld.shared.u32 	%r120, [%r119];
	ld.shared.u32 	%r121, [%r119+4];
	ld.shared.u32 	%r122, [%r119+8];
	ld.shared.u32 	%r123, [%r119+12];
	ld.shared.u32 	%r124, [%r119+16];
	ld.shared.u32 	%r125, [%r119+20];
	ld.shared.u32 	%r126, [%r119+24];
	ld.shared.u32 	%r127, [%r119+28];
	ld.shared.u32 	%r128, [%r119+32];
	ld.shared.u32 	%r129, [%r119+36];
	ld.shared.u32 	%r130, [%r119+40];
	ld.shared.u32 	%r131, [%r119+44];
	ld.shared.u32 	%r132, [%r119+48];
	ld.shared.u32 	%r133, [%r119+52];
	ld.shared.u32 	%r134, [%r119+56];
	ld.shared.u32 	%r135, [%r119+60];
	ld.shared.u32 	%r136, [%r119+64];
	ld.shared.u32 	%r137, [%r119+68];
	ld.shared.u32 	%r138, [%r119+72];
	bar.sync 	0;
	setp.ne.s32 	%p22, %r1, 0;
	@%p22 bra 	$L__BB8_69;
	add.s32 	%r451, %r121, %r120;
	add.s32 	%r452, %r122, %r451;
	add.s32 	%r453, %r123, %r452;
	add.s32 	%r454, %r124, %r453;
	add.s32 	%r455, %r125, %r454;
	add.s32 	%r456, %r126, %r455;
	add.s32 	%r457, %r127, %r456;
	add.s32 	%r458, %r128, %r457;
	add.s32 	%r459, %r129, %r458;
	add.s32 	%r460, %r130, %r459;
	add.s32 	%r461, %r131, %r460;
	add.s32 	%r462, %r132, %r461;
	add.s32 	%r463, %r133, %r462;
	add.s32 	%r464, %r134, %r463;
	add.s32 	%r465, %r135, %r464;
	add.s32 	%r466, %r136, %r465;
	add.s32 	%r467, %r137, %r466;
	add.s32 	%r425, %r138, %r467;
	mov.b32 	%r423, 1;
	mov.b32 	%r448, 0;
	mov.b32 	%r450, -1;
	// begin inline asm
	{  .reg .s32 r0;  .reg .pred p;  shfl.sync.up.b32 r0|p, %r425, %r423, %r448, %r450;  @p add.s32 r0, r0, %r425;  mov.s32 %r421, r0;}
	// end inline asm
	mov.b32 	%r429, 2;
	// begin inline asm
	{  .reg .s32 r0;  .reg .pred p;  shfl.sync.up.b32 r0|p, %r421, %r429, %r448, %r450;  @p add.s32 r0, r0, %r421;  mov.s32 %r427, r0;}
	// end inline asm
	mov.b32 	%r435, 4;
	// begin inline asm
	{  .reg .s32 r0;  .reg .pred p;  shfl.sync.up.b32 r0|p, %r427, %r435, %r448, %r450;  @p add.s32 r0, r0, %r427;  mov.s32 %r433, r0;}
	// end inline asm
	mov.b32 	%r441, 8;
	// begin inline asm
	{  .reg .s32 r0;  .reg .pred p;  shfl.sync.up.b32 r0|p, %r433, %r441, %r448, %r450;  @p add.s32 r0, r0, %r433;  mov.s32 %r439, r0;}
	// end inline asm
	mov.b32 	%r447, 16;
	// begin inline asm
	{  .reg .s32 r0;  .reg .pred p;  shfl.sync.up.b32 r0|p, %r439, %r447, %r448, %r450;  @p add.s32 r0, r0, %r439;  mov.s32 %r445, r0;}
	// end inline asm
	setp.ne.s32 	%p65, %r222, 31;
	@%p65 bra 	$L__BB8_68;
	shl.b32 	%r468, %r117, 2;
	mov.u32 	%r469, _ZZN3cub18CUB_300001_SM_10006detail4scan16DeviceScanKernelINS2_10policy_hubIiiimN4cuda3std3__44plusIvEEE10Policy1000EN6thrust24THRUST_300001_SM_1000_NS6detail15normal_iteratorINSD_10device_ptrIiEEEESI_NS0_13ScanTileStateIiLb1EEES9_NS0_8NullTypeEmiLb0ESL_EEvT0_T1_T2_iT3_T4_T5_E12temp_storage;
	add.s32 	%r470, %r469, %r468;
	st.shared.u32 	[%r470+16], %r445;
$L__BB8_68:
	sub.s32 	%r471, %r445, %r425;
	bar.sync 	0;
	ld.shared.v4.u32 	{%r472, %r473, %r474, %r475}, [_ZZN3cub18CUB_300001_SM_10006detail4scan16DeviceScanKernelINS2_10policy_hubIiiimN4cuda3std3__44plusIvEEE10Policy1000EN6thrust24THRUST_300001_SM_1000_NS6detail15normal_iteratorINSD_10device_ptrIiEEEESI_NS0_13ScanTileStateIiLb1EEES9_NS0_8NullTypeEmiLb0ESL_EEvT0_T1_T2_iT3_T4_T5_E12temp_storage+16];
	add.s32 	%r476, %r473, %r472;
	setp.eq.s32 	%p66, %r117, 2;
	selp.b32 	%r477, %r476, %r472, %p66;
	add.s32 	%r478, %r476, %r474;
	setp.eq.s32 	%p67, %r117, 3;
	selp.b32 	%r479, %r478, %r477, %p67;
	add.s32 	%r480, %r478, %r475;
	setp.eq.s32 	%p68, %r117, 4;
	selp.b32 	%r481, %r480, %r479, %p68;
	ld.shared.v4.u32 	{%r482, %r483, %r484, %r485}, [_ZZN3cub18CUB_300001_SM_10006detail4scan16DeviceScanKernelINS2_10policy_hubIiiimN4cuda3std3__44plusIvEEE10Policy1000EN6thrust24THRUST_300001_SM_1000_NS6detail15normal_iteratorINSD_10device_ptrIiEEEESI_NS0_13ScanTileStateIiLb1EEES9_NS0_8NullTypeEmiLb0ESL_EEvT0_T1_T2_iT3_T4_T5_E12temp_storage+32];
	add.s32 	%r486, %r480, %r482;
	setp.eq.s32 	%p69, %r117, 5;
	selp.b32 	%r487, %r486, %r481, %p69;
	add.s32 	%r488, %r486, %r483;
	setp.eq.s32 	%p70, %r117, 6;
	selp.b32 	%r489, %r488, %r487, %p70;
	add.s32 	%r490, %r488, %r484;
	setp.eq.s32 	%p71, %r117, 7;
	selp.b32 	%r491, %r490, %r489, %p71;
	add.s32 	%r492, %r490, %r485;
	setp.eq.s32 	%p72, %r117, 8;
	selp.b32 	%r493, %r492, %r491, %p72;
	ld.shared.v4.u32 	{%r494, %r495, %r496, %r497}, [_ZZN3cub18CUB_300001_SM_10006detail4scan16DeviceScanKernelINS2_10policy_hubIiiimN4cuda3std3__44plusIvEEE10Policy1000EN6thrust24THRUST_300001_SM_1000_NS6detail15normal_iteratorINSD_10device_ptrIiEEEESI_NS0_13ScanTileStateIiLb1EEES9_NS0_8NullTypeEmiLb0ESL_EEvT0_T1_T2_iT3_T4_T5_E12temp_storage+48];
	add.s32 	%r498, %r492, %r494;
	setp.eq.s32 	%p73, %r117, 9;
	selp.b32 	%r499, %r498, %r493, %p73;
	add.s32 	%r500, %r498, %r495;
	setp.eq.s32 	%p74, %r117, 10;
	selp.b32 	%r501, %r500, %r499, %p74;
	add.s32 	%r502, %r500, %r496;
	setp.eq.s32 	%p75, %r117, 11;
	selp.b32 	%r503, %r502, %r501, %p75;
	add.s32 	%r504, %r502, %r497;
	setp.eq.s32 	%p76, %r117, 12;
	selp.b32 	%r505, %r504, %r503, %p76;
	setp.lt.u32 	%p77, %r73, 32;
	setp.eq.s32 	%p78, %r222, 0;
	selp.b32 	%r506, 0, %r471, %p78;
	add.s32 	%r507, %r505, %r506;
	selp.b32 	%r508, %r471, %r507, %p77;
	setp.eq.s32 	%p79, %r73, 0;
	selp.b32 	%r1008, 0, %r508, %p79;
	bra.uni 	$L__BB8_88;
$L__BB8_69:
	add.s32 	%r256, %r121, %r120;
	add.s32 	%r257, %r122, %r256;
	add.s32 	%r258, %r123, %r257;
	add.s32 	%r259, %r124, %r258;
	add.s32 	%r260, %r125, %r259;
	add.s32 	%r261, %r126, %r260;
	add.s32 	%r262, %r127, %r261;
	add.s32 	%r263, %r128, %r262;
	add.s32 	%r264, %r129, %r263;
	add.s32 	%r265, %r130, %r264;
	add.s32 	%r266, %r131, %r265;
	add.s32 	%r267, %r132, %r266;
	add.s32 	%r268, %r133, %r267;
	add.s32 	%r269, %r134, %r268;
	add.s32 	%r270, %r135, %r269;
	add.s32 	%r271, %r136, %r270;
	add.s32 	%r272, %r137, %r271;
	add.s32 	%r230, %r138, %r272;
	mov.b32 	%r228, 1;
	mov.b32 	%r253, 0;
	mov.b32 	%r255, -1;
	// begin inline asm
	{  .reg .s32 r0;  .reg .pred p;  shfl.sync.up.b32 r0|p, %r230, %r228, %r253, %r255;  @p add.s32 r0, r0, %r230;  mov.s32 %r226, r0;}
	// end inline asm
	mov.b32 	%r234, 2;
	// begin inline asm
	{  .reg .s32 r0;  .reg .pred p;  shfl.sync.up.b32 r0|p, %r226, %r234, %r253, %r255;  @p add.s32 r0, r0, %r226;  mov.s32 %r232, r0;}
	// end inline asm
	mov.b32 	%r240, 4;
	// begin inline asm
	{  .reg .s32 r0;  .reg .pred p;  shfl.sync.up.b32 r0|p, %r232, %r240, %r253, %r255;  @p add.s32 r0, r0, %r232;  mov.s32 %r238, r0;}
	// end inline asm
	mov.b32 	%r246, 8;
	// begin inline asm
	{  .reg .s32 r0;  .reg .pred p;  shfl.sync.up.b32 r0|p, %r238, %r246, %r253, %r255;  @p add.s32 r0, r0, %r238;  mov.s32 %r244, r0;}
	// end inline asm
	mov.b32 	%r252, 16;
	// begin inline asm
	{  .reg .s32 r0;  .reg .pred p;  shfl.sync.up.b32 r0|p, %r244, %r252, %r253, %r255;  @p add.s32 r0, r0, %r244;  mov.s32 %r250, r0;}
	// end inline asm
	setp.ne.s32 	%p23, %r222, 31;
	@%p23 bra 	$L__BB8_71;
	shl.b32 	%r273, %r117, 2;
	mov.u32 	%r274, _ZZN3cub18CUB_300001_SM_10006detail4scan16DeviceScanKernelINS2_10policy_hubIiiimN4cuda3std3__44plusIvEEE10Policy1000EN6thrust24THRUST_300001_SM_1000_NS6detail15normal_iteratorINSD_10device_ptrIiEEEESI_NS0_13ScanTileStateIiLb1EEES9_NS0_8NullTypeEmiLb0ESL_EEvT0_T1_T2_iT3_T4_T5_E12temp_storage;
	add.s32 	%r275, %r274, %r273;
	st.shared.u32 	[%r275+16], %r250;
$L__BB8_71:
	sub.s32 	%r276, %r250, %r230;
	bar.sync 	0;
	ld.shared.v4.u32 	{%r277, %r278, %r279, %r280}, [_ZZN3cub18CUB_300001_SM_10006detail4scan16DeviceScanKernelINS2_10policy_hubIiiimN4cuda3std3__44plusIvEEE10Policy1000EN6thrust24THRUST_300001_SM_1000_NS6detail15normal_iteratorINSD_10device_ptrIiEEEESI_NS0_13ScanTileStateIiLb1EEES9_NS0_8NullTypeEmiLb0ESL_EEvT0_T1_T2_iT3_T4_T5_E12temp_storage+16];
	add.s32 	%r281, %r278, %r277;
	setp.eq.s32 	%p24, %r117, 2;
	selp.b32 	%r282, %r281, %r277, %p24;
	add.s32 	%r283, %r281, %r279;
	setp.eq.s32 	%p25, %r117, 3;
	selp.b32 	%r284, %r283, %r282, %p25;
	add.s32 	%r285, %r283, %r280;
	setp.eq.s32 	%p26, %r117, 4;
	selp.b32 	%r286, %r285, %r284, %p26;
	ld.shared.v4.u32 	{%r287, %r288, %r289, %r290}, [_ZZN3cub18CUB_300001_SM_10006detail4scan16DeviceScanKernelINS2_10policy_hubIiiimN4cuda3std3__44plusIvEEE10Policy1000EN6thrust24THRUST_300001_SM_1000_NS6detail15normal_iteratorINSD_10device_ptrIiEEEESI_NS0_13ScanTileStateIiLb1EEES9_NS0_8NullTypeEmiLb0ESL_EEvT0_T1_T2_iT3_T4_T5_E12temp_storage+32];
	add.s32 	%r291, %r285, %r287;
	setp.eq.s32 	%p27, %r117, 5;
	selp.b32 	%r292, %r291, %r286, %p27;
	add.s32 	%r293, %r291, %r288;
	setp.eq.s32 	%p28, %r117, 6;
	selp.b32 	%r294, %r293, %r292, %p28;
	add.s32 	%r295, %r293, %r289;
	setp.eq.s32 	%p29, %r117, 7;
	selp.b32 	%r296, %r295, %r294, %p29;
	add.s32 	%r297, %r295, %r290;
	setp.eq.s32 	%p30, %r117, 8;
	selp.b32 	%r298, %r297, %r296, %p30;
	ld.shared.v4.u32 	{%r299, %r300, %r301, %r302}, [_ZZN3cub18CUB_300001_SM_10006detail4scan16DeviceScanKernelINS2_10policy_hubIiiimN4cuda3std3__44plusIvEEE10Policy1000EN6thrust24THRUST_300001_SM_1000_NS6detail15normal_iteratorINSD_10device_ptrIiEEEESI_NS0_13ScanTileStateIiLb1EEES9_NS0_8NullTypeEmiLb0ESL_EEvT0_T1_T2_iT3_T4_T5_E12temp_storage+48];
	add.s32 	%r303, %r297, %r299;
	setp.eq.s32 	%p31, %r117, 9;
	selp.b32 	%r304, %r303, %r298, %p31;
	add.s32 	%r305, %r303, %r300;
	setp.eq.s32 	%p32, %r117, 10;
	selp.b32 	%r306, %r305, %r304, %p32;
	add.s32 	%r307, %r305, %r301;
	setp.eq.s32 	%p33, %r117, 11;
	selp.b32 	%r308, %r307, %r306, %p33;
	add.s32 	%r309, %r307, %r302;
	setp.eq.s32 	%p34, %r117, 12;
	selp.b32 	%r310, %r309, %r308, %p34;
	ld.shared.u32 	%r311, [_ZZN3cub18CUB_300001_SM_10006detail4scan16DeviceScanKernelINS2_10policy_hubIiiimN4cuda3std3__44plusIvEEE10Policy1000EN6thrust24THRUST_300001_SM_1000_NS6detail15normal_iteratorINSD_10device_ptrIiEEEESI_NS0_13ScanTileStateIiLb1EEES9_NS0_8NullTypeEmiLb0ESL_EEvT0_T1_T2_iT3_T4_T5_E12temp_storage+64];
	add.s32 	%r144, %r309, %r311;
	setp.gt.u32 	%p35, %r73, 31;
	setp.lt.u32 	%p36, %r73, 32;
	setp.eq.s32 	%p37, %r222, 0;
	selp.b32 	%r312, 0, %r276, %p37;
	add.s32 	%r1007, %r310, %r312;
	selp.b32 	%r146, %r276, %r1007, %p36;
	@%p35 bra 	$L__BB8_87;
	setp.ne.s32 	%p38, %r73, 0;
	mul.wide.s32 	%rd22, %r1, 8;
	add.s64 	%rd12, %rd1, %rd22;
	@%p38 bra 	$L__BB8_74;
	st.shared.u32 	[_ZZN3cub18CUB_300001_SM_10006detail4scan16DeviceScanKernelINS2_10policy_hubIiiimN4cuda3std3__44plusIvEEE10Policy1000EN6thrust24THRUST_300001_SM_1000_NS6detail15normal_iteratorINSD_10device_ptrIiEEEESI_NS0_13ScanTileStateIiLb1EEES9_NS0_8NullTypeEmiLb0ESL_EEvT0_T1_T2_iT3_T4_T5_E12temp_storage+12], %r144;
	add.s64 	%rd23, %rd12, 256;
	mov.b32 	%r313, 100;
	// begin inline asm
	st.relaxed.gpu.v2.u32 [%rd23], {%r313, %r144};
	// end inline asm
$L__BB8_74:
	not.b32 	%r319, %r73;
	add.s32 	%r1003, %r1, %r319;
	mov.b32 	%r315, 550;
	// begin inline asm
	nanosleep.u32 %r315;
	// end inline asm
	mul.wide.s32 	%rd25, %r1003, 8;
	add.s64 	%rd26, %rd1, %rd25;
	add.s64 	%rd24, %rd26, 256;
	// begin inline asm
	ld.relaxed.gpu.v2.u32 {%r1004, %r998}, [%rd24];
	// end inline asm
	mov.b32 	%r999, 478;
$L__BB8_75:
	setp.eq.s32 	%p39, %r1004, 99;
	mov.b32 	%r320, -1;
	vote.sync.any.pred 	%p40, %p39, %r320;
	not.pred 	%p41, %p40;
	@%p41 bra 	$L__BB8_77;
	// begin inline asm
	nanosleep.u32 %r999;
	// end inline asm
	shr.u32 	%r999, %r999, 1;
	// begin inline asm
	ld.relaxed.gpu.v2.u32 {%r1004, %r998}, [%rd24];
	// end inline asm
	bra.uni 	$L__BB8_75;
$L__BB8_77:
	setp.eq.s32 	%p42, %r1004, 101;
	mov.b32 	%r347, -1;
	vote.sync.ballot.b32 	%r349, %p42, %r347;
	// begin inline asm
	mov.u32 %r322, %lanemask_ge;
	// end inline asm
	and.b32  	%r350, %r349, %r322;
	or.b32  	%r351, %r350, -2147483648;
	add.s32 	%r352, %r351, -1;
	not.b32 	%r353, %r351;
	and.b32  	%r354, %r353, %r352;
	popc.b32 	%r326, %r354;
	mov.b32 	%r325, 1;
	// begin inline asm
	shfl.sync.down.b32 %r323, %r998, %r325, %r326, %r347;
	// end inline asm
	setp.lt.s32 	%p44, %r222, %r326;
	selp.b32 	%r355, %r323, 0, %p44;
	add.s32 	%r329, %r355, %r998;
	mov.b32 	%r330, 2;
	// begin inline asm
	shfl.sync.down.b32 %r328, %r329, %r330, %r326, %r347;
	// end inline asm
	add.s32 	%r356, %r222, 2;
	setp.gt.s32 	%p45, %r356, %r326;
	selp.b32 	%r357, 0, %r328, %p45;
	add.s32 	%r334, %r329, %r357;
	mov.b32 	%r335, 4;
	// begin inline asm
	shfl.sync.down.b32 %r333, %r334, %r335, %r326, %r347;
	// end inline asm
	add.s32 	%r358, %r222, 4;
	setp.gt.s32 	%p46, %r358, %r326;
	selp.b32 	%r359, 0, %r333, %p46;
	add.s32 	%r339, %r334, %r359;
	mov.b32 	%r340, 8;
	// begin inline asm
	shfl.sync.down.b32 %r338, %r339, %r340, %r326, %r347;
	// end inline asm
	add.s32 	%r360, %r222, 8;
	setp.gt.s32 	%p47, %r360, %r326;
	selp.b32 	%r361, 0, %r338, %p47;
	add.s32 	%r344, %r339, %r361;
	mov.b32 	%r345, 16;
	// begin inline asm
	shfl.sync.down.b32 %r343, %r344, %r345, %r326, %r347;
	// end inline asm
	add.s32 	%r362, %r222, 16;
	setp.gt.s32 	%p48, %r362, %r326;
	selp.b32 	%r363, 0, %r343, %p48;
	add.s32 	%r1000, %r344, %r363;
	add.s64 	%rd13, %rd1, 256;
	mov.b32 	%r1001, 478;
$L__BB8_78:
	setp.ne.s32 	%p49, %r1004, 101;
	mov.b32 	%r364, -1;
	vote.sync.all.pred 	%p50, %p49, %r364;
	not.pred 	%p51, %p50;
	@%p51 bra 	$L__BB8_83;
	shr.u32 	%r1001, %r1001, 1;
	mul.wide.s32 	%rd29, %r1003, 8;
	add.s64 	%rd30, %rd13, %rd29;
	add.s64 	%rd28, %rd30, -256;
	// begin inline asm
	ld.relaxed.gpu.v2.u32 {%r1004, %r1005}, [%rd28];
	// end inline asm
	mov.u32 	%r1006, %r1001;
$L__BB8_80:
	setp.eq.s32 	%p55, %r1004, 99;
	mov.b32 	%r372, -1;
	vote.sync.any.pred 	%p56, %p55, %r372;
	not.pred 	%p57, %p56;
	@%p57 bra 	$L__BB8_82;
	// begin inline asm
	nanosleep.u32 %r1006;
	// end inline asm
	shr.u32 	%r1006, %r1006, 1;
	// begin inline asm
	ld.relaxed.gpu.v2.u32 {%r1004, %r1005}, [%rd28];
	// end inline asm
	bra.uni 	$L__BB8_80;
$L__BB8_82:
	setp.eq.s32 	%p58, %r1004, 101;
	mov.b32 	%r398, -1;
	vote.sync.ballot.b32 	%r399, %p58, %r398;
	and.b32  	%r400, %r399, %r322;
	or.b32  	%r401, %r400, -2147483648;
	add.s32 	%r402, %r401, -1;
	not.b32 	%r403, %r401;
	and.b32  	%r404, %r403, %r402;
	popc.b32 	%r377, %r404;
	mov.b32 	%r376, 1;
	// begin inline asm
	shfl.sync.down.b32 %r374, %r1005, %r376, %r377, %r398;
	// end inline asm
	setp.lt.s32 	%p60, %r222, %r377;
	selp.b32 	%r405, %r374, 0, %p60;
	add.s32 	%r380, %r405, %r1005;
	mov.b32 	%r381, 2;
	// begin inline asm
	shfl.sync.down.b32 %r379, %r380, %r381, %r377, %r398;
	// end inline asm
	add.s32 	%r406, %r222, 2;
	setp.gt.s32 	%p61, %r406, %r377;
	selp.b32 	%r407, 0, %r379, %p61;
	add.s32 	%r385, %r380, %r407;
	mov.b32 	%r386, 4;
	// begin inline asm
	shfl.sync.down.b32 %r384, %r385, %r386, %r377, %r398;
	// end inline asm
	add.s32 	%r408, %r222, 4;
	setp.gt.s32 	%p62, %r408, %r377;
	selp.b32 	%r409, 0, %r384, %p62;
	add.s32 	%r390, %r385, %r409;
	mov.b32 	%r391, 8;
	// begin inline asm
	shfl.sync.down.b32 %r389, %r390, %r391, %r377, %r398;
	// end inline asm
	add.s32 	%r410, %r222, 8;
	setp.gt.s32 	%p63, %r410, %r377;
	selp.b32 	%r411, 0, %r389, %p63;
	add.s32 	%r395, %r390, %r411;
	mov.b32 	%r396, 16;
	// begin inline asm
	shfl.sync.down.b32 %r394, %r395, %r396, %r377, %r398;
	// end inline asm
	add.s32 	%r412, %r222, 16;
	setp.gt.s32 	%p64, %r412, %r377;
	selp.b32 	%r413, 0, %r394, %p64;
	add.s32 	%r414, %r413, %r1000;
	add.s32 	%r1000, %r414, %r395;
	add.s32 	%r1003, %r1003, -32;
	bra.uni 	$L__BB8_78;
$L__BB8_83:
	@%p38 bra 	$L__BB8_85;
	add.s32 	%r367, %r1000, %r144;
	add.s64 	%rd27, %rd12, 256;
	mov.b32 	%r366, 101;
	// begin inline asm
	st.relaxed.gpu.v2.u32 [%rd27], {%r366, %r367};
	// end inline asm
	st.shared.u32 	[_ZZN3cub18CUB_300001_SM_10006detail4scan16DeviceScanKernelINS2_10policy_hubIiiimN4cuda3std3__44plusIvEEE10Policy1000EN6thrust24THRUST_300001_SM_1000_NS6detail15normal_iteratorINSD_10device_ptrIiEEEESI_NS0_13ScanTileStateIiLb1EEES9_NS0_8NullTypeEmiLb0ESL_EEvT0_T1_T2_iT3_T4_T5_E12temp_storage+4], %r1000;
	st.shared.u32 	[_ZZN3cub18CUB_300001_SM_10006detail4scan16DeviceScanKernelINS2_10policy_hubIiiimN4cuda3std3__44plusIvEEE10Policy1000EN6thrust24THRUST_300001_SM_1000_NS6detail15normal_iteratorINSD_10device_ptrIiEEEESI_NS0_13ScanTileStateIiLb1EEES9_NS0_8NullTypeEmiLb0ESL_EEvT0_T1_T2_iT3_T4_T5_E12temp_storage+8], %r367;
$L__BB8_85:
	setp.ne.s32 	%p53, %r222, 0;
	mov.u32 	%r1007, %r146;
	@%p53 bra 	$L__BB8_87;
	st.shared.u32 	[_ZZN3cub18CUB_300001_SM_10006detail4scan16DeviceScanKernelINS2_10policy_hubIiiimN4cuda3std3__44plusIvEEE10Policy1000EN6thrust24THRUST_300001_SM_1000_NS6detail15normal_iteratorINSD_10device_ptrIiEEEESI_NS0_13ScanTileStateIiLb1EEES9_NS0_8NullTypeEmiLb0ESL_EEvT0_T1_T2_iT3_T4_T5_E12temp_storage+84], %r1000;
	mov.u32 	%r1007, %r1000;
$L__BB8_87:
	bar.sync 	0;
	setp.eq.s32 	%p54, %r73, 0;
	ld.shared.u32 	%r368, [_ZZN3cub18CUB_300001_SM_10006detail4scan16DeviceScanKernelINS2_10policy_hubIiiimN4cuda3std3__44plusIvEEE10Policy1000EN6thrust24THRUST_300001_SM_1000_NS6detail15normal_iteratorINSD_10device_ptrIiEEEESI_NS0_13ScanTileStateIiLb1EEES9_NS0_8NullTypeEmiLb0ESL_EEvT0_T1_T2_iT3_T4_T5_E12temp_storage+84];
	selp.b32 	%r369, 0, %r368, %p54;
	add.s32 	%r1008, %r369, %r1007;
$L__BB8_88:
	add.s32 	%r509, %r1008, %r120;
	add.s32 	%r510, %r121, %r509;
	add.s32 	%r511, %r122, %r510;
	add.s32 	%r512, %r123, %r511;
	add.s32 	%r513, %r124, %r512;
	add.s32 	%r514, %r125, %r513;
	add.s32 	%r515, %r126, %r514;
	add.s32 	%r516, %r127, %r515;
	add.s32 	%r517, %r128, %r516;
	add.s32 	%r518, %r129, %r517;
	add.s32 	%r519, %r130, %r518;
	add.s32 	%r520, %r131, %r519;
	add.s32 	%r521, %r132, %r520;
	add.s32 	%r522, %r133, %r521;
	add.s32 	%r523, %r134, %r522;
	add.s32 	%r524, %r135, %r523;
	add.s32 	%r525, %r136, %r524;
	add.s32 	%r526, %r137, %r525;
	add.s32 	%r527, %r138, %r526;
	bar.sync 	0;
	st.shared.u32 	[%r119], %r509;
	st.shared.u32 	[%r119+4], %r510;
	st.shared.u32 	[%r119+8], %r511;
	st.shared.u32 	[%r119+12], %r512;
	st.shared.u32 	[%r119+16], %r513;
	st.shared.u32 	[%r119+20], %r514;
	st.shared.u32 	[%r119+24], %r515;
	st.shared.u32 	[%r119+28], %r516;
	st.shared.u32 	[%r119+32], %r517;
	st.shared.u32 	[%r119+36], %r518;
	st.shared.u32 	[%r119+40], %r519;
	st.shared.u32 	[%r119+44], %r520;
	st.shared.u32 	[%r119+48], %r521;
	st.shared.u32 	[%r119+52], %r522;
	st.shared.u32 	[%r119+56], %r523;
	st.shared.u32 	[%r119+60], %r524;
	st.shared.u32 	[%r119+64], %r525;
	st.shared.u32 	[%r119+68], %r526;
	st.shared.u32 	[%r119+72], %r527;
	bar.warp.sync 	-1;
	ld.shared.u32 	%r180, [%r118];
	ld.shared.u32 	%r181, [%r118+128];
	ld.shared.u32 	%r182, [%r118+256];
	ld.shared.u32 	%r183, [%r118+384];
	ld.shared.u32 	%r184, [%r118+512];
	ld.shared.u32 	%r185, [%r118+640];
	ld.shared.u32 	%r186, [%r118+768];
	ld.shared.u32 	%r187, [%r118+896];
	ld.shared.u32 	%r188, [%r118+1024];
	ld.shared.u32 	%r189, [%r118+1152];
	ld.shared.u32 	%r190, [%r118+1280];
	ld.shared.u32 	%r191, [%r118+1408];
	ld.shared.u32 	%r192, [%r118+1536];
	ld.shared.u32 	%r193, [%r118+1664];
	ld.shared.u32 	%r194, [%r118+1792];
	ld.shared.u32 	%r195, [%r118+1920];
	ld.shared.u32 	%r196, [%r118+2048];
	ld.shared.u32 	%r197, [%r118+2176];
	ld.shared.u32 	%r198, [%r118+2304];
	setp.ne.s32 	%p80, %r73, 0;
	@%p80 bra 	$L__BB8_90;
	st.volatile.shared.u32 	[_ZZN3cub18CUB_300001_SM_10006detail4scan16DeviceScanKernelINS2_10policy_hubIiiimN4cuda3std3__44plusIvEEE10Policy1000EN6thrust24THRUST_300001_SM_1000_NS6detail15normal_iteratorINSD_10device_ptrIiEEEESI_NS0_13ScanTileStateIiLb1EEES9_NS0_8NullTypeEmiLb0ESL_EEvT0_T1_T2_iT3_T4_T5_E12temp_storage+31616], %r72;
$L__BB8_90:
	bar.sync 	0;
	ld.volatile.shared.u32 	%r199, [_ZZN3cub18CUB_300001_SM_10006detail4scan16DeviceScanKernelINS2_10policy_hubIiiimN4cuda3std3__44plusIvEEE10Policy1000EN6thrust24THRUST_300001_SM_1000_NS6detail15normal_iteratorINSD_10device_ptrIiEEEESI_NS0_13ScanTileStateIiLb1EEES9_NS0_8NullTypeEmiLb0ESL_EEvT0_T1_T2_iT3_T4_T5_E12temp_storage+31616];
	cvt.u64.u32 	%rd35, %r75;
	add.s64 	%rd36, %rd4, %rd35;
	setp.ge.s32 	%p81, %r75, %r199;
	shl.b64 	%rd37, %rd36, 2;
	add.s64 	%rd15, %rd3, %rd37;
	@%p81 bra 	$L__BB8_92;
	st.global.u32 	[%rd15], %r180;
$L__BB8_92:
	mov.u32 	%r528, %tid.x;
	and.b32  	%r529, %r528, 992;
	mul.lo.s32 	%r530, %r529, 19;
	and.b32  	%r531, %r528, 31;
	or.b32  	%r532, %r530, %r531;
	add.s32 	%r533, %r532, 32;
	setp.ge.s32 	%p82, %r533, %r199;
	@%p82 bra 	$L__BB8_94;
	st.global.u32 	[%rd15+128], %r181;
$L__BB8_94:
	add.s32 	%r539, %r532, 64;
	setp.ge.s32 	%p83, %r539, %r199;
	@%p83 bra 	$L__BB8_96;
	st.global.u32 	[%rd15+256], %r182;
$L__BB8_96:
	add.s32 	%r545, %r532, 96;
	setp.ge.s32 	%p84, %r545, %r199;
	@%p84 bra 	$L__BB8_98;
	st.global.u32 	[%rd15+384], %r183;
$L__BB8_98:
	add.s32 	%r551, %r532, 128;
	setp.ge.s32 	%p85, %r551, %r199;
	@%p85 bra 	$L__BB8_100;
	st.global.u32 	[%rd15+512], %r184;
$L__BB8_100:
	add.s32 	%r557, %r532, 160;
	setp.ge.s32 	%p86, %r557, %r199;
	@%p86 bra 	$L__BB8_102;
	st.global.u32 	[%rd15+640], %r185;
$L__BB8_102:
	add.s32 	%r563, %r532, 192;
	setp.ge.s32 	%p87, %r563, %r199;
	@%p87 bra 	$L__BB8_104;
	st.global.u32 	[%rd15+768], %r186;
$L__BB8_104:
	add.s32 	%r569, %r532, 224;
	setp.ge.s32 	%p88, %r569, %r199;
	@%p88 bra 	$L__BB8_106;
	st.global.u32 	[%rd15+896], %r187;
$L__BB8_106:
	setp.ge.s32 	%p89, %r92, %r199;
	@%p89 bra 	$L__BB8_108;
	st.global.u32 	[%rd15+1024], %r188;
$L__BB8_108:
	add.s32 	%r575, %r532, 288;
	setp.ge.s32 	%p90, %r575, %r199;
	@%p90 bra 	$L__BB8_110;
	st.global.u32 	[%rd15+1152], %r189;
$L__BB8_110:
	add.s32 	%r581, %r532, 320;
	setp.ge.s32 	%p91, %r581, %r199;
	@%p91 bra 	$L__BB8_112;
	st.global.u32 	[%rd15+1280], %r190;
$L__BB8_112:
	add.s32 	%r587, %r532, 352;
	setp.ge.s32 	%p92, %r587, %r199;
	@%p92 bra 	$L__BB8_114;
	st.global.u32 	[%rd15+1408], %r191;
$L__BB8_114:
	add.s32 	%r593, %r532, 384;
	setp.ge.s32 	%p93, %r593, %r199;
	@%p93 bra 	$L__BB8_116;
	st.global.u32 	[%rd15+1536], %r192;
$L__BB8_116:
	add.s32 	%r599, %r532, 416;
	setp.ge.s32 	%p94, %r599, %r199;
	@%p94 bra 	$L__BB8_118;
	st.global.u32 	[%rd15+1664], %r193;
$L__BB8_118:
	add.s32 	%r605, %r532, 448;
	setp.ge.s32 	%p95, %r605, %r199;
	@%p95 bra 	$L__BB8_120;
	st.global.u32 	[%rd15+1792], %r194;
$L__BB8_120:
	add.s32 	%r611, %r532, 480;
	setp.ge.s32 	%p96, %r611, %r199;
	@%p96 bra 	$L__BB8_122;
	st.global.u32 	[%rd15+1920], %r195;
$L__BB8_122:
	add.s32 	%r617, %r532, 512;
	setp.ge.s32 	%p97, %r617, %r199;
	@%p97 bra 	$L__BB8_124;
	st.global.u32 	[%rd15+2048], %r196;
$L__BB8_124:
	add.s32 	%r623, %r532, 544;
	setp.ge.s32 	%p98, %r623, %r199;
	@%p98 bra 	$L__BB8_126;
	st.global.u32 	[%rd15+2176], %r197;
$L__BB8_126:
	setp.ge.s32 	%p99, %r113, %r199;
	@%p99 bra 	$L__BB8_128;
	st.global.u32 	[%rd15+2304], %r198;
$L__BB8_128:
	ret;

}


// ===== COMPILED SASS (sm_100) =====

	.target	sm_100

	.elftype	@"ET_EXEC"


//--------------------- .note.nv.tkinfo           --------------------------
	.section	.note.nv.tkinfo,"",@"SHT_NOTE"
	.sectionflags	@"SHF_NOTE_NV_TKINFO"
	.tkinfo
        /*0018*/ 	.word	0x00000002
        /*0030*/ 	.string	""
        /*0030*/ 	.string	"ptxas"
        /*0030*/ 	.string	"Cuda compilation tools, release 13.0, V13.0.88"
        /*0030*/ 	.string	"Build cuda_13.0.r13.0/compiler.36424714_0"
        /*0030*/ 	.string	"-arch sm_100 -m 64 "



//--------------------- .note.nv.cuinfo           --------------------------
	.section	.note.nv.cuinfo,"",@"SHT_NOTE"
	.sectionflags	@"SHF_NOTE_NV_CUINFO"
        /*0018*/ 	.short	0x0002
        /*001a*/ 	.short	0x0064
        /*001c*/ 	.short	0x0082
	.zero		2


//--------------------- .nv.info                  --------------------------
	.section	.nv.info,"",@"SHT_CUDA_INFO"
	.align	4


	//----- nvinfo : EIATTR_REGCOUNT
	.align		4
        /*0000*/ 	.byte	0x04, 0x2f
        /*0002*/ 	.short	(.L_44 - .L_43)
	.align		4
.L_43:
        /*0004*/ 	.word	index@(_ZN3cub18CUB_300001_SM_10006detail11EmptyKernelIvEEvv)
        /*0008*/ 	.word	0x00000004


	//----- nvinfo : EIATTR_FRAME_SIZE
	.align		4
.L_44:
        /*000c*/ 	.byte	0x04, 0x11
        /*000e*/ 	.short	(.L_46 - .L_45)
	.align		4
.L_45:
        /*0010*/ 	.word	index@(_ZN3cub18CUB_300001_SM_10006detail11EmptyKernelIvEEvv)
        /*0014*/ 	.word	0x00000000


	//----- nvinfo : EIATTR_REGCOUNT
	.align		4
.L_46:
        /*0018*/ 	.byte	0x04, 0x2f
        /*001a*/ 	.short	(.L_48 - .L_47)
	.align		4
.L_47:
        /*001c*/ 	.word	index@(_ZN3cub18CUB_300001_SM_10006detail8for_each13static_kernelINS2_12policy_hub_t12policy_500_tEmN6thrust24THRUST_300001_SM_1000_NS8cuda_cub20__uninitialized_fill7functorINS7_10device_ptrIiEEiEEEEvT0_T1_)
        /*0020*/ 	.word	0x00000008


	//----- nvinfo : EIATTR_FRAME_SIZE
	.align		4
.L_48:
        /*0024*/ 	.byte	0x04, 0x11
        /*0026*/ 	.short	(.L_50 - .L_49)
	.align		4
.L_49:
        /*0028*/ 	.word	index@(_ZN3cub18CUB_300001_SM_10006detail8for_each13static_kernelINS2_12policy_hub_t12policy_500_tEmN6thrust24THRUST_300001_SM_1000_NS8cuda_cub20__uninitialized_fill7functorINS7_10device_ptrIiEEiEEEEvT0_T1_)
        /*002c*/ 	.word	0x00000000


	//----- nvinfo : EIATTR_REGCOUNT
	.align		4
.L_50:
        /*0030*/ 	.byte	0x04, 0x2f
        /*0032*/ 	.short	(.L_52 - .L_51)
	.align		4
.L_51:
        /*0034*/ 	.word	index@(_ZN3cub18CUB_300001_SM_10006detail9transform16transform_kernelINS2_10policy_hubILb1EN4cuda3std3__45tupleIJN6thrust24THRUST_300001_SM_1000_NS6detail15normal_iteratorINSA_10device_ptrIiEEEEEEEE10policy1000Ei18positive_indicatorSF_JPiEEEvT0_iT1_T2_DpNS2_10kernel_argIT3_EE)
        /*0038*/ 	.word	0x0000001c


	//----- nvinfo : EIATTR_FRAME_SIZE
	.align		4
.L_52:
        /*003c*/ 	.byte	0x04, 0x11
        /*003e*/ 	.short	(.L_54 - .L_53)
	.align		4
.L_53:
        /*0040*/ 	.word	index@(_ZN3cub18CUB_300001_SM_10006detail9transform16transform_kernelINS2_10policy_hubILb1EN4cuda3std3__45tupleIJN6thrust24THRUST_300001_SM_1000_NS6detail15normal_iteratorINSA_10device_ptrIiEEEEEEEE10policy1000Ei18positive_indicatorSF_JPiEEEvT0_iT1_T2_DpNS2_10kernel_argIT3_EE)
        /*0044*/ 	.word	0x00000000


	//----- nvinfo : EIATTR_REGCOUNT
	.align		4
.L_54:
        /*0048*/ 	.byte	0x04, 0x2f
        /*004a*/ 	.short	(.L_56 - .L_55)
	.align		4
.L_55:
        /*004c*/ 	.word	index@(_ZN3cub18CUB_300001_SM_10006detail9transform16transform_kernelINS2_10policy_hubILb1EN4cuda3std3__45tupleIJN6thrust24THRUST_300001_SM_1000_NS6detail15normal_iteratorINSA_10device_ptrIiEEEEEEEE10policy1000El18positive_indicatorSF_JPiEEEvT0_iT1_T2_DpNS2_10kernel_argIT3_EE)
        /*0050*/ 	.word	0x0000001c


	//----- nvinfo : EIATTR_FRAME_SIZE
	.align		4
.L_56:
        /*0054*/ 	.byte	0x04, 0x11
        /*0056*/ 	.short	(.L_58 - .L_57)
	.align		4
.L_57:
        /*0058*/ 	.word	index@(_ZN3cub18CUB_300001_SM_10006detail9transform16transform_kernelINS2_10policy_hubILb1EN4cuda3std3__45tupleIJN6thrust24THRUST_300001_SM_1000_NS6detail15normal_iteratorINSA_10device_ptrIiEEEEEEEE10policy1000El18positive_indicatorSF_JPiEEEvT0_iT1_T2_DpNS2_10kernel_argIT3_EE)
        /*005c*/ 	.word	0x00000000


	//----- nvinfo : EIATTR_REGCOUNT
	.align		4
.L_58:
        /*0060*/ 	.byte	0x04, 0x2f
        /*0062*/ 	.short	(.L_60 - .L_59)
	.align		4
.L_59:
        /*0064*/ 	.word	index@(_ZN3cub18CUB_300001_SM_10006detail9transform16transform_kernelINS2_10policy_hubILb1EN4cuda3std3__45tupleIJN6thrust24THRUST_300001_SM_1000_NS12zip_iteratorINS8_IJNSA_6detail15normal_iteratorINSA_10device_ptrIiEEEESG_EEEEEEEEE10policy1000Ei14apply_odd_maskSG_JSI_EEEvT0_iT1_T2_DpNS2_10kernel_argIT3_EE)
        /*0068*/ 	.word	0x0000001a


	//----- nvinfo : EIATTR_FRAME_SIZE
	.align		4
.L_60:
        /*006c*/ 	.byte	0x04, 0x11
        /*006e*/ 	.short	(.L_62 - .L_61)
	.align		4
.L_61:
        /*0070*/ 	.word	index@(_ZN3cub18CUB_300001_SM_10006detail9transform16transform_kernelINS2_10policy_hubILb1EN4cuda3std3__45tupleIJN6thrust24THRUST_300001_SM_1000_NS12zip_iteratorINS8_IJNSA_6detail15normal_iteratorINSA_10device_ptrIiEEEESG_EEEEEEEEE10policy1000Ei14apply_odd_maskSG_JSI_EEEvT0_iT1_T2_DpNS2_10kernel_argIT3_EE)
        /*0074*/ 	.word	0x00000000


	//----- nvinfo : EIATTR_REGCOUNT
	.align		4
.L_62:
        /*0078*/ 	.byte	0x04, 0x2f
        /*007a*/ 	.short	(.L_64 - .L_63)
	.align		4
.L_63:
        /*007c*/ 	.word	index@(_ZN3cub18CUB_300001_SM_10006detail9transform16transform_kernelINS2_10policy_hubILb1EN4cuda3std3__45tupleIJN6thrust24THRUST_300001_SM_1000_NS12zip_iteratorINS8_IJNSA_6detail15normal_iteratorINSA_10device_ptrIiEEEESG_EEEEEEEEE10policy1000El14apply_odd_maskSG_JSI_EEEvT0_iT1_T2_DpNS2_10kernel_argIT3_EE)
        /*0080*/ 	.word	0x0000001e


	//----- nvinfo : EIATTR_FRAME_SIZE
	.align		4
.L_64:
        /*0084*/ 	.byte	0x04, 0x11
        /*0086*/ 	.short	(.L_66 - .L_65)
	.align		4
.L_65:
        /*0088*/ 	.word	index@(_ZN3cub18CUB_300001_SM_10006detail9transform16transform_kernelINS2_10policy_hubILb1EN4cuda3std3__45tupleIJN6thrust24THRUST_300001_SM_1000_NS12zip_iteratorINS8_IJNSA_6detail15normal_iteratorINSA_10device_ptrIiEEEESG_EEEEEEEEE10policy1000El14apply_odd_maskSG_JSI_EEEvT0_iT1_T2_DpNS2_10kernel_argIT3_EE)
        /*008c*/ 	.word	0x00000000


	//----- nvinfo : EIATTR_REGCOUNT
	.align		4
.L_66:
        /*0090*/ 	.byte	0x04, 0x2f
        /*0092*/ 	.short	(.L_68 - .L_67)
	.align		4
.L_67:
        /*0094*/ 	.word	index@(_ZN3cub18CUB_300001_SM_10006detail4scan20DeviceScanInitKernelINS0_13ScanTileStateIiLb1EEEEEvT_i)
        /*0098*/ 	.word	0x00000008


	//----- nvinfo : EIATTR_FRAME_SIZE
	.align		4
.L_68:
        /*009c*/ 	.byte	0x04, 0x11
        /*009e*/ 	.short	(.L_70 - .L_69)
	.align		4
.L_69:
        /*00a0*/ 	.word	index@(_ZN3cub18CUB_300001_SM_10006detail4scan20DeviceScanInitKernelINS0_13ScanTileStateIiLb1EEEEEvT_i)
        /*00a4*/ 	.word	0x00000000


	//----- nvinfo : EIATTR_REGCOUNT
	.align		4
.L_70:
        /*00a8*/ 	.byte	0x04, 0x2f
        /*00aa*/ 	.short	(.L_72 - .L_71)
	.align		4
.L_71:
        /*00ac*/ 	.word	index@(_ZN3cub18CUB_300001_SM_10006detail4scan16DeviceScanKernelINS2_10policy_hubIiiijN4cuda3std3__44plusIvEEE10Policy1000EN6thrust24THRUST_300001_SM_1000_NS6detail15normal_iteratorINSD_10device_ptrIiEEEESI_NS0_13ScanTileStateIiLb1EEES9_NS0_8NullTypeEjiLb0ESL_EEvT0_T1_T2_iT3_T4_T5_)
        /*00b0*/ 	.word	0x00000038


	//----- nvinfo : EIATTR_FRAME_SIZE
	.align		4
.L_72:
        /*00b4*/ 	.byte	0x04, 0x11
        /*00b6*/ 	.short	(.L_74 - .L_73)
	.align		4
.L_73:
        /*00b8*/ 	.word	index@(_ZN3cub18CUB_300001_SM_10006detail4scan16DeviceScanKernelINS2_10policy_hubIiiijN4cuda3std3__44plusIvEEE10Policy1000EN6thrust24THRUST_300001_SM_1000_NS6detail15normal_iteratorINSD_10device_ptrIiEEEESI_NS0_13ScanTileStateIiLb1EEES9_NS0_8NullTypeEjiLb0ESL_EEvT0_T1_T2_iT3_T4_T5_)
        /*00bc*/ 	.word	0x00000000


	//----- nvinfo : EIATTR_REGCOUNT
	.align		4
.L_74:
        /*00c0*/ 	.byte	0x04, 0x2f
        /*00c2*/ 	.short	(.L_76 - .L_75)
	.align		4
.L_75:
        /*00c4*/ 	.word	index@(_ZN3cub18CUB_300001_SM_10006detail4scan16DeviceScanKernelINS2_10policy_hubIiiimN4cuda3std3__44plusIvEEE10Policy1000EN6thrust24THRUST_300001_SM_1000_NS6detail15normal_iteratorINSD_10device_ptrIiEEEESI_NS0_13ScanTileStateIiLb1EEES9_NS0_8NullTypeEmiLb0ESL_EEvT0_T1_T2_iT3_T4_T5_)
        /*00c8*/ 	.word	0x00000030


	//----- nvinfo : EIATTR_FRAME_SIZE
	.align		4
.L_76:
        /*00cc*/ 	.byte	0x04, 0x11
        /*00ce*/ 	.short	(.L_78 - .L_77)
	.align		4
.L_77:
        /*00d0*/ 	.word	index@(_ZN3cub18CUB_300001_SM_10006detail4scan16DeviceScanKernelINS2_10policy_hubIiiimN4cuda3std3__44plusIvEEE10Policy1000EN6thrust24THRUST_300001_SM_1000_NS6detail15normal_iteratorINSD_10device_ptrIiEEEESI_NS0_13ScanTileStateIiLb1EEES9_NS0_8NullTypeEmiLb0ESL_EEvT0_T1_T2_iT3_T4_T5_)
        /*00d4*/ 	.word	0x00000000


	//----- nvinfo : EIATTR_MIN_STACK_SIZE
	.align		4
.L_78:
        /*00d8*/ 	.byte	0x04, 0x12
        /*00da*/ 	.short	(.L_80 - .L_79)
	.align		4
.L_79:
        /*00dc*/ 	.word	index@(_ZN3cub18CUB_300001_SM_10006detail4scan16DeviceScanKernelINS2_10policy_hubIiiimN4cuda3std3__44plusIvEEE10Policy1000EN6thrust24THRUST_300001_SM_1000_NS6detail15normal_iteratorINSD_10device_ptrIiEEEESI_NS0_13ScanTileStateIiLb1EEES9_NS0_8NullTypeEmiLb0ESL_EEvT0_T1_T2_iT3_T4_T5_)
        /*00e0*/ 	.word	0x00000000


	//----- nvinfo : EIATTR_MIN_STACK_SIZE
	.align		4
.L_80:
        /*00e4*/ 	.byte	0x04, 0x12
        /*00e6*/ 	.short	(.L_82 - .L_81)
	.align		4
.L_81:
        /*00e8*/ 	.word	index@(_ZN3cub18CUB_300001_SM_10006detail4scan16DeviceScanKernelINS2_10policy_hubIiiijN4cuda3std3__44plusIvEEE10Policy1000EN6thrust24THRUST_300001_SM_1000_NS6detail15normal_iteratorINSD_10device_ptrIiEEEESI_NS0_13ScanTileStateIiLb1EEES9_NS0_8NullTypeEjiLb0ESL_EEvT0_T1_T2_iT3_T4_T5_)
        /*00ec*/ 	.word	0x00000000


	//----- nvinfo : EIATTR_MIN_STACK_SIZE
	.align		4
.L_82:
        /*00f0*/ 	.byte	0x04, 0x12
        /*00f2*/ 	.short	(.L_84 - .L_83)
	.align		4
.L_83:
        /*00f4*/ 	.word	index@(_ZN3cub18CUB_300001_SM_10006detail4scan20DeviceScanInitKernelINS0_13ScanTileStateIiLb1EEEEEvT_i)
        /*00f8*/ 	.word	0x00000000


	//----- nvinfo : EIATTR_MIN_STACK_SIZE
	.align		4
.L_84:
        /*00fc*/ 	.byte	0x04, 0x12
        /*00fe*/ 	.short	(.L_86 - .L_85)
	.align		4
.L_85:
        /*0100*/ 	.word	index@(_ZN3cub18CUB_300001_SM_10006detail9transform16transform_kernelINS2_10policy_hubILb1EN4cuda3std3__45tupleIJN6thrust24THRUST_300001_SM_1000_NS12zip_iteratorINS8_IJNSA_6detail15normal_iteratorINSA_10device_ptrIiEEEESG_EEEEEEEEE10policy1000El14apply_odd_maskSG_JSI_EEEvT0_iT1_T2_DpNS2_10kernel_argIT3_EE)
        /*0104*/ 	.word	0x00000000


	//----- nvinfo : EIATTR_MIN_STACK_SIZE
	.align		4
.L_86:
        /*0108*/ 	.byte	0x04, 0x12
        /*010a*/ 	.short	(.L_88 - .L_87)
	.align		4
.L_87:
        /*010c*/ 	.word	index@(_ZN3cub18CUB_300001_SM_10006detail9transform16transform_kernelINS2_10policy_hubILb1EN4cuda3std3__45tupleIJN6thrust24THRUST_300001_SM_1000_NS12zip_iteratorINS8_IJNSA_6detail15normal_iteratorINSA_10device_ptrIiEEEESG_EEEEEEEEE10policy1000Ei14apply_odd_maskSG_JSI_EEEvT0_iT1_T2_DpNS2_10kernel_argIT3_EE)
        /*0110*/ 	.word	0x00000000


	//----- nvinfo : EIATTR_MIN_STACK_SIZE
	.align		4
.L_88:
        /*0114*/ 	.byte	0x04, 0x12
        /*0116*/ 	.short	(.L_90 - .L_89)
	.align		4
.L_89:
        /*0118*/ 	.word	index@(_ZN3cub18CUB_300001_SM_10006detail9transform16transform_kernelINS2_10policy_hubILb1EN4cuda3std3__45tupleIJN6thrust24THRUST_300001_SM_1000_NS6detail15normal_iteratorINSA_10device_ptrIiEEEEEEEE10policy1000El18positive_indicatorSF_JPiEEEvT0_iT1_T2_DpNS2_10kernel_argIT3_EE)
        /*011c*/ 	.word	0x00000000


	//----- nvinfo : EIATTR_MIN_STACK_SIZE
	.align		4
.L_90:
        /*0120*/ 	.byte	0x04, 0x12
        /*0122*/ 	.short	(.L_92 - .L_91)
	.align		4
.L_91:
        /*0124*/ 	.word	index@(_ZN3cub18CUB_300001_SM_10006detail9transform16transform_kernelINS2_10policy_hubILb1EN4cuda3std3__45tupleIJN6thrust24THRUST_300001_SM_1000_NS6detail15normal_iteratorINSA_10device_ptrIiEEEEEEEE10policy1000Ei18positive_indicatorSF_JPiEEEvT0_iT1_T2_DpNS2_10kernel_argIT3_EE)
        /*0128*/ 	.word	0x00000000


	//----- nvinfo : EIATTR_MIN_STACK_SIZE
	.align		4
.L_92:
        /*012c*/ 	.byte	0x04, 0x12
        /*012e*/ 	.short	(.L_94 - .L_93)
	.align		4
.L_93:
        /*0130*/ 	.word	index@(_ZN3cub18CUB_300001_SM_10006detail8for_each13static_kernelINS2_12policy_hub_t12policy_500_tEmN6thrust24THRUST_300001_SM_1000_NS8cuda_cub20__uninitialized_fill7functorINS7_10device_ptrIiEEiEEEEvT0_T1_)
        /*0134*/ 	.word	0x00000000


	//----- nvinfo : EIATTR_MIN_STACK_SIZE
	.align		4
.L_94:
        /*0138*/ 	.byte	0x04, 0x12
        /*013a*/ 	.short	(.L_96 - .L_95)
	.align		4
.L_95:
        /*013c*/ 	.word	index@(_ZN3cub18CUB_300001_SM_10006detail11EmptyKernelIvEEvv)
        /*0140*/ 	.word	0x00000000
.L_96:


//--------------------- .nv.compat                --------------------------
	.section	.nv.compat,"",@"SHT_CUDA_COMPAT_INFO"
	.align	4
        /*0000*/ 	.byte	0x02, 0x09, 0x00, 0x00, 0x02, 0x02, 0x01, 0x00, 0x02, 0x05, 0x05, 0x00, 0x03, 0x07, 0x01, 0x01
        /*0010*/ 	.byte	0x02, 0x03, 0x00, 0x00, 0x02, 0x06, 0x01, 0x00, 0x04, 0x0b, 0x08, 0x00, 0x09, 0x00, 0x00, 0x00
        /*0020*/ 	.byte	0x00, 0x00, 0x00, 0x00


//--------------------- .nv.info._ZN3cub18CUB_300001_SM_10006detail4scan16DeviceScanKernelINS2_10policy_hubIiiimN4cuda3std3__44plusIvEEE10Policy1000EN6thrust24THRUST_300001_SM_1000_NS6detail15normal_iteratorINSD_10device_ptrIiEEEESI_NS0_13ScanTileStateIiLb1EEES9_NS0_8NullTypeEmiLb0ESL_EEvT0_T1_T2_iT3_T4_T5_ --------------------------
	.section	.nv.info._ZN3cub18CUB_300001_SM_10006detail4scan16DeviceScanKernelINS2_10policy_hubIiiimN4cuda3std3__44plusIvEEE10Policy1000EN6thrust24THRUST_300001_SM_1000_NS6detail15normal_iteratorINSD_10device_ptrIiEEEESI_NS0_13ScanTileStateIiLb1EEES9_NS0_8NullTypeEmiLb0ESL_EEvT0_T1_T2_iT3_T4_T5_,"",@"SHT_CUDA_INFO"
	.sectionflags	@""
	.align	4


	//----- nvinfo : EIATTR_CUDA_API_VERSION
	.align		4
        /*0000*/ 	.byte	0x04, 0x37
        /*0002*/ 	.short	(.L_98 - .L_97)
.L_97:
        /*0004*/ 	.word	0x00000082


	//----- nvinfo : EIATTR_KPARAM_INFO
	.align		4
.L_98:
        /*0008*/ 	.byte	0x04, 0x17
        /*000a*/ 	.short	(.L_100 - .L_99)
.L_99:
        /*000c*/ 	.word	0x00000000
        /*0010*/ 	.short	0x0006
        /*0012*/ 	.short	0x0020
        /*0014*/ 	.byte	0x00, 0xf0, 0x21, 0x00


	//----- nvinfo : EIATTR_KPARAM_INFO
	.align		4
.L_100:
        /*0018*/ 	.byte	0x04, 0x17
        /*001a*/ 	.short	(.L_102 - .L_101)
.L_101:
        /*001c*/ 	.word	0x00000000
        /*0020*/ 	.short	0x0005
        /*0022*/ 	.short	0x001d
        /*0024*/ 	.byte	0x00, 0xf0, 0x05, 0x00


	//----- nvinfo : EIATTR_KPARAM_INFO
	.align		4
.L_102:
        /*0028*/ 	.byte	0x04, 0x17
        /*002a*/ 	.short	(.L_104 - .L_103)
.L_103:
        /*002c*/ 	.word	0x00000000
        /*0030*/ 	.short	0x0004
        /*0032*/ 	.short	0x001c
        /*0034*/ 	.byte	0x00, 0xf0, 0x05, 0x00


	//----- nvinfo : EIATTR_KPARAM_INFO
	.align		4
.L_104:
        /*0038*/ 	.byte	0x04, 0x17
        /*003a*/ 	.short	(.L_106 - .L_105)
.L_105:
        /*003c*/ 	.word	0x00000000
        /*0040*/ 	.short	0x0003
        /*0042*/ 	.short	0x0018
        /*0044*/ 	.byte	0x00, 0xf0, 0x11, 0x00


	//----- nvinfo : EIATTR_KPARAM_INFO
	.align		4
.L_106:
        /*0048*/ 	.byte	0x04, 0x17
        /*004a*/ 	.short	(.L_108 - .L_107)
.L_107:
        /*004c*/ 	.word	0x00000000
        /*0050*/ 	.short	0x0002
        /*0052*/ 	.short	0x0010
        /*0054*/ 	.byte	0x00, 0xf0, 0x21, 0x00


	//----- nvinfo : EIATTR_KPARAM_INFO
	.align		4
.L_108:
        /*0058*/ 	.byte	0x04, 0x17
        /*005a*/ 	.short	(.L_110 - .L_109)
.L_109:
        /*005c*/ 	.word	0x00000000
        /*0060*/ 	.short	0x0001
        /*0062*/ 	.short	0x0008
        /*0064*/ 	.byte	0x00, 0xf0, 0x21, 0x00


	//----- nvinfo : EIATTR_KPARAM_INFO
	.align		4
.L_110:
        /*0068*/ 	.byte	0x04, 0x17
        /*006a*/ 	.short	(.L_112 - .L_111)
.L_111:
        /*006c*/ 	.word	0x00000000
        /*0070*/ 	.short	0x0000
        /*0072*/ 	.short	0x0000
        /*0074*/ 	.byte	0x00, 0xf0, 0x21, 0x00


	//----- nvinfo : EIATTR_SPARSE_MMA_MASK
	.align		4
.L_112:
        /*0078*/ 	.byte	0x03, 0x50
        /*007a*/ 	.short	0x0000


	//----- nvinfo : EIATTR_MAXREG_COUNT
	.align		4
        /*007c*/ 	.byte	0x03, 0x1b
        /*007e*/ 	.short	0x0080


	//----- nvinfo : EIATTR_NUM_BARRIERS
	.align		4
        /*0080*/ 	.byte	0x02, 0x4c
        /*0082*/ 	.byte	0x01
	.zero		1


	//----- nvinfo : EIATTR_MERCURY_ISA_VERSION
	.align		4
        /*0084*/ 	.byte	0x03, 0x5f
        /*0086*/ 	.short	0x0101


	//----- nvinfo : EIATTR_COOP_GROUP_MASK_REGIDS
	.align		4
        /*0088*/ 	.byte	0x04, 0x29
        /*008a*/ 	.short	(.L_114 - .L_113)


	//   ....[0]....
.L_113:
        /*008c*/ 	.word	0xffffffff


	//   ....[1]....
        /*0090*/ 	.word	0xffffffff


	//   ....[2]....
        /*0094*/ 	.word	0xffffffff


	//   ....[3]....
        /*0098*/ 	.word	0xffffffff


	//   ....[4]....
        /*009c*/ 	.word	0xffffffff


	//   ....[5]....
        /*00a0*/ 	.word	0xffffffff


	//   ....[6]....
        /*00a4*/ 	.word	0xffffffff


	//   ....[7]....
        /*00a8*/ 	.word	0xffffffff


	//   ....[8]....
        /*00ac*/ 	.word	0xffffffff


	//   ....[9]....
        /*00b0*/ 	.word	0xffffffff


	//   ....[10]....
        /*00b4*/ 	.word	0xffffffff


	//   ....[11]....
        /*00b8*/ 	.word	0xffffffff


	//   ....[12]....
        /*00bc*/ 	.word	0xffffffff


	//   ....[13]....
        /*00c0*/ 	.word	0xffffffff


	//   ....[14]....
        /*00c4*/ 	.word	0xffffffff


	//   ....[15]....
        /*00c8*/ 	.word	0xffffffff


	//   ....[16]....
        /*00cc*/ 	.word	0xffffffff


	//   ....[17]....
        /*00d0*/ 	.word	0xffffffff


	//   ....[18]....
        /*00d4*/ 	.word	0xffffffff


	//   ....[19]....
        /*00d8*/ 	.word	0xffffffff


	//   ....[20]....
        /*00dc*/ 	.word	0xffffffff


	//   ....[21]....
        /*00e0*/ 	.word	0xffffffff


	//   ....[22]....
        /*00e4*/ 	.word	0xffffffff


	//   ....[23]....
        /*00e8*/ 	.word	0xffffffff


	//   ....[24]....
        /*00ec*/ 	.word	0xffffffff


	//   ....[25]....
        /*00f0*/ 	.word	0xffffffff


	//   ....[26]....
        /*00f4*/ 	.word	0xffffffff


	//   ....[27]....
        /*00f8*/ 	.word	0xffffffff


	//   ....[28]....
        /*00fc*/ 	.word	0xffffffff


	//   ....[29]....
        /*0100*/ 	.word	0xffffffff


	//   ....[30]....
        /*0104*/ 	.word	0xffffffff


	//   ....[31]....
        /*0108*/ 	.word	0xffffffff


	//   ....[32]....
        /*010c*/ 	.word	0xffffffff


	//   ....[33]....
        /*0110*/ 	.word	0xffffffff


	//   ....[34]....
        /*0114*/ 	.word	0xffffffff


	//   ....[35]....
        /*0118*/ 	.word	0xffffffff


	//   ....[36]....
        /*011c*/ 	.word	0xffffffff


	//   ....[37]....
        /*0120*/ 	.word	0xffffffff


	//   ....[38]....
        /*0124*/ 	.word	0xffffffff


	//   ....[39]....
        /*0128*/ 	.word	0xffffffff


	//   ....[40]....
        /*012c*/ 	.word	0xffffffff


	//   ....[41]....
        /*0130*/ 	.word	0xffffffff


	//   ....[42]....
        /*0134*/ 	.word	0xffffffff


	//   ....[43]....
        /*0138*/ 	.word	0xffffffff


	//   ....[44]....
        /*013c*/ 	.word	0xffffffff


	//   ....[45]....
        /*0140*/ 	.word	0xffffffff


	//   ....[46]....
        /*0144*/ 	.word	0xffffffff


	//   ....[47]....
        /*0148*/ 	.word	0xffffffff


	//   ....[48]....
        /*014c*/ 	.word	0xffffffff


	//   ....[49]....
        /*0150*/ 	.word	0xffffffff


	//   ....[50]....
        /*0154*/ 	.word	0xffffffff


	//   ....[51]....
        /*0158*/ 	.word	0xffffffff


	//   ....[52]....
        /*015c*/ 	.word	0xffffffff


	//   ....[53]....
        /*0160*/ 	.word	0xffffffff


	//   ....[54]....
        /*0164*/ 	.word	0xffffffff


	//   ....[55]....
        /*0168*/ 	.word	0xffffffff


	//   ....[56]....
        /*016c*/ 	.word	0xffffffff


	//   ....[57]....
        /*0170*/ 	.word	0xffffffff


	//   ....[58]....
        /*0174*/ 	.word	0xffffffff


	//   ....[59]....
        /*0178*/ 	.word	0xffffffff


	//   ....[60]....
        /*017c*/ 	.word	0x05000008


	//   ....[61]....
        /*0180*/ 	.word	0x05000008


	//   ....[62]....
        /*0184*/ 	.word	0x05000008


	//   ....[63]....
        /*0188*/ 	.word	0x05000008


	//   ....[64]....
        /*018c*/ 	.word	0x05000008


	//   ....[65]....
        /*0190*/ 	.word	0x05000008


	//   ....[66]....
        /*0194*/ 	.word	0x05000008


	//   ....[67]....
        /*0198*/ 	.word	0x05000008


	//   ....[68]....
        /*019c*/ 	.word	0x05000008


	//   ....[69]....
        /*01a0*/ 	.word	0x05000008


	//   ....[70]....
        /*01a4*/ 	.word	0x05000008


	//   ....[71]....
        /*01a8*/ 	.word	0x05000008


	//   ....[72]....
        /*01ac*/ 	.word	0x05000008


	//   ....[73]....
        /*01b0*/ 	.word	0x05000008


	//   ....[74]....
        /*01b4*/ 	.word	0x05000008


	//   ....[75]....
        /*01b8*/ 	.word	0x05000008


	//   ....[76]....
        /*01bc*/ 	.word	0x05000008


	//   ....[77]....
        /*01c0*/ 	.word	0x05000008


	//   ....[78]....
        /*01c4*/ 	.word	0x05000008


	//   ....[79]....
        /*01c8*/ 	.word	0x05000008


	//   ....[80]....
        /*01cc*/ 	.word	0x05000008


	//   ....[81]....
        /*01d0*/ 	.word	0x05000008


	//   ....[82]....
        /*01d4*/ 	.word	0x05000008


	//   ....[83]....
        /*01d8*/ 	.word	0x05000008


	//   ....[84]....
        /*01dc*/ 	.word	0x05000008


	//   ....[85]....
        /*01e0*/ 	.word	0x05000008


	//   ....[86]....
        /*01e4*/ 	.word	0x05000008


	//   ....[87]....
        /*01e8*/ 	.word	0x05000008


	//   ....[88]....
        /*01ec*/ 	.word	0x05000008


	//   ....[89]....
        /*01f0*/ 	.word	0x05000008


	//   ....[90]....
        /*01f4*/ 	.word	0x05000008


	//   ....[91]....
        /*01f8*/ 	.word	0x05000008


	//   ....[92]....
        /*01fc*/ 	.word	0x05000008


	//   ....[93]....
        /*0200*/ 	.word	0x05000008


	//   ....[94]....
        /*0204*/ 	.word	0x05000008


	//   ....[95]....
        /*0208*/ 	.word	0x05000008


	//----- nvinfo : EIATTR_COOP_GROUP_INSTR_OFFSETS
	.align		4
.L_114:
        /*020c*/ 	.byte	0x04, 0x28
        /*020e*/ 	.short	(.L_116 - .L_115)


	//   ....[0]....
.L_115:
        /*0210*/ 	.word	0x00000470


	//   ....[1]....
        /*0214*/ 	.word	0x000006a0


	//   ....[2]....
        /*0218*/ 	.word	0x000006c0


	//   ....[3]....
        /*021c*/ 	.word	0x000006e0


	//   ....[4]....
        /*0220*/ 	.word	0x00000700


	//   ....[5]....
        /*0224*/ 	.word	0x00000720


	//   ....[6]....
        /*0228*/ 	.word	0x00000b20


	//   ....[7]....
        /*022c*/ 	.word	0x00000b40


	//   ....[8]....
        /*0230*/ 	.word	0x00000b60


	//   ....[9]....
        /*0234*/ 	.word	0x00000b80


	//   ....[10]....
        /*0238*/ 	.word	0x00000ba0


	//   ....[11]....
        /*023c*/ 	.word	0x00000fa0


	//   ....[12]....
        /*0240*/ 	.word	0x00001030


	//   ....[13]....
        /*0244*/ 	.word	0x00001090


	//   ....[14]....
        /*0248*/ 	.word	0x00001130


	//   ....[15]....
        /*024c*/ 	.word	0x00001190


	//   ....[16]....
        /*0250*/ 	.word	0x000011d0


	//   ....[17]....
        /*0254*/ 	.word	0x00001220


	//   ....[18]....
        /*0258*/ 	.word	0x00001270


	//   ....[19]....
        /*025c*/ 	.word	0x00001280


	//   ....[20]....
        /*0260*/ 	.word	0x00001360


	//   ....[21]....
        /*0264*/ 	.word	0x000013f0


	//   ....[22]....
        /*0268*/ 	.word	0x00001440


	//   ....[23]....
        /*026c*/ 	.word	0x000014a0


	//   ....[24]....
        /*0270*/ 	.word	0x00001500


	//   ....[25]....
        /*0274*/ 	.word	0x00001540


	//   ....[26]....
        /*0278*/ 	.word	0x00001580


	//   ....[27]....
        /*027c*/ 	.word	0x000015c0


	//   ....[28]....
        /*0280*/ 	.word	0x000015d0


	//   ....[29]....
        /*0284*/ 	.word	0x00001a50


	//   ....[30]....
        /*0288*/ 	.word	0x00002410


	//   ....[31]....
        /*028c*/ 	.word	0x00002640


	//   ....[32]....
        /*0290*/ 	.word	0x00002660


	//   ....[33]....
        /*0294*/ 	.word	0x00002680


	//   ....[34]....
        /*0298*/ 	.word	0x000026a0


	//   ....[35]....
        /*029c*/ 	.word	0x000026c0


	//   ....[36]....
        /*02a0*/ 	.word	0x00002a50


	//   ....[37]....
        /*02a4*/ 	.word	0x00002a70


	//   ....[38]....
        /*02a8*/ 	.word	0x00002a90


	//   ....[39]....
        /*02ac*/ 	.word	0x00002ab0


	//   ....[40]....
        /*02b0*/ 	.word	0x00002ad0


	//   ....[41]....
        /*02b4*/ 	.word	0x00002ed0


	//   ....[42]....
        /*02b8*/ 	.word	0x00002f60


	//   ....[43]....
        /*02bc*/ 	.word	0x00002fc0


	//   ....[44]....
        /*02c0*/ 	.word	0x00003030


	//   ....[45]....
        /*02c4*/ 	.word	0x00003090


	//   ....[46]....
        /*02c8*/ 	.word	0x000030f0


	//   ....[47]....
        /*02cc*/ 	.word	0x00003140


	//   ....[48]....
        /*02d0*/ 	.word	0x000031a0


	//   ....[49]....
        /*02d4*/ 	.word	0x000031b0


	//   ....[50]....
        /*02d8*/ 	.word	0x00003290


	//   ....[51]....
        /*02dc*/ 	.word	0x00003320


	//   ....[52]....
        /*02e0*/ 	.word	0x00003370


	//   ....[53]....
        /*02e4*/ 	.word	0x000033e0


	//   ....[54]....
        /*02e8*/ 	.word	0x00003440


	//   ....[55]....
        /*02ec*/ 	.word	0x00003490


	//   ....[56]....
        /*02f0*/ 	.word	0x000034f0


	//   ....[57]....
        /*02f4*/ 	.word	0x00003530


	//   ....[58]....
        /*02f8*/ 	.word	0x00003540


	//   ....[59]....
        /*02fc*/ 	.word	0x000039a0


	//   ....[60]....
        /*0300*/ 	.word	0x00003f50


	//   ....[61]....
        /*0304*/ 	.word	0x00003fd0


	//   ....[62]....
        /*0308*/ 	.word	0x00004070


	//   ....[63]....
        /*030c*/ 	.word	0x00004160


	//   ....[64]....
        /*0310*/ 	.word	0x000041e0


	//   ....[65]....
        /*0314*/ 	.word	0x00004260


	//   ....[66]....
        /*0318*/ 	.word	0x000042e0


	//   ....[67]....
        /*031c*/ 	.word	0x00004360


	//   ....[68]....
        /*0320*/ 	.word	0x00004400


	//   ....[69]....
        /*0324*/ 	.word	0x00004470


	//   ....[70]....
        /*0328*/ 	.word	0x000044f0


	//   ....[71]....
        /*032c*/ 	.word	0x00004570


	//   ....[72]....
        /*0330*/ 	.word	0x00004620


	//   ....[73]....
        /*0334*/ 	.word	0x000046a0


	//   ....[74]....
        /*0338*/ 	.word	0x00004710


	//   ....[75]....
        /*033c*/ 	.word	0x00004780


	//   ....[76]....
        /*0340*/ 	.word	0x000047f0


	//   ....[77]....
        /*0344*/ 	.word	0x00004850


	//   ....[78]....
        /*0348*/ 	.word	0x000048c0


	//   ....[79]....
        /*034c*/ 	.word	0x00004940


	//   ....[80]....
        /*0350*/ 	.word	0x000049e0


	//   ....[81]....
        /*0354*/ 	.word	0x00004ab0


	//   ....[82]....
        /*0358*/ 	.word	0x00004b30


	//   ....[83]....
        /*035c*/ 	.word	0x00004bd0


	//   ....[84]....
        /*0360*/ 	.word	0x00004c60


	//   ....[85]....
        /*0364*/ 	.word	0x00004cd0


	//   ....[86]....
        /*0368*/ 	.word	0x00004d70


	//   ....[87]....
        /*036c*/ 	.word	0x00004de0


	//   ....[88]....
        /*0370*/ 	.word	0x00004e60


	//   ....[89]....
        /*0374*/ 	.word	0x00004ee0


	//   ....[90]....
        /*0378*/ 	.word	0x00004f90


	//   ....[91]....
        /*037c*/ 	.word	0x00005030


	//   ....[92]....
        /*0380*/ 	.word	0x000050c0


	//   ....[93]....
        /*0384*/ 	.word	0x00005160


	//   ....[94]....
        /*0388*/ 	.word	0x000051e0


	//   ....[95]....
        /*038c*/ 	.word	0x00005240


	//----- nvinfo : EIATTR_VRC_CTA_INIT_COUNT
	.align		4
.L_116:
        /*0390*/ 	.byte	0x02, 0x4a
	.zero		1
	.zero		1


	//----- nvinfo : EIATTR_EXIT_INSTR_OFFSETS
	.align		4
        /*0394*/ 	.byte	0x04, 0x1c
        /*0396*/ 	.short	(.L_118 - .L_117)


	//   ....[0]....
.L_117:
        /*0398*/ 	.word	0x00001cc0


	//   ....[1]....
        /*039c*/ 	.word	0x00001cf0


	//   ....[2]....
        /*03a0*/ 	.word	0x00003ee0


	//   ....[3]....
        /*03a4*/ 	.word	0x00003f00


	//----- nvinfo : EIATTR_MAX_THREADS
	.align		4
.L_118:
        /*03a8*/ 	.byte	0x04, 0x05
        /*03aa*/ 	.short	(.L_120 - .L_119)
.L_119:
        /*03ac*/ 	.word	0x000001a0
        /*03b0*/ 	.word	0x00000001
        /*03b4*/ 	.word	0x00000001


	//----- nvinfo : EIATTR_CRS_STACK_SIZE
	.align		4
.L_120:
        /*03b8*/ 	.byte	0x04, 0x1e
        /*03ba*/ 	.short	(.L_122 - .L_121)
.L_121:
        /*03bc*/ 	.word	0x00000000


	//----- nvinfo : EIATTR_CBANK_PARAM_SIZE
	.align		4
.L_122:
        /*03c0*/ 	.byte	0x03, 0x19
        /*03c2*/ 	.short	0x0028


	//----- nvinfo : EIATTR_PARAM_CBANK
	.align		4
        /*03c4*/ 	.byte	0x04, 0x0a
        /*03c6*/ 	.short	(.L_124 - .L_123)
	.align		4
.L_123:
        /*03c8*/ 	.word	index@(.nv.constant0._ZN3cub18CUB_300001_SM_10006detail4scan16DeviceScanKernelINS2_10policy_hubIiiimN4cuda3std3__44plusIvEEE10Policy1000EN6thrust24THRUST_300001_SM_1000_NS6detail15normal_iteratorINSD_10device_ptrIiEEEESI_NS0_13ScanTileStateIiLb1EEES9_NS0_8NullTypeEmiLb0ESL_EEvT0_T1_T2_iT3_T4_T5_)
        /*03cc*/ 	.short	0x0380
        /*03ce*/ 	.short	0x0028


	//----- nvinfo : EIATTR_SW_WAR
	.align		4
.L_124:
        /*03d0*/ 	.byte	0x04, 0x36
        /*03d2*/ 	.short	(.L_126 - .L_125)
.L_125:
        /*03d4*/ 	.word	0x00000008
.L_126:


//--------------------- .nv.info._ZN3cub18CUB_300001_SM_10006detail4scan16DeviceScanKernelINS2_10policy_hubIiiijN4cuda3std3__44plusIvEEE10Policy1000EN6thrust24THRUST_300001_SM_1000_NS6detail15normal_iteratorINSD_10device_ptrIiEEEESI_NS0_13ScanTileStateIiLb1EEES9_NS0_8NullTypeEjiLb0ESL_EEvT0_T1_T2_iT3_T4_T5_ --------------------------
	.section	.nv.info._ZN3cub18CUB_300001_SM_10006detail4scan16DeviceScanKernelINS2_10policy_hubIiiijN4cuda3std3__44plusIvEEE10Policy1000EN6thrust24THRUST_300001_SM_1000_NS6detail15normal_iteratorINSD_10device_ptrIiEEEESI_NS0_13ScanTileStateIiLb1EEES9_NS0_8NullTypeEjiLb0ESL_EEvT0_T1_T2_iT3_T4_T5_,"",@"SHT_CUDA_INFO"
	.sectionflags	@""
	.align	4


	//----- nvinfo : EIATTR_CUDA_API_VERSION
	.align		4
        /*0000*/ 	.byte	0x04, 0x37
        /*0002*/ 	.short	(.L_128 - .L_127)
.L_127:
        /*0004*/ 	.word	0x00000082


	//----- nvinfo : EIATTR_KPARAM_INFO
	.align		4
.L_128:
        /*0008*/ 	.byte	0x04, 0x17
        /*000a*/ 	.short	(.L_130 - .L_129)
.L_129:
        /*000c*/ 	.word	0x00000000
        /*0010*/ 	.short	0x0006
        /*0012*/ 	.short	0x0020
        /*0014*/ 	.byte	0x00, 0xf0, 0x11, 0x00


	//----- nvinfo : EIATTR_KPARAM_INFO
	.align		4
.L_130:
        /*0018*/ 	.byte	0x04, 0x17
        /*001a*/ 	.short	(.L_132 - .L_131)
.L_131:
        /*001c*/ 	.word	0x00000000
        /*0020*/ 	.short	0x0005
        /*0022*/ 	.short	0x001d
        /*0024*/ 	.byte	0x00, 0xf0, 0x05, 0x00


	//----- nvinfo : EIATTR_KPARAM_INFO
	.align		4
.L_132:
        /*0028*/ 	.byte	0x04, 0x17
        /*002a*/ 	.short	(.L_134 - .L_133)
.L_133:
        /*002c*/ 	.word	0x00000000
        /*0030*/ 	.short	0x0004
        /*0032*/ 	.short	0x001c
        /*0034*/ 	.byte	0x00, 0xf0, 0x05, 0x00


	//----- nvinfo : EIATTR_KPARAM_INFO
	.align		4
.L_134:
        /*0038*/ 	.byte	0x04, 0x17
        /*003a*/ 	.short	(.L_136 - .L_135)
.L_135:
        /*003c*/ 	.word	0x00000000
        /*0040*/ 	.short	0x0003
        /*0042*/ 	.short	0x0018
        /*0044*/ 	.byte	0x00, 0xf0, 0x11, 0x00


	//----- nvinfo : EIATTR_KPARAM_INFO
	.align		4
.L_136:
        /*0048*/ 	.byte	0x04, 0x17
        /*004a*/ 	.short	(.L_138 - .L_137)
.L_137:
        /*004c*/ 	.word	0x00000000
        /*0050*/ 	.short	0x0002
        /*0052*/ 	.short	0x0010
        /*0054*/ 	.byte	0x00, 0xf0, 0x21, 0x00


	//----- nvinfo : EIATTR_KPARAM_INFO
	.align		4
.L_138:
        /*0058*/ 	.byte	0x04, 0x17
        /*005a*/ 	.short	(.L_140 - .L_139)
.L_139:
        /*005c*/ 	.word	0x00000000
        /*0060*/ 	.short	0x0001
        /*0062*/ 	.short	0x0008
        /*0064*/ 	.byte	0x00, 0xf0, 0x21, 0x00


	//----- nvinfo : EIATTR_KPARAM_INFO
	.align		4
.L_140:
        /*0068*/ 	.byte	0x04, 0x17
        /*006a*/ 	.short	(.L_142 - .L_141)
.L_141:
        /*006c*/ 	.word	0x00000000
        /*0070*/ 	.short	0x0000
        /*0072*/ 	.short	0x0000
        /*0074*/ 	.byte	0x00, 0xf0, 0x21, 0x00


	//----- nvinfo : EIATTR_SPARSE_MMA_MASK
	.align		4
.L_142:
        /*0078*/ 	.byte	0x03, 0x50
        /*007a*/ 	.short	0x0000


	//----- nvinfo : EIATTR_MAXREG_COUNT
	.align		4
        /*007c*/ 	.byte	0x03, 0x1b
        /*007e*/ 	.short	0x00a8


	//----- nvinfo : EIATTR_NUM_BARRIERS
	.align		4
        /*0080*/ 	.byte	0x02, 0x4c
        /*0082*/ 	.byte	0x01
	.zero		1


	//----- nvinfo : EIATTR_MERCURY_ISA_VERSION
	.align		4
        /*0084*/ 	.byte	0x03, 0x5f
        /*0086*/ 	.short	0x0101


	//----- nvinfo : EIATTR_UNUSED_LOAD_BYTE_OFFSET
	.align		4
        /*0088*/ 	.byte	0x04, 0x44
        /*008a*/ 	.short	(.L_144 - .L_143)


	//   ....[0]....
.L_143:
        /*008c*/ 	.word	0x00002a20
        /*0090*/ 	.word	0x00000fff


	//----- nvinfo : EIATTR_COOP_GROUP_MASK_REGIDS
	.align		4
.L_144:
        /*0094*/ 	.byte	0x04, 0x29
        /*0096*/ 	.short	(.L_146 - .L_145)


	//   ....[0]....
.L_145:
        /*0098*/ 	.word	0xffffffff


	//   ....[1]....
        /*009c*/ 	.word	0xffffffff


	//   ....[2]....
        /*00a0*/ 	.word	0xffffffff


	//   ....[3]....
        /*00a4*/ 	.word	0xffffffff


	//   ....[4]....
        /*00a8*/ 	.word	0xffffffff


	//   ....[5]....
        /*00ac*/ 	.word	0xffffffff


	//   ....[6]....
        /*00b0*/ 	.word	0xffffffff


	//   ....[7]....
        /*00b4*/ 	.word	0xffffffff


	//   ....[8]....
        /*00b8*/ 	.word	0xffffffff


	//   ....[9]....
        /*00bc*/ 	.word	0xffffffff


	//   ....[10]....
        /*00c0*/ 	.word	0xffffffff


	//   ....[11]....
        /*00c4*/ 	.word	0xffffffff


	//   ....[12]....
        /*00c8*/ 	.word	0xffffffff


	//   ....[13]....
        /*00cc*/ 	.word	0xffffffff


	//   ....[14]....
        /*00d0*/ 	.word	0xffffffff


	//   ....[15]....
        /*00d4*/ 	.word	0xffffffff


	//   ....[16]....
        /*00d8*/ 	.word	0xffffffff


	//   ....[17]....
        /*00dc*/ 	.word	0xffffffff


	//   ....[18]....
        /*00e0*/ 	.word	0xffffffff


	//   ....[19]....
        /*00e4*/ 	.word	0xffffffff


	//   ....[20]....
        /*00e8*/ 	.word	0xffffffff


	//   ....[21]....
        /*00ec*/ 	.word	0xffffffff


	//   ....[22]....
        /*00f0*/ 	.word	0xffffffff


	//   ....[23]....
        /*00f4*/ 	.word	0xffffffff


	//   ....[24]....
        /*00f8*/ 	.word	0xffffffff


	//   ....[25]....
        /*00fc*/ 	.word	0xffffffff


	//   ....[26]....
        /*0100*/ 	.word	0xffffffff


	//   ....[27]....
        /*0104*/ 	.word	0xffffffff


	//   ....[28]....
        /*0108*/ 	.word	0xffffffff


	//   ....[29]....
        /*010c*/ 	.word	0xffffffff


	//   ....[30]....
        /*0110*/ 	.word	0xffffffff


	//   ....[31]....
        /*0114*/ 	.word	0xffffffff


	//   ....[32]....
        /*0118*/ 	.word	0xffffffff


	//   ....[33]....
        /*011c*/ 	.word	0xffffffff


	//   ....[34]....
        /*0120*/ 	.word	0xffffffff


	//   ....[35]....
        /*0124*/ 	.word	0xffffffff


	//   ....[36]....
        /*0128*/ 	.word	0xffffffff


	//   ....[37]....
        /*012c*/ 	.word	0xffffffff


	//   ....[38]....
        /*0130*/ 	.word	0xffffffff


	//   ....[39]....
        /*0134*/ 	.word	0xffffffff


	//   ....[40]....
        /*0138*/ 	.word	0xffffffff


	//   ....[41]....
        /*013c*/ 	.word	0xffffffff


	//   ....[42]....
        /*0140*/ 	.word	0xffffffff


	//   ....[43]....
        /*0144*/ 	.word	0xffffffff


	//   ....[44]....
        /*0148*/ 	.word	0xffffffff


	//   ....[45]....
        /*014c*/ 	.word	0xffffffff


	//   ....[46]....
        /*0150*/ 	.word	0xffffffff


	//   ....[47]....
        /*0154*/ 	.word	0xffffffff


	//   ....[48]....
        /*0158*/ 	.word	0xffffffff


	//   ....[49]....
        /*015c*/ 	.word	0xffffffff


	//   ....[50]....
        /*0160*/ 	.word	0xffffffff


	//   ....[51]....
        /*0164*/ 	.word	0xffffffff


	//   ....[52]....
        /*0168*/ 	.word	0xffffffff


	//   ....[53]....
        /*016c*/ 	.word	0xffffffff


	//   ....[54]....
        /*0170*/ 	.word	0xffffffff


	//   ....[55]....
        /*0174*/ 	.word	0xffffffff


	//   ....[56]....
        /*0178*/ 	.word	0xffffffff


	//   ....[57]....
        /*017c*/ 	.word	0xffffffff


	//   ....[58]....
        /*0180*/ 	.word	0xffffffff


	//   ....[59]....
        /*0184*/ 	.word	0xffffffff


	//   ....[60]....
        /*0188*/ 	.word	0x05000015


	//   ....[61]....
        /*018c*/ 	.word	0x05000015


	//   ....[62]....
        /*0190*/ 	.word	0x05000015


	//   ....[63]....
        /*0194*/ 	.word	0x05000015


	//   ....[64]....
        /*0198*/ 	.word	0x05000015


	//   ....[65]....
        /*019c*/ 	.word	0x05000015


	//   ....[66]....
        /*01a0*/ 	.word	0x05000015


	//   ....[67]....
        /*01a4*/ 	.word	0x05000015


	//   ....[68]....
        /*01a8*/ 	.word	0x05000015


	//   ....[69]....
        /*01ac*/ 	.word	0x05000015


	//   ....[70]....
        /*01b0*/ 	.word	0x05000015


	//   ....[71]....
        /*01b4*/ 	.word	0x05000015


	//   ....[72]....
        /*01b8*/ 	.word	0x05000015


	//   ....[73]....
        /*01bc*/ 	.word	0x05000015


	//   ....[74]....
        /*01c0*/ 	.word	0x05000015


	//   ....[75]....
        /*01c4*/ 	.word	0x05000015


	//   ....[76]....
        /*01c8*/ 	.word	0x05000015


	//   ....[77]....
        /*01cc*/ 	.word	0x05000015


	//   ....[78]....
        /*01d0*/ 	.word	0x05000015


	//   ....[79]....
        /*01d4*/ 	.word	0x05000015


	//   ....[80]....
        /*01d8*/ 	.word	0x05000015


	//   ....[81]....
        /*01dc*/ 	.word	0x05000015


	//   ....[82]....
        /*01e0*/ 	.word	0x05000015


	//   ....[83]....
        /*01e4*/ 	.word	0x05000015


	//   ....[84]....
        /*01e8*/ 	.word	0x05000015


	//   ....[85]....
        /*01ec*/ 	.word	0x05000015


	//   ....[86]....
        /*01f0*/ 	.word	0x05000015


	//   ....[87]....
        /*01f4*/ 	.word	0x05000015


	//   ....[88]....
        /*01f8*/ 	.word	0x05000015


	//   ....[89]....
        /*01fc*/ 	.word	0x05000015


	//   ....[90]....
        /*0200*/ 	.word	0x05000015


	//   ....[91]....
        /*0204*/ 	.word	0x05000015


	//   ....[92]....
        /*0208*/ 	.word	0x05000015


	//   ....[93]....
        /*020c*/ 	.word	0x05000015


	//   ....[94]....
        /*0210*/ 	.word	0x05000015


	//   ....[95]....
        /*0214*/ 	.word	0x05000015


	//----- nvinfo : EIATTR_COOP_GROUP_INSTR_OFFSETS
	.align		4
.L_146:
        /*0218*/ 	.byte	0x04, 0x28
        /*021a*/ 	.short	(.L_148 - .L_147)


	//   ....[0]....
.L_147:
        /*021c*/ 	.word	0x000004b0


	//   ....[1]....
        /*0220*/ 	.word	0x00000680


	//   ....[2]....
        /*0224*/ 	.word	0x000006a0


	//   ....[3]....
        /*0228*/ 	.word	0x000006c0


	//   ....[4]....
        /*022c*/ 	.word	0x000006e0


	//   ....[5]....
        /*0230*/ 	.word	0x00000700


	//   ....[6]....
        /*0234*/ 	.word	0x00000ae0


	//   ....[7]....
        /*0238*/ 	.word	0x00000b00


	//   ....[8]....
        /*023c*/ 	.word	0x00000b20


	//   ....[9]....
        /*0240*/ 	.word	0x00000b40


	//   ....[10]....
        /*0244*/ 	.word	0x00000b60


	//   ....[11]....
        /*0248*/ 	.word	0x00000f10


	//   ....[12]....
        /*024c*/ 	.word	0x000010e0


	//   ....[13]....
        /*0250*/ 	.word	0x00001140


	//   ....[14]....
        /*0254*/ 	.word	0x000011d0


	//   ....[15]....
        /*0258*/ 	.word	0x00001230


	//   ....[16]....
        /*025c*/ 	.word	0x00001280


	//   ....[17]....
        /*0260*/ 	.word	0x000012e0


	//   ....[18]....
        /*0264*/ 	.word	0x00001320


	//   ....[19]....
        /*0268*/ 	.word	0x00001330


	//   ....[20]....
        /*026c*/ 	.word	0x000013f0


	//   ....[21]....
        /*0270*/ 	.word	0x000015c0


	//   ....[22]....
        /*0274*/ 	.word	0x00001610


	//   ....[23]....
        /*0278*/ 	.word	0x00001670


	//   ....[24]....
        /*027c*/ 	.word	0x000016d0


	//   ....[25]....
        /*0280*/ 	.word	0x00001710


	//   ....[26]....
        /*0284*/ 	.word	0x00001750


	//   ....[27]....
        /*0288*/ 	.word	0x00001790


	//   ....[28]....
        /*028c*/ 	.word	0x000017a0


	//   ....[29]....
        /*0290*/ 	.word	0x00001c60


	//   ....[30]....
        /*0294*/ 	.word	0x00002740


	//   ....[31]....
        /*0298*/ 	.word	0x00002910


	//   ....[32]....
        /*029c*/ 	.word	0x00002930


	//   ....[33]....
        /*02a0*/ 	.word	0x00002950


	//   ....[34]....
        /*02a4*/ 	.word	0x00002970


	//   ....[35]....
        /*02a8*/ 	.word	0x00002990


	//   ....[36]....
        /*02ac*/ 	.word	0x00002d10


	//   ....[37]....
        /*02b0*/ 	.word	0x00002d30


	//   ....[38]....
        /*02b4*/ 	.word	0x00002d50


	//   ....[39]....
        /*02b8*/ 	.word	0x00002d70


	//   ....[40]....
        /*02bc*/ 	.word	0x00002d90


	//   ....[41]....
        /*02c0*/ 	.word	0x00003140


	//   ....[42]....
        /*02c4*/ 	.word	0x00003310


	//   ....[43]....
        /*02c8*/ 	.word	0x00003370


	//   ....[44]....
        /*02cc*/ 	.word	0x000033e0


	//   ....[45]....
        /*02d0*/ 	.word	0x00003430


	//   ....[46]....
        /*02d4*/ 	.word	0x00003480


	//   ....[47]....
        /*02d8*/ 	.word	0x000034c0


	//   ....[48]....
        /*02dc*/ 	.word	0x00003530


	//   ....[49]....
        /*02e0*/ 	.word	0x00003540


	//   ....[50]....
        /*02e4*/ 	.word	0x00003620


	//   ....[51]....
        /*02e8*/ 	.word	0x000037f0


	//   ....[52]....
        /*02ec*/ 	.word	0x00003840


	//   ....[53]....
        /*02f0*/ 	.word	0x000038c0


	//   ....[54]....
        /*02f4*/ 	.word	0x00003910


	//   ....[55]....
        /*02f8*/ 	.word	0x00003960


	//   ....[56]....
        /*02fc*/ 	.word	0x000039c0


	//   ....[57]....
        /*0300*/ 	.word	0x00003a00


	//   ....[58]....
        /*0304*/ 	.word	0x00003a10


	//   ....[59]....
        /*0308*/ 	.word	0x00003eb0


	//   ....[60]....
        /*030c*/ 	.word	0x00004510


	//   ....[61]....
        /*0310*/ 	.word	0x00004590


	//   ....[62]....
        /*0314*/ 	.word	0x00004620


	//   ....[63]....
        /*0318*/ 	.word	0x00004720


	//   ....[64]....
        /*031c*/ 	.word	0x000047a0


	//   ....[65]....
        /*0320*/ 	.word	0x00004840


	//   ....[66]....
        /*0324*/ 	.word	0x000048c0


	//   ....[67]....
        /*0328*/ 	.word	0x00004950


	//   ....[68]....
        /*032c*/ 	.word	0x00004980


	//   ....[69]....
        /*0330*/ 	.word	0x00004a30


	//   ....[70]....
        /*0334*/ 	.word	0x00004ab0


	//   ....[71]....
        /*0338*/ 	.word	0x00004b30


	//   ....[72]....
        /*033c*/ 	.word	0x00004bf0


	//   ....[73]....
        /*0340*/ 	.word	0x00004c80


	//   ....[74]....
        /*0344*/ 	.word	0x00004d00


	//   ....[75]....
        /*0348*/ 	.word	0x00004d80


	//   ....[76]....
        /*034c*/ 	.word	0x00004e00


	//   ....[77]....
        /*0350*/ 	.word	0x00004e60


	//   ....[78]....
        /*0354*/ 	.word	0x00004ed0


	//   ....[79]....
        /*0358*/ 	.word	0x00004f50


	//   ....[80]....
        /*035c*/ 	.word	0x00004fe0


	//   ....[81]....
        /*0360*/ 	.word	0x000050b0


	//   ....[82]....
        /*0364*/ 	.word	0x00005140


	//   ....[83]....
        /*0368*/ 	.word	0x000051d0


	//   ....[84]....
        /*036c*/ 	.word	0x00005260


	//   ....[85]....
        /*0370*/ 	.word	0x00005310


	//   ....[86]....
        /*0374*/ 	.word	0x00005340


	//   ....[87]....
        /*0378*/ 	.word	0x000053f0


	//   ....[88]....
        /*037c*/ 	.word	0x00005470


	//   ....[89]....
        /*0380*/ 	.word	0x000054f0


	//   ....[90]....
        /*0384*/ 	.word	0x000055b0


	//   ....[91]....
        /*0388*/ 	.word	0x00005650


	//   ....[92]....
        /*038c*/ 	.word	0x000056f0


	//   ....[93]....
        /*0390*/ 	.word	0x00005780


	//   ....[94]....
        /*0394*/ 	.word	0x00005800


	//   ....[95]....
        /*0398*/ 	.word	0x00005860


	//----- nvinfo : EIATTR_VRC_CTA_INIT_COUNT
	.align		4
.L_148:
        /*039c*/ 	.byte	0x02, 0x4a
	.zero		1
	.zero		1


	//----- nvinfo : EIATTR_EXIT_INSTR_OFFSETS
	.align		4
        /*03a0*/ 	.byte	0x04, 0x1c
        /*03a2*/ 	.short	(.L_150 - .L_149)


	//   ....[0]....
.L_149:
        /*03a4*/ 	.word	0x00001f30


	//   ....[1]....
        /*03a8*/ 	.word	0x00001f50


	//   ....[2]....
        /*03ac*/ 	.word	0x000044a0


	//   ....[3]....
        /*03b0*/ 	.word	0x000044c0


	//----- nvinfo : EIATTR_MAX_THREADS
	.align		4
.L_150:
        /*03b4*/ 	.byte	0x04, 0x05
        /*03b6*/ 	.short	(.L_152 - .L_151)
.L_151:
        /*03b8*/ 	.word	0x00000180
        /*03bc*/ 	.word	0x00000001
        /*03c0*/ 	.word	0x00000001


	//----- nvinfo : EIATTR_CRS_STACK_SIZE
	.align		4
.L_152:
        /*03c4*/ 	.byte	0x04, 0x1e
        /*03c6*/ 	.short	(.L_154 - .L_153)
.L_153:
        /*03c8*/ 	.word	0x00000000


	//----- nvinfo : EIATTR_CBANK_PARAM_SIZE
	.align		4
.L_154:
        /*03cc*/ 	.byte	0x03, 0x19
        /*03ce*/ 	.short	0x0024


	//----- nvinfo : EIATTR_PARAM_CBANK
	.align		4
        /*03d0*/ 	.byte	0x04, 0x0a
        /*03d2*/ 	.short	(.L_156 - .L_155)
	.align		4
.L_155:
        /*03d4*/ 	.word	index@(.nv.constant0._ZN3cub18CUB_300001_SM_10006detail4scan16DeviceScanKernelINS2_10policy_hubIiiijN4cuda3std3__44plusIvEEE10Policy1000EN6thrust24THRUST_300001_SM_1000_NS6detail15normal_iteratorINSD_10device_ptrIiEEEESI_NS0_13ScanTileStateIiLb1EEES9_NS0_8NullTypeEjiLb0ESL_EEvT0_T1_T2_iT3_T4_T5_)
        /*03d8*/ 	.short	0x0380
        /*03da*/ 	.short	0x0024


	//----- nvinfo : EIATTR_SW_WAR
	.align		4
.L_156:
        /*03dc*/ 	.byte	0x04, 0x36
        /*03de*/ 	.short	(.L_158 - .L_157)
.L_157:
        /*03e0*/ 	.word	0x00000008
.L_158:


//--------------------- .nv.info._ZN3cub18CUB_300001_SM_10006detail4scan20DeviceScanInitKernelINS0_13ScanTileStateIiLb1EEEEEvT_i --------------------------
	.section	.nv.info._ZN3cub18CUB_300001_SM_10006detail4scan20DeviceScanInitKernelINS0_13ScanTileStateIiLb1EEEEEvT_i,"",@"SHT_CUDA_INFO"
	.sectionflags	@""
	.align	4


	//----- nvinfo : EIATTR_CUDA_API_VERSION
	.align		4
        /*0000*/ 	.byte	0x04, 0x37
        /*0002*/ 	.short	(.L_160 - .L_159)
.L_159:
        /*0004*/ 	.word	0x00000082


	//----- nvinfo : EIATTR_KPARAM_INFO
	.align		4
.L_160:
        /*0008*/ 	.byte	0x04, 0x17
        /*000a*/ 	.short	(.L_162 - .L_161)
.L_161:
        /*000c*/ 	.word	0x00000000
        /*0010*/ 	.short	0x0001
        /*0012*/ 	.short	0x0008
        /*0014*/ 	.byte	0x00, 0xf0, 0x11, 0x00


	//----- nvinfo : EIATTR_KPARAM_INFO
	.align		4
.L_162:
        /*0018*/ 	.byte	0x04, 0x17
        /*001a*/ 	.short	(.L_164 - .L_163)
.L_163:
        /*001c*/ 	.word	0x00000000
        /*0020*/ 	.short	0x0000
        /*0022*/ 	.short	0x0000
        /*0024*/ 	.byte	0x00, 0xf0, 0x21, 0x00


	//----- nvinfo : EIATTR_SPARSE_MMA_MASK
	.align		4
.L_164:
        /*0028*/ 	.byte	0x03, 0x50
        /*002a*/ 	.short	0x0000


	//----- nvinfo : EIATTR_MAXREG_COUNT
	.align		4
        /*002c*/ 	.byte	0x03, 0x1b
        /*002e*/ 	.short	0x00ff


	//----- nvinfo : EIATTR_MERCURY_ISA_VERSION
	.align		4
        /*0030*/ 	.byte	0x03, 0x5f
        /*0032*/ 	.short	0x0101


	//----- nvinfo : EIATTR_VRC_CTA_INIT_COUNT
	.align		4
        /*0034*/ 	.byte	0x02, 0x4a
	.zero		1
	.zero		1


	//----- nvinfo : EIATTR_EXIT_INSTR_OFFSETS
	.align		4
        /*0038*/ 	.byte	0x04, 0x1c
        /*003a*/ 	.short	(.L_166 - .L_165)


	//   ....[0]....
.L_165:
        /*003c*/ 	.word	0x000000f0


	//   ....[1]....
        /*0040*/ 	.word	0x00000130


	//----- nvinfo : EIATTR_CBANK_PARAM_SIZE
	.align		4
.L_166:
        /*0044*/ 	.byte	0x03, 0x19
        /*0046*/ 	.short	0x000c


	//----- nvinfo : EIATTR_PARAM_CBANK
	.align		4
        /*0048*/ 	.byte	0x04, 0x0a
        /*004a*/ 	.short	(.L_168 - .L_167)
	.align		4
.L_167:
        /*004c*/ 	.word	index@(.nv.constant0._ZN3cub18CUB_300001_SM_10006detail4scan20DeviceScanInitKernelINS0_13ScanTileStateIiLb1EEEEEvT_i)
        /*0050*/ 	.short	0x0380
        /*0052*/ 	.short	0x000c


	//----- nvinfo : EIATTR_SW_WAR
	.align		4
.L_168:
        /*0054*/ 	.byte	0x04, 0x36
        /*0056*/ 	.short	(.L_170 - .L_169)
.L_169:
        /*0058*/ 	.word	0x00000008
.L_170:


//--------------------- .nv.info._ZN3cub18CUB_300001_SM_10006detail9transform16transform_kernelINS2_10policy_hubILb1EN4cuda3std3__45tupleIJN6thrust24THRUST_300001_SM_1000_NS12zip_iteratorINS8_IJNSA_6detail15normal_iteratorINSA_10device_ptrIiEEEESG_EEEEEEEEE10policy1000El14apply_odd_maskSG_JSI_EEEvT0_iT1_T2_DpNS2_10kernel_argIT3_EE --------------------------
	.section	.nv.info._ZN3cub18CUB_300001_SM_10006detail9transform16transform_kernelINS2_10policy_hubILb1EN4cuda3std3__45tupleIJN6thrust24THRUST_300001_SM_1000_NS12zip_iteratorINS8_IJNSA_6detail15normal_iteratorINSA_10device_ptrIiEEEESG_EEEEEEEEE10policy1000El14apply_odd_maskSG_JSI_EEEvT0_iT1_T2_DpNS2_10kernel_argIT3_EE,"",@"SHT_CUDA_INFO"
	.sectionflags	@""
	.align	4


	//----- nvinfo : EIATTR_CUDA_API_VERSION
	.align		4
        /*0000*/ 	.byte	0x04, 0x37
        /*0002*/ 	.short	(.L_172 - .L_171)
.L_171:
        /*0004*/ 	.word	0x00000082


	//----- nvinfo : EIATTR_KPARAM_INFO
	.align		4
.L_172:
        /*0008*/ 	.byte	0x04, 0x17
        /*000a*/ 	.short	(.L_174 - .L_173)
.L_173:
        /*000c*/ 	.word	0x00000000
        /*0010*/ 	.short	0x0004
        /*0012*/ 	.short	0x0018
        /*0014*/ 	.byte	0x00, 0xf0, 0x41, 0x00


	//----- nvinfo : EIATTR_KPARAM_INFO
	.align		4
.L_174:
        /*0018*/ 	.byte	0x04, 0x17
        /*001a*/ 	.short	(.L_176 - .L_175)
.L_175:
        /*001c*/ 	.word	0x00000000
        /*0020*/ 	.short	0x0003
        /*0022*/ 	.short	0x0010
        /*0024*/ 	.byte	0x00, 0xf0, 0x21, 0x00


	//----- nvinfo : EIATTR_KPARAM_INFO
	.align		4
.L_176:
        /*0028*/ 	.byte	0x04, 0x17
        /*002a*/ 	.short	(.L_178 - .L_177)
.L_177:
        /*002c*/ 	.word	0x00000000
        /*0030*/ 	.short	0x0002
        /*0032*/ 	.short	0x000c
        /*0034*/ 	.byte	0x00, 0xf0, 0x05, 0x00


	//----- nvinfo : EIATTR_KPARAM_INFO
	.align		4
.L_178:
        /*0038*/ 	.byte	0x04, 0x17
        /*003a*/ 	.short	(.L_180 - .L_179)
.L_179:
        /*003c*/ 	.word	0x00000000
        /*0040*/ 	.short	0x0001
        /*0042*/ 	.short	0x0008
        /*0044*/ 	.byte	0x00, 0xf0, 0x11, 0x00


	//----- nvinfo : EIATTR_KPARAM_INFO
	.align		4
.L_180:
        /*0048*/ 	.byte	0x04, 0x17
        /*004a*/ 	.short	(.L_182 - .L_181)
.L_181:
        /*004c*/ 	.word	0x00000000
        /*0050*/ 	.short	0x0000
        /*0052*/ 	.short	0x0000
        /*0054*/ 	.byte	0x00, 0xf0, 0x21, 0x00


	//----- nvinfo : EIATTR_SPARSE_MMA_MASK
	.align		4
.L_182:
        /*0058*/ 	.byte	0x03, 0x50
        /*005a*/ 	.short	0x0000


	//----- nvinfo : EIATTR_MAXREG_COUNT
	.align		4
        /*005c*/ 	.byte	0x03, 0x1b
        /*005e*/ 	.short	0x00ff


	//----- nvinfo : EIATTR_MERCURY_ISA_VERSION
	.align		4
        /*0060*/ 	.byte	0x03, 0x5f
        /*0062*/ 	.short	0x0101


	//----- nvinfo : EIATTR_VRC_CTA_INIT_COUNT
	.align		4
        /*0064*/ 	.byte	0x02, 0x4a
	.zero		1
	.zero		1


	//----- nvinfo : EIATTR_EXIT_INSTR_OFFSETS
	.align		4
        /*0068*/ 	.byte	0x04, 0x1c
        /*006a*/ 	.short	(.L_184 - .L_183)


	//   ....[0]....
.L_183:
        /*006c*/ 	.word	0x00000230


	//   ....[1]....
        /*0070*/ 	.word	0x00000d20


	//   ....[2]....
        /*0074*/ 	.word	0x00001050


	//   ....[3]....
        /*0078*/ 	.word	0x00001210


	//   ....[4]....
        /*007c*/ 	.word	0x00001240


	//   ....[5]....
        /*0080*/ 	.word	0x000012e0


	//   ....[6]....
        /*0084*/ 	.word	0x00001310


	//   ....[7]....
        /*0088*/ 	.word	0x00001910


	//   ....[8]....
        /*008c*/ 	.word	0x00001c10


	//   ....[9]....
        /*0090*/ 	.word	0x00001d70


	//   ....[10]....
        /*0094*/ 	.word	0x00001e20


	//----- nvinfo : EIATTR_MAX_THREADS
	.align		4
.L_184:
        /*0098*/ 	.byte	0x04, 0x05
        /*009a*/ 	.short	(.L_186 - .L_185)
.L_185:
        /*009c*/ 	.word	0x00000080
        /*00a0*/ 	.word	0x00000001
        /*00a4*/ 	.word	0x00000001


	//----- nvinfo : EIATTR_CRS_STACK_SIZE
	.align		4
.L_186:
        /*00a8*/ 	.byte	0x04, 0x1e
        /*00aa*/ 	.short	(.L_188 - .L_187)
.L_187:
        /*00ac*/ 	.word	0x00000000


	//----- nvinfo : EIATTR_CBANK_PARAM_SIZE
	.align		4
.L_188:
        /*00b0*/ 	.byte	0x03, 0x19
        /*00b2*/ 	.short	0x0028


	//----- nvinfo : EIATTR_PARAM_CBANK
	.align		4
        /*00b4*/ 	.byte	0x04, 0x0a
        /*00b6*/ 	.short	(.L_190 - .L_189)
	.align		4
.L_189:
        /*00b8*/ 	.word	index@(.nv.constant0._ZN3cub18CUB_300001_SM_10006detail9transform16transform_kernelINS2_10policy_hubILb1EN4cuda3std3__45tupleIJN6thrust24THRUST_300001_SM_1000_NS12zip_iteratorINS8_IJNSA_6detail15normal_iteratorINSA_10device_ptrIiEEEESG_EEEEEEEEE10policy1000El14apply_odd_maskSG_JSI_EEEvT0_iT1_T2_DpNS2_10kernel_argIT3_EE)
        /*00bc*/ 	.short	0x0380
        /*00be*/ 	.short	0x0028


	//----- nvinfo : EIATTR_SW_WAR
	.align		4
.L_190:
        /*00c0*/ 	.byte	0x04, 0x36
        /*00c2*/ 	.short	(.L_192 - .L_191)
.L_191:
        /*00c4*/ 	.word	0x00000008
.L_192:


//--------------------- .nv.info._ZN3cub18CUB_300001_SM_10006detail9transform16transform_kernelINS2_10policy_hubILb1EN4cuda3std3__45tupleIJN6thrust24THRUST_300001_SM_1000_NS12zip_iteratorINS8_IJNSA_6detail15normal_iteratorINSA_10device_ptrIiEEEESG_EEEEEEEEE10policy1000Ei14apply_odd_maskSG_JSI_EEEvT0_iT1_T2_DpNS2_10kernel_argIT3_EE --------------------------
	.section	.nv.info._ZN3cub18CUB_300001_SM_10006detail9transform16transform_kernelINS2_10policy_hubILb1EN4cuda3std3__45tupleIJN6thrust24THRUST_300001_SM_1000_NS12zip_iteratorINS8_IJNSA_6detail15normal_iteratorINSA_10device_ptrIiEEEESG_EEEEEEEEE10policy1000Ei14apply_odd_maskSG_JSI_EEEvT0_iT1_T2_DpNS2_10kernel_argIT3_EE,"",@"SHT_CUDA_INFO"
	.sectionflags	@""
	.align	4


	//----- nvinfo : EIATTR_CUDA_API_VERSION
	.align		4
        /*0000*/ 	.byte	0x04, 0x37
        /*0002*/ 	.short	(.L_194 - .L_193)
.L_193:
        /*0004*/ 	.word	0x00000082


	//----- nvinfo : EIATTR_KPARAM_INFO
	.align		4
.L_194:
        /*0008*/ 	.byte	0x04, 0x17
        /*000a*/ 	.short	(.L_196 - .L_195)
.L_195:
        /*000c*/ 	.word	0x00000000
        /*0010*/ 	.short	0x0004
        /*0012*/ 	.short	0x0018
        /*0014*/ 	.byte	0x00, 0xf0, 0x41, 0x00


	//----- nvinfo : EIATTR_KPARAM_INFO
	.align		4
.L_196:
        /*0018*/ 	.byte	0x04, 0x17
        /*001a*/ 	.short	(.L_198 - .L_197)
.L_197:
        /*001c*/ 	.word	0x00000000
        /*0020*/ 	.short	0x0003
        /*0022*/ 	.short	0x0010
        /*0024*/ 	.byte	0x00, 0xf0, 0x21, 0x00


	//----- nvinfo : EIATTR_KPARAM_INFO
	.align		4
.L_198:
        /*0028*/ 	.byte	0x04, 0x17
        /*002a*/ 	.short	(.L_200 - .L_199)
.L_199:
        /*002c*/ 	.word	0x00000000
        /*0030*/ 	.short	0x0002
        /*0032*/ 	.short	0x0008
        /*0034*/ 	.byte	0x00, 0xf0, 0x05, 0x00


	//----- nvinfo : EIATTR_KPARAM_INFO
	.align		4
.L_200:
        /*0038*/ 	.byte	0x04, 0x17
        /*003a*/ 	.short	(.L_202 - .L_201)
.L_201:
        /*003c*/ 	.word	0x00000000
        /*0040*/ 	.short	0x0001
        /*0042*/ 	.short	0x0004
        /*0044*/ 	.byte	0x00, 0xf0, 0x11, 0x00


	//----- nvinfo : EIATTR_KPARAM_INFO
	.align		4
.L_202:
        /*0048*/ 	.byte	0x04, 0x17
        /*004a*/ 	.short	(.L_204 - .L_203)
.L_203:
        /*004c*/ 	.word	0x00000000
        /*0050*/ 	.short	0x0000
        /*0052*/ 	.short	0x0000
        /*0054*/ 	.byte	0x00, 0xf0, 0x11, 0x00


	//----- nvinfo : EIATTR_SPARSE_MMA_MASK
	.align		4
.L_204:
        /*0058*/ 	.byte	0x03, 0x50
        /*005a*/ 	.short	0x0000


	//----- nvinfo : EIATTR_MAXREG_COUNT
	.align		4
        /*005c*/ 	.byte	0x03, 0x1b
        /*005e*/ 	.short	0x00ff


	//----- nvinfo : EIATTR_MERCURY_ISA_VERSION
	.align		4
        /*0060*/ 	.byte	0x03, 0x5f
        /*0062*/ 	.short	0x0101


	//----- nvinfo : EIATTR_VRC_CTA_INIT_COUNT
	.align		4
        /*0064*/ 	.byte	0x02, 0x4a
	.zero		1
	.zero		1


	//----- nvinfo : EIATTR_EXIT_INSTR_OFFSETS
	.align		4
        /*0068*/ 	.byte	0x04, 0x1c
        /*006a*/ 	.short	(.L_206 - .L_205)


	//   ....[0]....
.L_205:
        /*006c*/ 	.word	0x00000120


	//   ....[1]....
        /*0070*/ 	.word	0x00000730


	//   ....[2]....
        /*0074*/ 	.word	0x00000a00


	//   ....[3]....
        /*0078*/ 	.word	0x00000b70


	//   ....[4]....
        /*007c*/ 	.word	0x00000c30


	//   ....[5]....
        /*0080*/ 	.word	0x00000c60


	//   ....[6]....
        /*0084*/ 	.word	0x00001260


	//   ....[7]....
        /*0088*/ 	.word	0x000015c0


	//   ....[8]....
        /*008c*/ 	.word	0x000017a0


	//   ....[9]....
        /*0090*/ 	.word	0x000017d0


	//   ....[10]....
        /*0094*/ 	.word	0x00001880


	//----- nvinfo : EIATTR_MAX_THREADS
	.align		4
.L_206:
        /*0098*/ 	.byte	0x04, 0x05
        /*009a*/ 	.short	(.L_208 - .L_207)
.L_207:
        /*009c*/ 	.word	0x00000080
        /*00a0*/ 	.word	0x00000001
        /*00a4*/ 	.word	0x00000001


	//----- nvinfo : EIATTR_CRS_STACK_SIZE
	.align		4
.L_208:
        /*00a8*/ 	.byte	0x04, 0x1e
        /*00aa*/ 	.short	(.L_210 - .L_209)
.L_209:
        /*00ac*/ 	.word	0x00000000


	//----- nvinfo : EIATTR_CBANK_PARAM_SIZE
	.align		4
.L_210:
        /*00b0*/ 	.byte	0x03, 0x19
        /*00b2*/ 	.short	0x0028


	//----- nvinfo : EIATTR_PARAM_CBANK
	.align		4
        /*00b4*/ 	.byte	0x04, 0x0a
        /*00b6*/ 	.short	(.L_212 - .L_211)
	.align		4
.L_211:
        /*00b8*/ 	.word	index@(.nv.constant0._ZN3cub18CUB_300001_SM_10006detail9transform16transform_kernelINS2_10policy_hubILb1EN4cuda3std3__45tupleIJN6thrust24THRUST_300001_SM_1000_NS12zip_iteratorINS8_IJNSA_6detail15normal_iteratorINSA_10device_ptrIiEEEESG_EEEEEEEEE10policy1000Ei14apply_odd_maskSG_JSI_EEEvT0_iT1_T2_DpNS2_10kernel_argIT3_EE)
        /*00bc*/ 	.short	0x0380
        /*00be*/ 	.short	0x0028


	//----- nvinfo : EIATTR_SW_WAR
	.align		4
.L_212:
        /*00c0*/ 	.byte	0x04, 0x36
        /*00c2*/ 	.short	(.L_214 - .L_213)
.L_213:
        /*00c4*/ 	.word	0x00000008
.L_214:


//--------------------- .nv.info._ZN3cub18CUB_300001_SM_10006detail9transform16transform_kernelINS2_10policy_hubILb1EN4cuda3std3__45tupleIJN6thrust24THRUST_300001_SM_1000_NS6detail15normal_iteratorINSA_10device_ptrIiEEEEEEEE10policy1000El18positive_indicatorSF_JPiEEEvT0_iT1_T2_DpNS2_10kernel_argIT3_EE --------------------------
	.section	.nv.info._ZN3cub18CUB_300001_SM_10006detail9transform16transform_kernelINS2_10policy_hubILb1EN4cuda3std3__45tupleIJN6thrust24THRUST_300001_SM_1000_NS6detail15normal_iteratorINSA_10device_ptrIiEEEEEEEE10policy1000El18positive_indicatorSF_JPiEEEvT0_iT1_T2_DpNS2_10kernel_argIT3_EE,"",@"SHT_CUDA_INFO"
	.sectionflags	@""
	.align	4


	//----- nvinfo : EIATTR_CUDA_API_VERSION
	.align		4
        /*0000*/ 	.byte	0x04, 0x37
        /*0002*/ 	.short	(.L_216 - .L_215)
.L_215:
        /*0004*/ 	.word	0x00000082


	//----- nvinfo : EIATTR_KPARAM_INFO
	.align		4
.L_216:
        /*0008*/ 	.byte	0x04, 0x17
        /*000a*/ 	.short	(.L_218 - .L_217)
.L_217:
        /*000c*/ 	.word	0x00000000
        /*0010*/ 	.short	0x0004
        /*0012*/ 	.short	0x0018
        /*0014*/ 	.byte	0x00, 0xf0, 0x41, 0x00


	//----- nvinfo : EIATTR_KPARAM_INFO
	.align		4
.L_218:
        /*0018*/ 	.byte	0x04, 0x17
        /*001a*/ 	.short	(.L_220 - .L_219)
.L_219:
        /*001c*/ 	.word	0x00000000
        /*0020*/ 	.short	0x0003
        /*0022*/ 	.short	0x0010
        /*0024*/ 	.byte	0x00, 0xf0, 0x21, 0x00


	//----- nvinfo : EIATTR_KPARAM_INFO
	.align		4
.L_220:
        /*0028*/ 	.byte	0x04, 0x17
        /*002a*/ 	.short	(.L_222 - .L_221)
.L_221:
        /*002c*/ 	.word	0x00000000
        /*0030*/ 	.short	0x0002
        /*0032*/ 	.short	0x000c
        /*0034*/ 	.byte	0x00, 0xf0, 0x05, 0x00


	//----- nvinfo : EIATTR_KPARAM_INFO
	.align		4
.L_222:
        /*0038*/ 	.byte	0x04, 0x17
        /*003a*/ 	.short	(.L_224 - .L_223)
.L_223:
        /*003c*/ 	.word	0x00000000
        /*0040*/ 	.short	0x0001
        /*0042*/ 	.short	0x0008
        /*0044*/ 	.byte	0x00, 0xf0, 0x11, 0x00


	//----- nvinfo : EIATTR_KPARAM_INFO
	.align		4
.L_224:
        /*0048*/ 	.byte	0x04, 0x17
        /*004a*/ 	.short	(.L_226 - .L_225)
.L_225:
        /*004c*/ 	.word	0x00000000
        /*0050*/ 	.short	0x0000
        /*0052*/ 	.short	0x0000
        /*0054*/ 	.byte	0x00, 0xf0, 0x21, 0x00


	//----- nvinfo : EIATTR_SPARSE_MMA_MASK
	.align		4
.L_226:
        /*0058*/ 	.byte	0x03, 0x50
        /*005a*/ 	.short	0x0000


	//----- nvinfo : EIATTR_MAXREG_COUNT
	.align		4
        /*005c*/ 	.byte	0x03, 0x1b
        /*005e*/ 	.short	0x00ff


	//----- nvinfo : EIATTR_MERCURY_ISA_VERSION
	.align		4
        /*0060*/ 	.byte	0x03, 0x5f
        /*0062*/ 	.short	0x0101


	//----- nvinfo : EIATTR_VRC_CTA_INIT_COUNT
	.align		4
        /*0064*/ 	.byte	0x02, 0x4a
	.zero		1
	.zero		1


	//----- nvinfo : EIATTR_EXIT_INSTR_OFFSETS
	.align		4
        /*0068*/ 	.byte	0x04, 0x1c
        /*006a*/ 	.short	(.L_228 - .L_227)


	//   ....[0]....
.L_227:
        /*006c*/ 	.word	0x000002a0


	//   ....[1]....
        /*0070*/ 	.word	0x00000b30


	//   ....[2]....
        /*0074*/ 	.word	0x00000da0


	//   ....[3]....
        /*0078*/ 	.word	0x00000f00


	//   ....[4]....
        /*007c*/ 	.word	0x00000f30


	//   ....[5]....
        /*0080*/ 	.word	0x00000fa0


	//   ....[6]....
        /*0084*/ 	.word	0x00000fc0


	//   ....[7]....
        /*0088*/ 	.word	0x00001580


	//   ....[8]....
        /*008c*/ 	.word	0x00001810


	//   ....[9]....
        /*0090*/ 	.word	0x000019a0


	//   ....[10]....
        /*0094*/ 	.word	0x00001a50


	//----- nvinfo : EIATTR_MAX_THREADS
	.align		4
.L_228:
        /*0098*/ 	.byte	0x04, 0x05
        /*009a*/ 	.short	(.L_230 - .L_229)
.L_229:
        /*009c*/ 	.word	0x00000080
        /*00a0*/ 	.word	0x00000001
        /*00a4*/ 	.word	0x00000001


	//----- nvinfo : EIATTR_CRS_STACK_SIZE
	.align		4
.L_230:
        /*00a8*/ 	.byte	0x04, 0x1e
        /*00aa*/ 	.short	(.L_232 - .L_231)
.L_231:
        /*00ac*/ 	.word	0x00000000


	//----- nvinfo : EIATTR_CBANK_PARAM_SIZE
	.align		4
.L_232:
        /*00b0*/ 	.byte	0x03, 0x19
        /*00b2*/ 	.short	0x0028


	//----- nvinfo : EIATTR_PARAM_CBANK
	.align		4
        /*00b4*/ 	.byte	0x04, 0x0a
        /*00b6*/ 	.short	(.L_234 - .L_233)
	.align		4
.L_233:
        /*00b8*/ 	.word	index@(.nv.constant0._ZN3cub18CUB_300001_SM_10006detail9transform16transform_kernelINS2_10policy_hubILb1EN4cuda3std3__45tupleIJN6thrust24THRUST_300001_SM_1000_NS6detail15normal_iteratorINSA_10device_ptrIiEEEEEEEE10policy1000El18positive_indicatorSF_JPiEEEvT0_iT1_T2_DpNS2_10kernel_argIT3_EE)
        /*00bc*/ 	.short	0x0380
        /*00be*/ 	.short	0x0028


	//----- nvinfo : EIATTR_SW_WAR
	.align		4
.L_234:
        /*00c0*/ 	.byte	0x04, 0x36
        /*00c2*/ 	.short	(.L_236 - .L_235)
.L_235:
        /*00c4*/ 	.word	0x00000008
.L_236:


//--------------------- .nv.info._ZN3cub18CUB_300001_SM_10006detail9transform16transform_kernelINS2_10policy_hubILb1EN4cuda3std3__45tupleIJN6thrust24THRUST_300001_SM_1000_NS6detail15normal_iteratorINSA_10device_ptrIiEEEEEEEE10policy1000Ei18positive_indicatorSF_JPiEEEvT0_iT1_T2_DpNS2_10kernel_argIT3_EE --------------------------
	.section	.nv.info._ZN3cub18CUB_300001_SM_10006detail9transform16transform_kernelINS2_10policy_hubILb1EN4cuda3std3__45tupleIJN6thrust24THRUST_300001_SM_1000_NS6detail15normal_iteratorINSA_10device_ptrIiEEEEEEEE10policy1000Ei18positive_indicatorSF_JPiEEEvT0_iT1_T2_DpNS2_10kernel_argIT3_EE,"",@"SHT_CUDA_INFO"
	.sectionflags	@""
	.align	4


	//----- nvinfo : EIATTR_CUDA_API_VERSION
	.align		4
        /*0000*/ 	.byte	0x04, 0x37
        /*0002*/ 	.short	(.L_238 - .L_237)
.L_237:
        /*0004*/ 	.word	0x00000082


	//----- nvinfo : EIATTR_KPARAM_INFO
	.align		4
.L_238:
        /*0008*/ 	.byte	0x04, 0x17
        /*000a*/ 	.short	(.L_240 - .L_239)
.L_239:
        /*000c*/ 	.word	0x00000000
        /*0010*/ 	.short	0x0004
        /*0012*/ 	.short	0x0018
        /*0014*/ 	.byte	0x00, 0xf0, 0x41, 0x00


	//----- nvinfo : EIATTR_KPARAM_INFO
	.align		4
.L_240:
        /*0018*/ 	.byte	0x04, 0x17
        /*001a*/ 	.short	(.L_242 - .L_241)
.L_241:
        /*001c*/ 	.word	0x00000000
        /*0020*/ 	.short	0x0003
        /*0022*/ 	.short	0x0010
        /*0024*/ 	.byte	0x00, 0xf0, 0x21, 0x00


	//----- nvinfo : EIATTR_KPARAM_INFO
	.align		4
.L_242:
        /*0028*/ 	.byte	0x04, 0x17
        /*002a*/ 	.short	(.L_244 - .L_243)
.L_243:
        /*002c*/ 	.word	0x00000000
        /*0030*/ 	.short	0x0002
        /*0032*/ 	.short	0x0008
        /*0034*/ 	.byte	0x00, 0xf0, 0x05, 0x00


	//----- nvinfo : EIATTR_KPARAM_INFO
	.align		4
.L_244:
        /*0038*/ 	.byte	0x04, 0x17
        /*003a*/ 	.short	(.L_246 - .L_245)
.L_245:
        /*003c*/ 	.word	0x00000000
        /*0040*/ 	.short	0x0001
        /*0042*/ 	.short	0x0004
        /*0044*/ 	.byte	0x00, 0xf0, 0x11, 0x00


	//----- nvinfo : EIATTR_KPARAM_INFO
	.align		4
.L_246:
        /*0048*/ 	.byte	0x04, 0x17
        /*004a*/ 	.short	(.L_248 - .L_247)
.L_247:
        /*004c*/ 	.word	0x00000000
        /*0050*/ 	.short	0x0000
        /*0052*/ 	.short	0x0000
        /*0054*/ 	.byte	0x00, 0xf0, 0x11, 0x00


	//----- nvinfo : EIATTR_SPARSE_MMA_MASK
	.align		4
.L_248:
        /*0058*/ 	.byte	0x03, 0x50
        /*005a*/ 	.short	0x0000


	//----- nvinfo : EIATTR_MAXREG_COUNT
	.align		4
        /*005c*/ 	.byte	0x03, 0x1b
        /*005e*/ 	.short	0x00ff


	//----- nvinfo : EIATTR_MERCURY_ISA_VERSION
	.align		4
        /*0060*/ 	.byte	0x03, 0x5f
        /*0062*/ 	.short	0x0101


	//----- nvinfo : EIATTR_VRC_CTA_INIT_COUNT
	.align		4
        /*0064*/ 	.byte	0x02, 0x4a
	.zero		1
	.zero		1


	//----- nvinfo : EIATTR_EXIT_INSTR_OFFSETS
	.align		4
        /*0068*/ 	.byte	0x04, 0x1c
        /*006a*/ 	.short	(.L_250 - .L_249)


	//   ....[0]....
.L_249:
        /*006c*/ 	.word	0x000001f0


	//   ....[1]....
        /*0070*/ 	.word	0x000007b0


	//   ....[2]....
        /*0074*/ 	.word	0x00000a50


	//   ....[3]....
        /*0078*/ 	.word	0x00000be0


	//   ....[4]....
        /*007c*/ 	.word	0x00000cb0


	//   ....[5]....
        /*0080*/ 	.word	0x00000cd0


	//   ....[6]....
        /*0084*/ 	.word	0x000010f0


	//   ....[7]....
        /*0088*/ 	.word	0x00001360


	//   ....[8]....
        /*008c*/ 	.word	0x000014c0


	//   ....[9]....
        /*0090*/ 	.word	0x000014f0


	//   ....[10]....
        /*0094*/ 	.word	0x00001560


	//----- nvinfo : EIATTR_MAX_THREADS
	.align		4
.L_250:
        /*0098*/ 	.byte	0x04, 0x05
        /*009a*/ 	.short	(.L_252 - .L_251)
.L_251:
        /*009c*/ 	.word	0x00000080
        /*00a0*/ 	.word	0x00000001
        /*00a4*/ 	.word	0x00000001


	//----- nvinfo : EIATTR_CRS_STACK_SIZE
	.align		4
.L_252:
        /*00a8*/ 	.byte	0x04, 0x1e
        /*00aa*/ 	.short	(.L_254 - .L_253)
.L_253:
        /*00ac*/ 	.word	0x00000000


	//----- nvinfo : EIATTR_CBANK_PARAM_SIZE
	.align		4
.L_254:
        /*00b0*/ 	.byte	0x03, 0x19
        /*00b2*/ 	.short	0x0028


	//----- nvinfo : EIATTR_PARAM_CBANK
	.align		4
        /*00b4*/ 	.byte	0x04, 0x0a
        /*00b6*/ 	.short	(.L_256 - .L_255)
	.align		4
.L_255:
        /*00b8*/ 	.word	index@(.nv.constant0._ZN3cub18CUB_300001_SM_10006detail9transform16transform_kernelINS2_10policy_hubILb1EN4cuda3std3__45tupleIJN6thrust24THRUST_300001_SM_1000_NS6detail15normal_iteratorINSA_10device_ptrIiEEEEEEEE10policy1000Ei18positive_indicatorSF_JPiEEEvT0_iT1_T2_DpNS2_10kernel_argIT3_EE)
        /*00bc*/ 	.short	0x0380
        /*00be*/ 	.short	0x0028


	//----- nvinfo : EIATTR_SW_WAR
	.align		4
.L_256:
        /*00c0*/ 	.byte	0x04, 0x36
        /*00c2*/ 	.short	(.L_258 - .L_257)
.L_257:
        /*00c4*/ 	.word	0x00000008
.L_258:


//--------------------- .nv.info._ZN3cub18CUB_300001_SM_10006detail8for_each13static_kernelINS2_12policy_hub_t12policy_500_tEmN6thrust24THRUST_300001_SM_1000_NS8cuda_cub20__uninitialized_fill7functorINS7_10device_ptrIiEEiEEEEvT0_T1_ --------------------------
	.section	.nv.info._ZN3cub18CUB_300001_SM_10006detail8for_each13static_kernelINS2_12policy_hub_t12policy_500_tEmN6thrust24THRUST_300001_SM_1000_NS8cuda_cub20__uninitialized_fill7functorINS7_10device_ptrIiEEiEEEEvT0_T1_,"",@"SHT_CUDA_INFO"
	.sectionflags	@""
	.align	4


	//----- nvinfo : EIATTR_CUDA_API_VERSION
	.align		4
        /*0000*/ 	.byte	0x04, 0x37
        /*0002*/ 	.short	(.L_260 - .L_259)
.L_259:
        /*0004*/ 	.word	0x00000082


	//----- nvinfo : EIATTR_KPARAM_INFO
	.align		4
.L_260:
        /*0008*/ 	.byte	0x04, 0x17
        /*000a*/ 	.short	(.L_262 - .L_261)
.L_261:
        /*000c*/ 	.word	0x00000000
        /*0010*/ 	.short	0x0001
        /*0012*/ 	.short	0x0008
        /*0014*/ 	.byte	0x00, 0xf0, 0x41, 0x00


	//----- nvinfo : EIATTR_KPARAM_INFO
	.align		4
.L_262:
        /*0018*/ 	.byte	0x04, 0x17
        /*001a*/ 	.short	(.L_264 - .L_263)
.L_263:
        /*001c*/ 	.word	0x00000000
        /*0020*/ 	.short	0x0000
        /*0022*/ 	.short	0x0000
        /*0024*/ 	.byte	0x00, 0xf0, 0x21, 0x00


	//----- nvinfo : EIATTR_SPARSE_MMA_MASK
	.align		4
.L_264:
        /*0028*/ 	.byte	0x03, 0x50
        /*002a*/ 	.short	0x0000


	//----- nvinfo : EIATTR_MAXREG_COUNT
	.align		4
        /*002c*/ 	.byte	0x03, 0x1b
        /*002e*/ 	.short	0x00ff


	//----- nvinfo : EIATTR_MERCURY_ISA_VERSION
	.align		4
        /*0030*/ 	.byte	0x03, 0x5f
        /*0032*/ 	.short	0x0101


	//----- nvinfo : EIATTR_VRC_CTA_INIT_COUNT
	.align		4
        /*0034*/ 	.byte	0x02, 0x4a
	.zero		1
	.zero		1


	//----- nvinfo : EIATTR_EXIT_INSTR_OFFSETS
	.align		4
        /*0038*/ 	.byte	0x04, 0x1c
        /*003a*/ 	.short	(.L_266 - .L_265)


	//   ....[0]....
.L_265:
        /*003c*/ 	.word	0x00000130


	//   ....[1]....
        /*0040*/ 	.word	0x00000230


	//   ....[2]....
        /*0044*/ 	.word	0x00000260


	//----- nvinfo : EIATTR_MAX_THREADS
	.align		4
.L_266:
        /*0048*/ 	.byte	0x04, 0x05
        /*004a*/ 	.short	(.L_268 - .L_267)
.L_267:
        /*004c*/ 	.word	0x00000100
        /*0050*/ 	.word	0x00000001
        /*0054*/ 	.word	0x00000001


	//----- nvinfo : EIATTR_CBANK_PARAM_SIZE
	.align		4
.L_268:
        /*0058*/ 	.byte	0x03, 0x19
        /*005a*/ 	.short	0x0018


	//----- nvinfo : EIATTR_PARAM_CBANK
	.align		4
        /*005c*/ 	.byte	0x04, 0x0a
        /*005e*/ 	.short	(.L_270 - .L_269)
	.align		4
.L_269:
        /*0060*/ 	.word	index@(.nv.constant0._ZN3cub18CUB_300001_SM_10006detail8for_each13static_kernelINS2_12policy_hub_t12policy_500_tEmN6thrust24THRUST_300001_SM_1000_NS8cuda_cub20__uninitialized_fill7functorINS7_10device_ptrIiEEiEEEEvT0_T1_)
        /*0064*/ 	.short	0x0380
        /*0066*/ 	.short	0x0018


	//----- nvinfo : EIATTR_SW_WAR
	.align		4
.L_270:
        /*0068*/ 	.byte	0x04, 0x36
        /*006a*/ 	.short	(.L_272 - .L_271)
.L_271:
        /*006c*/ 	.word	0x00000008
.L_272:


//--------------------- .nv.info._ZN3cub18CUB_300001_SM_10006detail11EmptyKernelIvEEvv --------------------------
	.section	.nv.info._ZN3cub18CUB_300001_SM_10006detail11EmptyKernelIvEEvv,"",@"SHT_CUDA_INFO"
	.sectionflags	@""
	.align	4


	//----- nvinfo : EIATTR_CUDA_API_VERSION
	.align		4
        /*0000*/ 	.byte	0x04, 0x37
        /*0002*/ 	.short	(.L_274 - .L_273)
.L_273:
        /*0004*/ 	.word	0x00000082


	//----- nvinfo : EIATTR_SPARSE_MMA_MASK
	.align		4
.L_274:
        /*0008*/ 	.byte	0x03, 0x50
        /*000a*/ 	.short	0x0000


	//----- nvinfo : EIATTR_MAXREG_COUNT
	.align		4
        /*000c*/ 	.byte	0x03, 0x1b
        /*000e*/ 	.short	0x00ff


	//----- nvinfo : EIATTR_MERCURY_ISA_VERSION
	.align		4
        /*0010*/ 	.byte	0x03, 0x5f
        /*0012*/ 	.short	0x0101


	//----- nvinfo : EIATTR_VRC_CTA_INIT_COUNT
	.align		4
        /*0014*/ 	.byte	0x02, 0x4a
	.zero		1
	.zero		1


	//----- nvinfo : EIATTR_EXIT_INSTR_OFFSETS
	.align		4
        /*0018*/ 	.byte	0x04, 0x1c
        /*001a*/ 	.short	(.L_276 - .L_275)


	//   ....[0]....
.L_275:
        /*001c*/ 	.word	0x00000010


	//----- nvinfo : EIATTR_SW_WAR
	.align		4
.L_276:
        /*0020*/ 	.byte	0x04, 0x36
        /*0022*/ 	.short	(.L_278 - .L_277)
.L_277:
        /*0024*/ 	.word	0x00000008
.L_278:


//--------------------- .nv.callgraph             --------------------------
	.section	.nv.callgraph,"",@"SHT_CUDA_CALLGRAPH"
	.align	4
	.sectionentsize	8
	.align		4
        /*0000*/ 	.word	0x00000000
	.align		4
        /*0004*/ 	.word	0xffffffff
	.align		4
        /*0008*/ 	.word	0x00000000
	.align		4
        /*000c*/ 	.word	0xfffffffe
	.align		4
        /*0010*/ 	.word	0x00000000
	.align		4
        /*0014*/ 	.word	0xfffffffd
	.align		4
        /*0018*/ 	.word	0x00000000
	.align		4
        /*001c*/ 	.word	0xfffffffc


//--------------------- .nv.constant4             --------------------------
	.section	.nv.constant4,"a",@progbits
	.align	8
	.align		8
.nv.constant4:
        /*0000*/ 	.dword	_ZN34_INTERNAL_808b2d23_4_k_cu_705b9e184cuda3std3__45__cpo5beginE
	.align		8
        /*0008*/ 	.dword	_ZN34_INTERNAL_808b2d23_4_k_cu_705b9e184cuda3std3__45__cpo3endE
	.align		8
        /*0010*/ 	.dword	_ZN34_INTERNAL_808b2d23_4_k_cu_705b9e184cuda3std3__45__cpo6cbeginE
	.align		8
        /*0018*/ 	.dword	_ZN34_INTERNAL_808b2d23_4_k_cu_705b9e184cuda3std3__45__cpo4cendE
	.align		8
        /*0020*/ 	.dword	_ZN34_INTERNAL_808b2d23_4_k_cu_705b9e184cuda3std3__45__cpo6rbeginE
	.align		8
        /*0028*/ 	.dword	_ZN34_INTERNAL_808b2d23_4_k_cu_705b9e184cuda3std3__45__cpo4rendE
	.align		8
        /*0030*/ 	.dword	_ZN34_INTERNAL_808b2d23_4_k_cu_705b9e184cuda3std3__45__cpo7crbeginE
	.align		8
        /*0038*/ 	.dword	_ZN34_INTERNAL_808b2d23_4_k_cu_705b9e184cuda3std3__45__cpo5crendE
	.align		8
        /*0040*/ 	.dword	_ZN34_INTERNAL_808b2d23_4_k_cu_705b9e184cuda3std3__436_GLOBAL__N__808b2d23_4_k_cu_705b9e186ignoreE
	.align		8
        /*0048*/ 	.dword	_ZN34_INTERNAL_808b2d23_4_k_cu_705b9e184cuda3std3__419piecewise_constructE
	.align		8
        /*0050*/ 	.dword	_ZN34_INTERNAL_808b2d23_4_k_cu_705b9e184cuda3std3__48in_placeE
	.align		8
        /*0058*/ 	.dword	_ZN34_INTERNAL_808b2d23_4_k_cu_705b9e184cuda3std3__420unreachable_sentinelE
	.align		8
        /*0060*/ 	.dword	_ZN34_INTERNAL_808b2d23_4_k_cu_705b9e184cuda3std3__47nulloptE
	.align		8
        /*0068*/ 	.dword	_ZN34_INTERNAL_808b2d23_4_k_cu_705b9e184cuda3std3__48unexpectE
	.align		8
        /*0070*/ 	.dword	_ZN34_INTERNAL_808b2d23_4_k_cu_705b9e184cuda3std6ranges3__45__cpo4swapE
	.align		8
        /*0078*/ 	.dword	_ZN34_INTERNAL_808b2d23_4_k_cu_705b9e184cuda3std6ranges3__45__cpo9iter_moveE
	.align		8
        /*0080*/ 	.dword	_ZN34_INTERNAL_808b2d23_4_k_cu_705b9e184cuda3std6ranges3__45__cpo5beginE
	.align		8
        /*0088*/ 	.dword	_ZN34_INTERNAL_808b2d23_4_k_cu_705b9e184cuda3std6ranges3__45__cpo3endE
	.align		8
        /*0090*/ 	.dword	_ZN34_INTERNAL_808b2d23_4_k_cu_705b9e184cuda3std6ranges3__45__cpo6cbeginE
	.align		8
        /*0098*/ 	.dword	_ZN34_INTERNAL_808b2d23_4_k_cu_705b9e184cuda3std6ranges3__45__cpo4cendE
	.align		8
        /*00a0*/ 	.dword	_ZN34_INTERNAL_808b2d23_4_k_cu_705b9e184cuda3std6ranges3__45__cpo7advanceE
	.align		8
        /*00a8*/ 	.dword	_ZN34_INTERNAL_808b2d23_4_k_cu_705b9e184cuda3std6ranges3__45__cpo9iter_swapE
	.align		8
        /*00b0*/ 	.dword	_ZN34_INTERNAL_808b2d23_4_k_cu_705b9e184cuda3std6ranges3__45__cpo4nextE
	.align		8
        /*00b8*/ 	.dword	_ZN34_INTERNAL_808b2d23_4_k_cu_705b9e184cuda3std6ranges3__45__cpo4prevE
	.align		8
        /*00c0*/ 	.dword	_ZN34_INTERNAL_808b2d23_4_k_cu_705b9e184cuda3std6ranges3__45__cpo4dataE
	.align		8
        /*00c8*/ 	.dword	_ZN34_INTERNAL_808b2d23_4_k_cu_705b9e184cuda3std6ranges3__45__cpo5cdataE
	.align		8
        /*00d0*/ 	.dword	_ZN34_INTERNAL_808b2d23_4_k_cu_705b9e184cuda3std6ranges3__45__cpo4sizeE
	.align		8
        /*00d8*/ 	.dword	_ZN34_INTERNAL_808b2d23_4_k_cu_705b9e184cuda3std6ranges3__45__cpo5ssizeE
	.align		8
        /*00e0*/ 	.dword	_ZN34_INTERNAL_808b2d23_4_k_cu_705b9e184cuda3std6ranges3__45__cpo8distanceE
	.align		8
        /*00e8*/ 	.dword	_ZN34_INTERNAL_808b2d23_4_k_cu_705b9e186thrust24THRUST_300001_SM_1000_NS8cuda_cub3parE
	.align		8
        /*00f0*/ 	.dword	_ZN34_INTERNAL_808b2d23_4_k_cu_705b9e186thrust24THRUST_300001_SM_1000_NS8cuda_cub10par_nosyncE
	.align		8
        /*00f8*/ 	.dword	_ZN34_INTERNAL_808b2d23_4_k_cu_705b9e186thrust24THRUST_300001_SM_1000_NS6system6detail10sequential3seqE
	.align		8
        /*0100*/ 	.dword	_ZN34_INTERNAL_808b2d23_4_k_cu_705b9e186thrust24THRUST_300001_SM_1000_NS12placeholders2_1E
	.align		8
        /*0108*/ 	.dword	_ZN34_INTERNAL_808b2d23_4_k_cu_705b9e186thrust24THRUST_300001_SM_1000_NS12placeholders2_2E
	.align		8
        /*0110*/ 	.dword	_ZN34_INTERNAL_808b2d23_4_k_cu_705b9e186thrust24THRUST_300001_SM_1000_NS12placeholders2_3E
	.align		8
        /*0118*/ 	.dword	_ZN34_INTERNAL_808b2d23_4_k_cu_705b9e186thrust24THRUST_300001_SM_1000_NS12placeholders2_4E
	.align		8
        /*0120*/ 	.dword	_ZN34_INTERNAL_808b2d23_4_k_cu_705b9e186thrust24THRUST_300001_SM_1000_NS12placeholders2_5E
	.align		8
        /*0128*/ 	.dword	_ZN34_INTERNAL_808b2d23_4_k_cu_705b9e186thrust24THRUST_300001_SM_1000_NS12placeholders2_6E
	.align		8
        /*0130*/ 	.dword	_ZN34_INTERNAL_808b2d23_4_k_cu_705b9e186thrust24THRUST_300001_SM_1000_NS12placeholders2_7E
	.align		8
        /*0138*/ 	.dword	_ZN34_INTERNAL_808b2d23_4_k_cu_705b9e186thrust24THRUST_300001_SM_1000_NS12placeholders2_8E
	.align		8
        /*0140*/ 	.dword	_ZN34_INTERNAL_808b2d23_4_k_cu_705b9e186thrust24THRUST_300001_SM_1000_NS12placeholders2_9E
	.align		8
        /*0148*/ 	.dword	_ZN34_INTERNAL_808b2d23_4_k_cu_705b9e186thrust24THRUST_300001_SM_1000_NS12placeholders3_10E
	.align		8
        /*0150*/ 	.dword	_ZN34_INTERNAL_808b2d23_4_k_cu_705b9e186thrust24THRUST_300001_SM_1000_NS3seqE


//--------------------- .text._ZN3cub18CUB_300001_SM_10006detail4scan16DeviceScanKernelINS2_10policy_hubIiiimN4cuda3std3__44plusIvEEE10Policy1000EN6thrust24THRUST_300001_SM_1000_NS6detail15normal_iteratorINSD_10device_ptrIiEEEESI_NS0_13ScanTileStateIiLb1EEES9_NS0_8NullTypeEmiLb0ESL_EEvT0_T1_T2_iT3_T4_T5_ --------------------------
	.section	.text._ZN3cub18CUB_300001_SM_10006detail4scan16DeviceScanKernelINS2_10policy_hubIiiimN4cuda3std3__44plusIvEEE10Policy1000EN6thrust24THRUST_300001_SM_1000_NS6detail15normal_iteratorINSD_10device_ptrIiEEEESI_NS0_13ScanTileStateIiLb1EEES9_NS0_8NullTypeEmiLb0ESL_EEvT0_T1_T2_iT3_T4_T5_,"ax",@progbits
	.align	128
        .global         _ZN3cub18CUB_300001_SM_10006detail4scan16DeviceScanKernelINS2_10policy_hubIiiimN4cuda3std3__44plusIvEEE10Policy1000EN6thrust24THRUST_300001_SM_1000_NS6detail15normal_iteratorINSD_10device_ptrIiEEEESI_NS0_13ScanTileStateIiLb1EEES9_NS0_8NullTypeEmiLb0ESL_EEvT0_T1_T2_iT3_T4_T5_
        .type           _ZN3cub18CUB_300001_SM_10006detail4scan16DeviceScanKernelINS2_10policy_hubIiiimN4cuda3std3__44plusIvEEE10Policy1000EN6thrust24THRUST_300001_SM_1000_NS6detail15normal_iteratorINSD_10device_ptrIiEEEESI_NS0_13ScanTileStateIiLb1EEES9_NS0_8NullTypeEmiLb0ESL_EEvT0_T1_T2_iT3_T4_T5_,@function
        .size           _ZN3cub18CUB_300001_SM_10006detail4scan16DeviceScanKernelINS2_10policy_hubIiiimN4cuda3std3__44plusIvEEE10Policy1000EN6thrust24THRUST_300001_SM_1000_NS6detail15normal_iteratorINSD_10device_ptrIiEEEESI_NS0_13ScanTileStateIiLb1EEES9_NS0_8NullTypeEmiLb0ESL_EEvT0_T1_T2_iT3_T4_T5_,(.L_x_270 - _ZN3cub18CUB_300001_SM_10006detail4scan16DeviceScanKernelINS2_10policy_hubIiiimN4cuda3std3__44plusIvEEE10Policy1000EN6thrust24THRUST_300001_SM_1000_NS6detail15normal_iteratorINSD_10device_ptrIiEEEESI_NS0_13ScanTileStateIiLb1EEES9_NS0_8NullTypeEmiLb0ESL_EEvT0_T1_T2_iT3_T4_T5_)
        .other          _ZN3cub18CUB_300001_SM_10006detail4scan16DeviceScanKernelINS2_10policy_hubIiiimN4cuda3std3__44plusIvEEE10Policy1000EN6thrust24THRUST_300001_SM_1000_NS6detail15normal_iteratorINSD_10device_ptrIiEEEESI_NS0_13ScanTileStateIiLb1EEES9_NS0_8NullTypeEmiLb0ESL_EEvT0_T1_T2_iT3_T4_T5_,@"STO_CUDA_ENTRY STV_DEFAULT"
_ZN3cub18CUB_300001_SM_10006detail4scan16DeviceScanKernelINS2_10policy_hubIiiimN4cuda3std3__44plusIvEEE10Policy1000EN6thrust24THRUST_300001_SM_1000_NS6detail15normal_iteratorINSD_10device_ptrIiEEEESI_NS0_13ScanTileStateIiLb1EEES9_NS0_8NullTypeEmiLb0ESL_EEvT0_T1_T2_iT3_T4_T5_:
.text._ZN3cub18CUB_300001_SM_10006detail4scan16DeviceScanKernelINS2_10policy_hubIiiimN4cuda3std3__44plusIvEEE10Policy1000EN6thrust24THRUST_300001_SM_1000_NS6detail15normal_iteratorINSD_10device_ptrIiEEEESI_NS0_13ScanTileStateIiLb1EEES9_NS0_8NullTypeEmiLb0ESL_EEvT0_T1_T2_iT3_T4_T5_:
[----:B------:R-:W-:Y:S08]  /*0000*/  LDC R1, c[0x0][0x37c] ;  /* 0x0000df00ff017b82 */ /* 0x000ff00000000800 */
[----:B------:R-:W0:Y:S01]  /*0010*/  S2UR UR6, SR_CTAID.X ;  /* 0x00000000000679c3 */ /* 0x000e220000002500 */
[----:B------:R-:W0:Y:S01]  /*0020*/  LDCU UR4, c[0x0][0x398] ;  /* 0x00007300ff0477ac */ /* 0x000e220008000800 */
[----:B------:R-:W1:Y:S01]  /*0030*/  LDCU.64 UR8, c[0x0][0x3a0] ;  /* 0x00007400ff0877ac */ /* 0x000e620008000a00 */
[----:B------:R-:W2:Y:S01]  /*0040*/  LDCU.64 UR12, c[0x0][0x358] ;  /* 0x00006b00ff0c77ac */ /* 0x000ea20008000a00 */
[----:B0-----:R-:W-:-:S04]  /*0050*/  UIADD3 UR6, UPT, UPT, UR6, UR4, URZ ;  /* 0x0000000406067290 */ /* 0x001fc8000fffe0ff */
[----:B------:R-:W-:-:S04]  /*0060*/  UIMAD.WIDE UR10, UR6, 0x1ee0, URZ ;  /* 0x00001ee0060a78a5 */ /* 0x000fc8000f8e02ff */
[----:B-1----:R-:W-:-:S04]  /*0070*/  UIADD3 UR7, UP0, UPT, -UR10, UR8, URZ ;  /* 0x000000080a077290 */ /* 0x002fc8000ff1e1ff */
[----:B------:R-:W-:Y:S02]  /*0080*/  UIADD3.X UR4, UPT, UPT, ~UR11, UR9, URZ, UP0, !UPT ;  /* 0x000000090b047290 */ /* 0x000fe400087fe5ff */
[----:B------:R-:W-:-:S04]  /*0090*/  UISETP.GE.U32.AND UP0, UPT, UR7, 0x1ee1, UPT ;  /* 0x00001ee10700788c */ /* 0x000fc8000bf06070 */
[----:B------:R-:W-:-:S09]  /*00a0*/  UISETP.GE.U32.AND.EX UP0, UPT, UR4, URZ, UPT, UP0 ;  /* 0x000000ff0400728c */ /* 0x000fd2000bf06100 */
[----:B--2---:R-:W-:Y:S05]  /*00b0*/  BRA.U !UP0, `(.L_x_0) ;  /* 0x0000001d08047547 */ /* 0x004fea000b800000 */
[----:B------:R-:W0:Y:S01]  /*00c0*/  S2R R36, SR_TID.X ;  /* 0x0000000000247919 */ /* 0x000e220000002100 */
[----:B------:R-:W1:Y:S01]  /*00d0*/  LDCU.64 UR4, c[0x0][0x380] ;  /* 0x00007000ff0477ac */ /* 0x000e620008000a00 */
[C---:B0-----:R-:W-:Y:S02]  /*00e0*/  LOP3.LUT R0, R36.reuse, 0x1f, RZ, 0xc0, !PT ;  /* 0x0000001f24007812 */ /* 0x041fe400078ec0ff */
[----:B------:R-:W-:-:S05]  /*00f0*/  LOP3.LUT R3, R36, 0x3e0, RZ, 0xc0, !PT ;  /* 0x000003e024037812 */ /* 0x000fca00078ec0ff */
[----:B------:R-:W-:-:S05]  /*0100*/  IMAD R0, R3, 0x13, R0 ;  /* 0x0000001303007824 */ /* 0x000fca00078e0200 */
[----:B------:R-:W-:-:S05]  /*0110*/  IADD3 R0, P0, PT, R0, UR10, RZ ;  /* 0x0000000a00007c10 */ /* 0x000fca000ff1e0ff */
[----:B------:R-:W-:Y:S02]  /*0120*/  IMAD.X R41, RZ, RZ, UR11, P0 ;  /* 0x0000000bff297e24 */ /* 0x000fe400080e06ff */
[----:B------:R-:W-:-:S03]  /*0130*/  IMAD.SHL.U32 R42, R0, 0x4, RZ ;  /* 0x00000004002a7824 */ /* 0x000fc600078e00ff */
[----:B------:R-:W-:Y:S02]  /*0140*/  SHF.L.U64.HI R41, R0, 0x2, R41 ;  /* 0x0000000200297819 */ /* 0x000fe40000010229 */
[----:B-1----:R-:W-:-:S04]  /*0150*/  IADD3 R2, P0, PT, R42, UR4, RZ ;  /* 0x000000042a027c10 */ /* 0x002fc8000ff1e0ff */
[----:B------:R-:W-:-:S05]  /*0160*/  IADD3.X R3, PT, PT, R41, UR5, RZ, P0, !PT ;  /* 0x0000000529037c10 */ /* 0x000fca00087fe4ff */
[----:B------:R-:W2:Y:S04]  /*0170*/  LDG.E R5, desc[UR12][R2.64] ;  /* 0x0000000c02057981 */ /* 0x000ea8000c1e1900 */
[----:B------:R-:W3:Y:S04]  /*0180*/  LDG.E R7, desc[UR12][R2.64+0x80] ;  /* 0x0000800c02077981 */ /* 0x000ee8000c1e1900 */
[----:B------:R-:W4:Y:S04]  /*0190*/  LDG.E R9, desc[UR12][R2.64+0x100] ;  /* 0x0001000c02097981 */ /* 0x000f28000c1e1900 */
[----:B------:R-:W5:Y:S04]  /*01a0*/  LDG.E R11, desc[UR12][R2.64+0x180] ;  /* 0x0001800c020b7981 */ /* 0x000f68000c1e1900 */
        /* <DEDUP_REMOVED lines=14> */
[----:B------:R-:W5:Y:S01]  /*0290*/  LDG.E R0, desc[UR12][R2.64+0x900] ;  /* 0x0009000c02007981 */ /* 0x000f62000c1e1900 */
[----:B------:R-:W0:Y:S01]  /*02a0*/  S2UR UR5, SR_CgaCtaId ;  /* 0x00000000000579c3 */ /* 0x000e220000008800 */
[----:B------:R-:W-:Y:S01]  /*02b0*/  SHF.R.U32.HI R32, RZ, 0x5, R36 ;  /* 0x00000005ff207819 */ /* 0x000fe20000011624 */
[----:B------:R-:W-:Y:S01]  /*02c0*/  UMOV UR4, 0x400 ;  /* 0x0000040000047882 */ /* 0x000fe20000000000 */
[----:B------:R-:W1:Y:S01]  /*02d0*/  S2R R44, SR_LANEID ;  /* 0x00000000002c7919 */ /* 0x000e620000000000 */
[----:B------:R-:W-:Y:S01]  /*02e0*/  UISETP.NE.AND UP0, UPT, UR6, URZ, UPT ;  /* 0x000000ff0600728c */ /* 0x000fe2000bf05270 */
[----:B------:R-:W-:Y:S01]  /*02f0*/  BSSY.RECONVERGENT B0, `(.L_x_1) ;  /* 0x000014b000007945 */ /* 0x000fe20003800200 */
[----:B0-----:R-:W-:Y:S01]  /*0300*/  ULEA UR4, UR5, UR4, 0x18 ;  /* 0x0000000405047291 */ /* 0x001fe2000f8ec0ff */
[----:B-1----:R-:W-:-:S05]  /*0310*/  IMAD R28, R32, 0x260, R44 ;  /* 0x00000260201c7824 */ /* 0x002fca00078e022c */
[----:B------:R-:W-:-:S05]  /*0320*/  LEA R28, R28, UR4, 0x2 ;  /* 0x000000041c1c7c11 */ /* 0x000fca000f8e10ff */
[----:B------:R-:W-:Y:S01]  /*0330*/  IMAD R27, R44, 0x48, R28 ;  /* 0x000000482c1b7824 */ /* 0x000fe200078e021c */
[----:B--2---:R0:W-:Y:S04]  /*0340*/  STS [R28], R5 ;  /* 0x000000051c007388 */ /* 0x0041e80000000800 */
[----:B---3--:R0:W-:Y:S04]  /*0350*/  STS [R28+0x80], R7 ;  /* 0x000080071c007388 */ /* 0x0081e80000000800 */
[----:B----4-:R0:W-:Y:S04]  /*0360*/  STS [R28+0x100], R9 ;  /* 0x000100091c007388 */ /* 0x0101e80000000800 */
[----:B-----5:R0:W-:Y:S04]  /*0370*/  STS [R28+0x180], R11 ;  /* 0x0001800b1c007388 */ /* 0x0201e80000000800 */
[----:B------:R0:W-:Y:S04]  /*0380*/  STS [R28+0x200], R13 ;  /* 0x0002000d1c007388 */ /* 0x0001e80000000800 */
        /* <DEDUP_REMOVED lines=13> */
[----:B------:R0:W-:Y:S01]  /*0460*/  STS [R28+0x900], R0 ;  /* 0x000900001c007388 */ /* 0x0001e20000000800 */
[----:B------:R-:W-:-:S03]  /*0470*/  NOP ;  /* 0x0000000000007918 */ /* 0x000fc60000000000 */
[----:B------:R0:W1:Y:S04]  /*0480*/  LDS R26, [R27] ;  /* 0x000000001b1a7984 */ /* 0x0000680000000800 */
[----:B------:R0:W2:Y:S04]  /*0490*/  LDS R25, [R27+0x4] ;  /* 0x000004001b197984 */ /* 0x0000a80000000800 */
[----:B------:R0:W3:Y:S04]  /*04a0*/  LDS R24, [R27+0x8] ;  /* 0x000008001b187984 */ /* 0x0000e80000000800 */
[----:B------:R0:W4:Y:S04]  /*04b0*/  LDS R40, [R27+0xc] ;  /* 0x00000c001b287984 */ /* 0x0001280000000800 */
[----:B------:R0:W0:Y:S04]  /*04c0*/  LDS R39, [R27+0x10] ;  /* 0x000010001b277984 */ /* 0x0000280000000800 */
        /* <DEDUP_REMOVED lines=13> */
[----:B------:R0:W0:Y:S01]  /*05a0*/  LDS R0, [R27+0x48] ;  /* 0x000048001b007984 */ /* 0x0000220000000800 */
[----:B------:R-:W-:Y:S06]  /*05b0*/  BAR.SYNC.DEFER_BLOCKING 0x0 ;  /* 0x0000000000007b1d */ /* 0x000fec0000010000 */
[----:B-1234-:R-:W-:Y:S05]  /*05c0*/  BRA.U UP0, `(.L_x_2) ;  /* 0x0000000500247547 */ /* 0x01efea000b800000 */
[----:B------:R-:W-:Y:S02]  /*05d0*/  IADD3 R8, PT, PT, R24, R25, R26 ;  /* 0x0000001918087210 */ /* 0x000fe40007ffe01a */
[----:B------:R-:W-:Y:S02]  /*05e0*/  ISETP.NE.AND P1, PT, R44, 0x1f, PT ;  /* 0x0000001f2c00780c */ /* 0x000fe40003f25270 */
[----:B0-----:R-:W-:Y:S02]  /*05f0*/  IADD3 R8, PT, PT, R39, R40, R8 ;  /* 0x0000002827087210 */ /* 0x001fe40007ffe008 */
[----:B------:R-:W-:Y:S02]  /*0600*/  ISETP.GE.U32.AND P2, PT, R36, 0x20, PT ;  /* 0x000000202400780c */ /* 0x000fe40003f46070 */
[----:B------:R-:W-:Y:S02]  /*0610*/  IADD3 R8, PT, PT, R30, R31, R8 ;  /* 0x0000001f1e087210 */ /* 0x000fe40007ffe008 */
[----:B------:R-:W-:-:S02]  /*0620*/  ISETP.NE.AND P3, PT, R44, RZ, PT ;  /* 0x000000ff2c00720c */ /* 0x000fc40003f65270 */
[----:B------:R-:W-:-:S03]  /*0630*/  IADD3 R8, PT, PT, R23, R29, R8 ;  /* 0x0000001d17087210 */ /* 0x000fc60007ffe008 */
[----:B------:R-:W-:Y:S02]  /*0640*/  @!P1 LEA R37, R32, UR4, 0x2 ;  /* 0x0000000420259c11 */ /* 0x000fe4000f8e10ff */
[----:B------:R-:W-:-:S04]  /*0650*/  IADD3 R8, PT, PT, R21, R22, R8 ;  /* 0x0000001615087210 */ /* 0x000fc80007ffe008 */
[----:B------:R-:W-:-:S04]  /*0660*/  IADD3 R8, PT, PT, R7, R20, R8 ;  /* 0x0000001407087210 */ /* 0x000fc80007ffe008 */
[----:B------:R-:W-:-:S04]  /*0670*/  IADD3 R8, PT, PT, R5, R6, R8 ;  /* 0x0000000605087210 */ /* 0x000fc80007ffe008 */
[----:B------:R-:W-:-:S04]  /*0680*/  IADD3 R33, PT, PT, R3, R4, R8 ;  /* 0x0000000403217210 */ /* 0x000fc80007ffe008 */
[----:B------:R-:W-:-:S05]  /*0690*/  IADD3 R33, PT, PT, R0, R2, R33 ;  /* 0x0000000200217210 */ /* 0x000fca0007ffe021 */
[----:B------:R-:W0:Y:S02]  /*06a0*/  SHFL.UP P0, R8, R33, 0x1, RZ ;  /* 0x0420000021087989 */ /* 0x000e2400000000ff */
[----:B0-----:R-:W-:-:S05]  /*06b0*/  @P0 IMAD.IADD R8, R33, 0x1, R8 ;  /* 0x0000000121080824 */ /* 0x001fca00078e0208 */
[----:B------:R-:W0:Y:S02]  /*06c0*/  SHFL.UP P0, R13, R8, 0x2, RZ ;  /* 0x04400000080d7989 */ /* 0x000e2400000000ff */
[----:B0-----:R-:W-:-:S05]  /*06d0*/  @P0 IMAD.IADD R13, R8, 0x1, R13 ;  /* 0x00000001080d0824 */ /* 0x001fca00078e020d */
[----:B------:R-:W0:Y:S02]  /*06e0*/  SHFL.UP P0, R16, R13, 0x4, RZ ;  /* 0x048000000d107989 */ /* 0x000e2400000000ff */
[----:B0-----:R-:W-:-:S05]  /*06f0*/  @P0 IMAD.IADD R16, R13, 0x1, R16 ;  /* 0x000000010d100824 */ /* 0x001fca00078e0210 */
[----:B------:R-:W0:Y:S02]  /*0700*/  SHFL.UP P0, R35, R16, 0x8, RZ ;  /* 0x0500000010237989 */ /* 0x000e2400000000ff */
[----:B0-----:R-:W-:-:S05]  /*0710*/  @P0 IMAD.IADD R35, R16, 0x1, R35 ;  /* 0x0000000110230824 */ /* 0x001fca00078e0223 */
[----:B------:R-:W0:Y:S02]  /*0720*/  SHFL.UP P0, R34, R35, 0x10, RZ ;  /* 0x0600000023227989 */ /* 0x000e2400000000ff */
[----:B0-----:R-:W-:Y:S01]  /*0730*/  @P0 IMAD.IADD R34, R35, 0x1, R34 ;  /* 0x0000000123220824 */ /* 0x001fe200078e0222 */
[----:B------:R-:W-:-:S03]  /*0740*/  ISETP.NE.AND P0, PT, R32, 0x2, PT ;  /* 0x000000022000780c */ /* 0x000fc60003f05270 */
[----:B------:R-:W-:Y:S01]  /*0750*/  IMAD.IADD R33, R34, 0x1, -R33 ;  /* 0x0000000122217824 */ /* 0x000fe200078e0a21 */
[----:B------:R-:W-:Y:S01]  /*0760*/  @!P1 STS [R37+0x10], R34 ;  /* 0x0000102225009388 */ /* 0x000fe20000000800 */
[----:B------:R-:W-:Y:S01]  /*0770*/  BAR.SYNC.DEFER_BLOCKING 0x0 ;  /* 0x0000000000007b1d */ /* 0x000fe20000010000 */
[----:B------:R-:W-:-:S05]  /*0780*/  ISETP.NE.AND P1, PT, R32, 0x9, PT ;  /* 0x000000092000780c */ /* 0x000fca0003f25270 */
[----:B------:R-:W0:Y:S04]  /*0790*/  LDS.128 R8, [UR4+0x10] ;  /* 0x00001004ff087984 */ /* 0x000e280008000c00 */
[----:B------:R-:W1:Y:S04]  /*07a0*/  LDS.128 R12, [UR4+0x20] ;  /* 0x00002004ff0c7984 */ /* 0x000e680008000c00 */
[----:B------:R-:W2:Y:S01]  /*07b0*/  LDS.128 R16, [UR4+0x30] ;  /* 0x00003004ff107984 */ /* 0x000ea20008000c00 */
[----:B0-----:R-:W-:-:S04]  /*07c0*/  IMAD.IADD R9, R8, 0x1, R9 ;  /* 0x0000000108097824 */ /* 0x001fc800078e0209 */
[----:B------:R-:W-:Y:S01]  /*07d0*/  IMAD.IADD R10, R10, 0x1, R9 ;  /* 0x000000010a0a7824 */ /* 0x000fe200078e0209 */
[----:B------:R-:W-:Y:S02]  /*07e0*/  SEL R8, R9, R8, !P0 ;  /* 0x0000000809087207 */ /* 0x000fe40004000000 */
[----:B------:R-:W-:Y:S01]  /*07f0*/  ISETP.NE.AND P0, PT, R32, 0x3, PT ;  /* 0x000000032000780c */ /* 0x000fe20003f05270 */
[----:B------:R-:W-:Y:S01]  /*0800*/  IMAD.IADD R11, R11, 0x1, R10 ;  /* 0x000000010b0b7824 */ /* 0x000fe200078e020a */
[----:B------:R-:W-:Y:S02]  /*0810*/  SEL R9, R33, RZ, P3 ;  /* 0x000000ff21097207 */ /* 0x000fe40001800000 */
[----:B------:R-:W-:Y:S01]  /*0820*/  SEL R8, R10, R8, !P0 ;  /* 0x000000080a087207 */ /* 0x000fe20004000000 */
[----:B-1----:R-:W-:Y:S01]  /*0830*/  IMAD.IADD R12, R11, 0x1, R12 ;  /* 0x000000010b0c7824 */ /* 0x002fe200078e020c */
[----:B------:R-:W-:-:S03]  /*0840*/  ISETP.NE.AND P0, PT, R32, 0x4, PT ;  /* 0x000000042000780c */ /* 0x000fc60003f05270 */
[----:B------:R-:W-:Y:S01]  /*0850*/  IMAD.IADD R13, R13, 0x1, R12 ;  /* 0x000000010d0d7824 */ /* 0x000fe200078e020c */
[----:B------:R-:W-:Y:S02]  /*0860*/  SEL R8, R11, R8, !P0 ;  /* 0x000000080b087207 */ /* 0x000fe40004000000 */
[----:B------:R-:W-:Y:S01]  /*0870*/  ISETP.NE.AND P0, PT, R32, 0x5, PT ;  /* 0x000000052000780c */ /* 0x000fe20003f05270 */
[----:B------:R-:W-:-:S03]  /*0880*/  IMAD.IADD R14, R14, 0x1, R13 ;  /* 0x000000010e0e7824 */ /* 0x000fc600078e020d */
[----:B------:R-:W-:Y:S01]  /*0890*/  SEL R8, R12, R8, !P0 ;  /* 0x000000080c087207 */ /* 0x000fe20004000000 */
[----:B------:R-:W-:Y:S01]  /*08a0*/  IMAD.IADD R15, R15, 0x1, R14 ;  /* 0x000000010f0f7824 */ /* 0x000fe200078e020e */
[----:B------:R-:W-:-:S03]  /*08b0*/  ISETP.NE.AND P0, PT, R32, 0x6, PT ;  /* 0x000000062000780c */ /* 0x000fc60003f05270 */
[----:B--2---:R-:W-:Y:S01]  /*08c0*/  IMAD.IADD R16, R15, 0x1, R16 ;  /* 0x000000010f107824 */ /* 0x004fe200078e0210 */
[----:B------:R-:W-:Y:S02]  /*08d0*/  SEL R8, R13, R8, !P0 ;  /* 0x000000080d087207 */ /* 0x000fe40004000000 */
[----:B------:R-:W-:Y:S01]  /*08e0*/  ISETP.NE.AND P0, PT, R32, 0x7, PT ;  /* 0x000000072000780c */ /* 0x000fe20003f05270 */
[----:B------:R-:W-:-:S03]  /*08f0*/  IMAD.IADD R17, R17, 0x1, R16 ;  /* 0x0000000111117824 */ /* 0x000fc600078e0210 */
[----:B------:R-:W-:Y:S01]  /*0900*/  SEL R8, R14, R8, !P0 ;  /* 0x000000080e087207 */ /* 0x000fe20004000000 */
[----:B------:R-:W-:Y:S01]  /*0910*/  IMAD.IADD R18, R18, 0x1, R17 ;  /* 0x0000000112127824 */ /* 0x000fe200078e0211 */
[----:B------:R-:W-:-:S03]  /*0920*/  ISETP.NE.AND P0, PT, R32, 0x8, PT ;  /* 0x000000082000780c */ /* 0x000fc60003f05270 */
[----:B------:R-:W-:Y:S01]  /*0930*/  IMAD.IADD R19, R19, 0x1, R18 ;  /* 0x0000000113137824 */ /* 0x000fe200078e0212 */
[----:B------:R-:W-:Y:S02]  /*0940*/  SEL R8, R15, R8, !P0 ;  /* 0x000000080f087207 */ /* 0x000fe40004000000 */
[----:B------:R-:W-:Y:S02]  /*0950*/  ISETP.NE.AND P0, PT, R32, 0xa, PT ;  /* 0x0000000a2000780c */ /* 0x000fe40003f05270 */
[----:B------:R-:W-:Y:S02]  /*0960*/  SEL R8, R16, R8, !P1 ;  /* 0x0000000810087207 */ /* 0x000fe40004800000 */
[C---:B------:R-:W-:Y:S02]  /*0970*/  ISETP.NE.AND P1, PT, R32.reuse, 0xb, PT ;  /* 0x0000000b2000780c */ /* 0x040fe40003f25270 */
[----:B------:R-:W-:Y:S02]  /*0980*/  SEL R8, R17, R8, !P0 ;  /* 0x0000000811087207 */ /* 0x000fe40004000000 */
[----:B------:R-:W-:-:S02]  /*0990*/  ISETP.NE.AND P0, PT, R32, 0xc, PT ;  /* 0x0000000c2000780c */ /* 0x000fc40003f05270 */
[----:B------:R-:W-:Y:S02]  /*09a0*/  SEL R8, R18, R8, !P1 ;  /* 0x0000000812087207 */ /* 0x000fe40004800000 */
[----:B------:R-:W-:Y:S02]  /*09b0*/  ISETP.NE.AND P1, PT, R36, RZ, PT ;  /* 0x000000ff2400720c */ /* 0x000fe40003f25270 */
[----:B------:R-:W-:-:S05]  /*09c0*/  SEL R8, R19, R8, !P0 ;  /* 0x0000000813087207 */ /* 0x000fca0004000000 */
[----:B------:R-:W-:-:S06]  /*09d0*/  @P2 IMAD.IADD R33, R8, 0x1, R9 ;  /* 0x0000000108212824 */ /* 0x000fcc00078e0209 */
[----:B------:R-:W-:Y:S05]  /*09e0*/  @P1 BRA `(.L_x_3) ;  /* 0x0000000c006c1947 */ /* 0x000fea0003800000 */
[----:B------:R-:W0:Y:S01]  /*09f0*/  LDS R12, [UR4+0x40] ;  /* 0x00004004ff0c7984 */ /* 0x000e220008000800 */
[----:B------:R-:W1:Y:S01]  /*0a00*/  LDC.64 R10, c[0x0][0x390] ;  /* 0x0000e400ff0a7b82 */ /* 0x000e620000000a00 */
[----:B------:R-:W-:Y:S02]  /*0a10*/  IMAD.MOV.U32 R8, RZ, RZ, 0x65 ;  /* 0x00000065ff087424 */ /* 0x000fe400078e00ff */
[----:B------:R-:W-:Y:S02]  /*0a20*/  IMAD.MOV.U32 R33, RZ, RZ, RZ ;  /* 0x000000ffff217224 */ /* 0x000fe400078e00ff */
[----:B0-----:R-:W-:-:S05]  /*0a30*/  IMAD.IADD R9, R19, 0x1, R12 ;  /* 0x0000000113097824 */ /* 0x001fca00078e020c */
[----:B-1----:R0:W-:Y:S01]  /*0a40*/  ST.E.64.STRONG.GPU desc[UR12][R10.64+0x100], R8 ;  /* 0x000100080a007985 */ /* 0x0021e2000c10fb0c */
[----:B------:R-:W-:Y:S05]  /*0a50*/  BRA `(.L_x_3) ;  /* 0x0000000c00507947 */ /* 0x000fea0003800000 */
.L_x_2:
[----:B------:R-:W-:Y:S02]  /*0a60*/  IADD3 R8, PT, PT, R24, R25, R26 ;  /* 0x0000001918087210 */ /* 0x000fe40007ffe01a */
[C---:B------:R-:W-:Y:S02]  /*0a70*/  ISETP.NE.AND P1, PT, R44.reuse, 0x1f, PT ;  /* 0x0000001f2c00780c */ /* 0x040fe40003f25270 */
[----:B0-----:R-:W-:Y:S02]  /*0a80*/  IADD3 R8, PT, PT, R39, R40, R8 ;  /* 0x0000002827087210 */ /* 0x001fe40007ffe008 */
[----:B------:R-:W-:Y:S02]  /*0a90*/  ISETP.NE.AND P2, PT, R44, RZ, PT ;  /* 0x000000ff2c00720c */ /* 0x000fe40003f45270 */
[----:B------:R-:W-:-:S04]  /*0aa0*/  IADD3 R8, PT, PT, R30, R31, R8 ;  /* 0x0000001f1e087210 */ /* 0x000fc80007ffe008 */
        /* <DEDUP_REMOVED lines=37> */
[----:B------:R-:W-:Y:S01]  /*0d00*/  IMAD.IADD R14, R14, 0x1, R13 ;  /* 0x000000010e0e7824 */ /* 0x000fe200078e020d */
[----:B------:R-:W0:Y:S02]  /*0d10*/  LDS R11, [UR4+0x40] ;  /* 0x00004004ff0b7984 */ /* 0x000e240008000800 */
        /* <DEDUP_REMOVED lines=12> */
[----:B------:R-:W-:-:S04]  /*0de0*/  ISETP.NE.AND P0, PT, R32, 0x9, PT ;  /* 0x000000092000780c */ /* 0x000fc80003f05270 */
[----:B------:R-:W-:Y:S02]  /*0df0*/  SEL R8, R16, R8, !P0 ;  /* 0x0000000810087207 */ /* 0x000fe40004000000 */
[----:B------:R-:W-:-:S04]  /*0e00*/  ISETP.NE.AND P0, PT, R32, 0xa, PT ;  /* 0x0000000a2000780c */ /* 0x000fc80003f05270 */
[----:B------:R-:W-:Y:S02]  /*0e10*/  SEL R8, R17, R8, !P0 ;  /* 0x0000000811087207 */ /* 0x000fe40004000000 */
[----:B------:R-:W-:-:S04]  /*0e20*/  ISETP.NE.AND P0, PT, R32, 0xb, PT ;  /* 0x0000000b2000780c */ /* 0x000fc80003f05270 */
[----:B------:R-:W-:Y:S02]  /*0e30*/  SEL R8, R18, R8, !P0 ;  /* 0x0000000812087207 */ /* 0x000fe40004000000 */
[C---:B------:R-:W-:Y:S01]  /*0e40*/  ISETP.GT.U32.AND P0, PT, R36.reuse, 0x1f, PT ;  /* 0x0000001f2400780c */ /* 0x040fe20003f04070 */
[C---:B0-----:R-:W-:Y:S01]  /*0e50*/  IMAD.IADD R11, R19.reuse, 0x1, R11 ;  /* 0x00000001130b7824 */ /* 0x041fe200078e020b */
[----:B------:R-:W-:Y:S02]  /*0e60*/  SEL R8, R19, R8, !P1 ;  /* 0x0000000813087207 */ /* 0x000fe40004800000 */
[----:B------:R-:W-:-:S03]  /*0e70*/  ISETP.GE.U32.AND P1, PT, R36, 0x20, PT ;  /* 0x000000202400780c */ /* 0x000fc60003f26070 */
[----:B------:R-:W-:-:S05]  /*0e80*/  IMAD.IADD R8, R8, 0x1, R9 ;  /* 0x0000000108087824 */ /* 0x000fca00078e0209 */
[----:B------:R-:W-:Y:S01]  /*0e90*/  SEL R43, R33, R8, !P1 ;  /* 0x00000008212b7207 */ /* 0x000fe20004800000 */
[----:B------:R-:W-:Y:S06]  /*0ea0*/  @P0 BRA `(.L_x_4) ;  /* 0x0000000800140947 */ /* 0x000fec0003800000 */
[----:B------:R-:W0:Y:S01]  /*0eb0*/  LDC.64 R16, c[0x0][0x390] ;  /* 0x0000e400ff107b82 */ /* 0x000e220000000a00 */
[----:B------:R-:W-:Y:S01]  /*0ec0*/  ISETP.NE.AND P1, PT, R36, RZ, PT ;  /* 0x000000ff2400720c */ /* 0x000fe20003f25270 */
[----:B------:R-:W-:Y:S01]  /*0ed0*/  IMAD.U32 R13, RZ, RZ, UR6 ;  /* 0x00000006ff0d7e24 */ /* 0x000fe2000f8e00ff */
[----:B------:R-:W-:-:S05]  /*0ee0*/  LOP3.LUT R18, RZ, R36, RZ, 0x33, !PT ;  /* 0x00000024ff127212 */ /* 0x000fca00078e33ff */
[----:B------:R-:W-:-:S06]  /*0ef0*/  VIADD R18, R18, UR6 ;  /* 0x0000000612127c36 */ /* 0x000fcc0008000000 */
[----:B------:R-:W-:Y:S01]  /*0f00*/  @!P1 IMAD.MOV.U32 R10, RZ, RZ, 0x64 ;  /* 0x00000064ff0a9424 */ /* 0x000fe200078e00ff */
[----:B------:R1:W-:Y:S01]  /*0f10*/  @!P1 STS [UR4+0xc], R11 ;  /* 0x00000c0bff009988 */ /* 0x0003e20008000804 */
[----:B0-----:R-:W-:-:S04]  /*0f20*/  IMAD.WIDE R12, R13, 0x8, R16 ;  /* 0x000000080d0c7825 */ /* 0x001fc800078e0210 */
[----:B------:R-:W-:Y:S01]  /*0f30*/  IMAD.WIDE R16, R18, 0x8, R16 ;  /* 0x0000000812107825 */ /* 0x000fe200078e0210 */
[----:B------:R1:W-:Y:S01]  /*0f40*/  @!P1 ST.E.64.STRONG.GPU desc[UR12][R12.64+0x100], R10 ;  /* 0x0001000a0c009985 */ /* 0x0003e2000c10fb0c */
[----:B------:R-:W-:Y:S05]  /*0f50*/  NANOSLEEP 0x226 ;  /* 0x000002260000795d */ /* 0x000fea0003800000 */
[----:B------:R-:W2:Y:S01]  /*0f60*/  LD.E.64.STRONG.GPU R14, desc[UR12][R16.64+0x100] ;  /* 0x0001000c100e7980 */ /* 0x000ea2000c10fb00 */
[----:B------:R-:W-:Y:S01]  /*0f70*/  UMOV UR5, 0xffffffff ;  /* 0xffffffff00057882 */ /* 0x000fe20000000000 */
[----:B--2---:R-:W-:Y:S02]  /*0f80*/  ISETP.NE.AND P0, PT, R14, 0x63, PT ;  /* 0x000000630e00780c */ /* 0x004fe40003f05270 */
[----:B-1----:R-:W-:Y:S11]  /*0f90*/  BRA.DIV UR5, `(.L_x_5) ;  /* 0x0000002e05dc7947 */ /* 0x002ff6000b800000 */
[----:B------:R-:W-:-:S13]  /*0fa0*/  VOTE.ANY P0, !P0 ;  /* 0x0000000000ff7806 */ /* 0x000fda0004000100 */
.L_x_34:
[----:B------:R-:W-:Y:S05]  /*0fb0*/  @!P0 BRA `(.L_x_6) ;  /* 0x0000000000248947 */ /* 0x000fea0003800000 */
[----:B------:R-:W-:-:S07]  /*0fc0*/  IMAD.MOV.U32 R9, RZ, RZ, 0x1de ;  /* 0x000001deff097424 */ /* 0x000fce00078e00ff */
.L_x_8:
[----:B------:R-:W-:Y:S05]  /*0fd0*/  NANOSLEEP R9 ;  /* 0x000000090000735d */ /* 0x000fea0003800000 */
[----:B------:R-:W2:Y:S01]  /*0fe0*/  LD.E.64.STRONG.GPU R14, desc[UR12][R16.64+0x100] ;  /* 0x0001000c100e7980 */ /* 0x000ea2000c10fb00 */
[----:B------:R-:W-:Y:S01]  /*0ff0*/  UMOV UR5, 0xffffffff ;  /* 0xffffffff00057882 */ /* 0x000fe20000000000 */
[----:B------:R-:W-:Y:S02]  /*1000*/  SHF.R.U32.HI R9, RZ, 0x1, R9 ;  /* 0x00000001ff097819 */ /* 0x000fe40000011609 */
[----:B--2---:R-:W-:Y:S01]  /*1010*/  ISETP.NE.AND P0, PT, R14, 0x63, PT ;  /* 0x000000630e00780c */ /* 0x004fe20003f05270 */
[----:B------:R-:W-:-:S12]  /*1020*/  BRA.DIV UR5, `(.L_x_7) ;  /* 0x0000002e05d87947 */ /* 0x000fd8000b800000 */
[----:B------:R-:W-:-:S13]  /*1030*/  VOTE.ANY P0, !P0 ;  /* 0x0000000000ff7806 */ /* 0x000fda0004000100 */
.L_x_37:
[----:B------:R-:W-:Y:S05]  /*1040*/  @P0 BRA `(.L_x_8) ;  /* 0xfffffffc00e00947 */ /* 0x000fea000383ffff */
.L_x_6:
[----:B------:R-:W-:Y:S01]  /*1050*/  UMOV UR5, 0xffffffff ;  /* 0xffffffff00057882 */ /* 0x000fe20000000000 */
[----:B------:R-:W-:Y:S02]  /*1060*/  ISETP.NE.AND P2, PT, R14, 0x65, PT ;  /* 0x000000650e00780c */ /* 0x000fe40003f45270 */
[----:B------:R-:W-:Y:S11]  /*1070*/  BRA.DIV UR5, `(.L_x_9) ;  /* 0x0000002e05e47947 */ /* 0x000ff6000b800000 */
[----:B------:R-:W0:Y:S01]  /*1080*/  S2R R45, SR_GEMASK ;  /* 0x00000000002d7919 */ /* 0x000e220000003c00 */
[----:B------:R-:W-:Y:S01]  /*1090*/  VOTE.ANY R8, PT, !P2 ;  /* 0x0000000000087806 */ /* 0x000fe200050e0100 */
[C---:B------:R-:W-:Y:S02]  /*10a0*/  VIADD R33, R44.reuse, 0x2 ;  /* 0x000000022c217836 */ /* 0x040fe40000000000 */
[C---:B------:R-:W-:Y:S02]  /*10b0*/  VIADD R32, R44.reuse, 0x4 ;  /* 0x000000042c207836 */ /* 0x040fe40000000000 */
[C---:B------:R-:W-:Y:S02]  /*10c0*/  VIADD R19, R44.reuse, 0x8 ;  /* 0x000000082c137836 */ /* 0x040fe40000000000 */
[----:B------:R-:W-:Y:S01]  /*10d0*/  VIADD R34, R44, 0x10 ;  /* 0x000000102c227836 */ /* 0x000fe20000000000 */
[----:B0-----:R-:W-:-:S05]  /*10e0*/  LOP3.LUT R8, R8, 0x80000000, R45, 0xec, !PT ;  /* 0x8000000008087812 */ /* 0x001fca00078eec2d */
[----:B------:R-:W-:-:S05]  /*10f0*/  VIADD R9, R8, 0xffffffff ;  /* 0xffffffff08097836 */ /* 0x000fca0000000000 */
[----:B------:R-:W-:-:S04]  /*1100*/  LOP3.LUT R9, R8, R9, RZ, 0xc, !PT ;  /* 0x0000000908097212 */ /* 0x000fc800078e0cff */
[----:B------:R0:W1:Y:S02]  /*1110*/  POPC R38, R9 ;  /* 0x0000000900267309 */ /* 0x0000640000000000 */
[----:B0-----:R-:W0:Y:S01]  /*1120*/  LDC.64 R8, c[0x0][0x390] ;  /* 0x0000e400ff087b82 */ /* 0x001e220000000a00 */
[----:B-1----:R-:W1:Y:S01]  /*1130*/  SHFL.DOWN PT, R16, R15, 0x1, R38 ;  /* 0x082000000f107989 */ /* 0x002e6200000e0026 */
[-C--:B------:R-:W-:Y:S02]  /*1140*/  ISETP.GE.AND P0, PT, R44, R38.reuse, PT ;  /* 0x000000262c00720c */ /* 0x080fe40003f06270 */
[-C--:B------:R-:W-:Y:S02]  /*1150*/  ISETP.GT.AND P2, PT, R34, R38.reuse, PT ;  /* 0x000000262200720c */ /* 0x080fe40003f44270 */
[----:B-1----:R-:W-:Y:S02]  /*1160*/  SEL R16, R16, RZ, !P0 ;  /* 0x000000ff10107207 */ /* 0x002fe40004000000 */
[----:B------:R-:W-:-:S03]  /*1170*/  ISETP.GT.AND P0, PT, R33, R38, PT ;  /* 0x000000262100720c */ /* 0x000fc60003f04270 */
[----:B------:R-:W-:-:S05]  /*1180*/  IMAD.IADD R17, R16, 0x1, R15 ;  /* 0x0000000110117824 */ /* 0x000fca00078e020f */
[----:B------:R-:W1:Y:S02]  /*1190*/  SHFL.DOWN PT, R16, R17, 0x2, R38 ;  /* 0x0840000011107989 */ /* 0x000e6400000e0026 */
[----:B-1----:R-:W-:Y:S02]  /*11a0*/  SEL R16, R16, RZ, !P0 ;  /* 0x000000ff10107207 */ /* 0x002fe40004000000 */
[----:B------:R-:W-:-:S03]  /*11b0*/  ISETP.GT.AND P0, PT, R32, R38, PT ;  /* 0x000000262000720c */ /* 0x000fc60003f04270 */
[----:B------:R-:W-:-:S05]  /*11c0*/  IMAD.IADD R35, R17, 0x1, R16 ;  /* 0x0000000111237824 */ /* 0x000fca00078e0210 */
[----:B------:R-:W1:Y:S02]  /*11d0*/  SHFL.DOWN PT, R16, R35, 0x4, R38 ;  /* 0x0880000023107989 */ /* 0x000e6400000e0026 */
[----:B-1----:R-:W-:Y:S02]  /*11e0*/  SEL R16, R16, RZ, !P0 ;  /* 0x000000ff10107207 */ /* 0x002fe40004000000 */
[----:B------:R-:W-:-:S03]  /*11f0*/  ISETP.GT.AND P0, PT, R19, R38, PT ;  /* 0x000000261300720c */ /* 0x000fc60003f04270 */
[----:B------:R-:W-:Y:S01]  /*1200*/  IMAD.IADD R37, R35, 0x1, R16 ;  /* 0x0000000123257824 */ /* 0x000fe200078e0210 */
[----:B0-----:R-:W-:-:S04]  /*1210*/  IADD3 R35, P3, PT, R8, 0x100, RZ ;  /* 0x0000010008237810 */ /* 0x001fc80007f7e0ff */
[----:B------:R-:W0:Y:S02]  /*1220*/  SHFL.DOWN PT, R16, R37, 0x8, R38 ;  /* 0x0900000025107989 */ /* 0x000e2400000e0026 */
[----:B0-----:R-:W-:Y:S02]  /*1230*/  SEL R16, R16, RZ, !P0 ;  /* 0x000000ff10107207 */ /* 0x001fe40004000000 */
[----:B------:R-:W-:-:S03]  /*1240*/  ISETP.NE.AND P0, PT, R14, 0x65, PT ;  /* 0x000000650e00780c */ /* 0x000fc60003f05270 */
[----:B------:R-:W-:Y:S02]  /*1250*/  IMAD.IADD R17, R37, 0x1, R16 ;  /* 0x0000000125117824 */ /* 0x000fe400078e0210 */
[----:B------:R-:W-:-:S03]  /*1260*/  IMAD.X R37, RZ, RZ, R9, P3 ;  /* 0x000000ffff257224 */ /* 0x000fc600018e0609 */
[----:B------:R-:W0:Y:S05]  /*1270*/  SHFL.DOWN PT, R16, R17, 0x10, R38 ;  /* 0x0a00000011107989 */ /* 0x000e2a00000e0026 */
[----:B------:R-:W-:Y:S02]  /*1280*/  VOTE.ALL P0, P0 ;  /* 0x0000000000ff7806 */ /* 0x000fe40000000000 */
[----:B0-----:R-:W-:-:S05]  /*1290*/  SEL R16, R16, RZ, !P2 ;  /* 0x000000ff10107207 */ /* 0x001fca0005000000 */
[----:B------:R-:W-:-:S07]  /*12a0*/  IMAD.IADD R36, R17, 0x1, R16 ;  /* 0x0000000111247824 */ /* 0x000fce00078e0210 */
.L_x_46:
[----:B------:R-:W-:Y:S05]  /*12b0*/  @!P0 BRA `(.L_x_10) ;  /* 0x0000000000d48947 */ /* 0x000fea0003800000 */
[----:B------:R-:W-:-:S07]  /*12c0*/  IMAD.MOV.U32 R38, RZ, RZ, 0x1de ;  /* 0x000001deff267424 */ /* 0x000fce00078e00ff */
.L_x_16:
[----:B------:R-:W-:Y:S02]  /*12d0*/  IMAD.MOV.U32 R8, RZ, RZ, R35 ;  /* 0x000000ffff087224 */ /* 0x000fe400078e0023 */
[----:B------:R-:W-:Y:S02]  /*12e0*/  IMAD.MOV.U32 R9, RZ, RZ, R37 ;  /* 0x000000ffff097224 */ /* 0x000fe400078e0025 */
[----:B------:R-:W-:-:S05]  /*12f0*/  IMAD.WIDE R16, R18, 0x8, R8 ;  /* 0x0000000812107825 */ /* 0x000fca00078e0208 */
[----:B------:R-:W2:Y:S01]  /*1300*/  LD.E.64.STRONG.GPU R14, desc[UR12][R16.64+-0x100] ;  /* 0xffff000c100e7980 */ /* 0x000ea2000c10fb00 */
[----:B------:R-:W-:Y:S05]  /*1310*/  YIELD ;  /* 0x0000000000007946 */ /* 0x000fea0003800000 */
[----:B------:R-:W-:Y:S01]  /*1320*/  UMOV UR5, 0xffffffff ;  /* 0xffffffff00057882 */ /* 0x000fe20000000000 */
[----:B------:R-:W-:Y:S02]  /*1330*/  SHF.R.U32.HI R38, RZ, 0x1, R38 ;  /* 0x00000001ff267819 */ /* 0x000fe40000011626 */
[----:B--2---:R-:W-:Y:S01]  /*1340*/  ISETP.NE.AND P0, PT, R14, 0x63, PT ;  /* 0x000000630e00780c */ /* 0x004fe20003f05270 */
[----:B------:R-:W-:-:S12]  /*1350*/  BRA.DIV UR5, `(.L_x_11) ;  /* 0x0000003205347947 */ /* 0x000fd8000b800000 */
[----:B------:R-:W-:-:S13]  /*1360*/  VOTE.ANY P0, !P0 ;  /* 0x0000000000ff7806 */ /* 0x000fda0004000100 */
.L_x_49:
[----:B------:R-:W-:Y:S05]  /*1370*/  @!P0 BRA `(.L_x_12) ;  /* 0x0000000000248947 */ /* 0x000fea0003800000 */
[----:B------:R-:W-:-:S07]  /*1380*/  IMAD.MOV.U32 R9, RZ, RZ, R38 ;  /* 0x000000ffff097224 */ /* 0x000fce00078e0026 */
.L_x_14:
[----:B------:R-:W-:Y:S05]  /*1390*/  NANOSLEEP R9 ;  /* 0x000000090000735d */ /* 0x000fea0003800000 */
[----:B------:R-:W2:Y:S01]  /*13a0*/  LD.E.64.STRONG.GPU R14, desc[UR12][R16.64+-0x100] ;  /* 0xffff000c100e7980 */ /* 0x000ea2000c10fb00 */
[----:B------:R-:W-:Y:S01]  /*13b0*/  UMOV UR5, 0xffffffff ;  /* 0xffffffff00057882 */ /* 0x000fe20000000000 */
[----:B------:R-:W-:Y:S02]  /*13c0*/  SHF.R.U32.HI R9, RZ, 0x1, R9 ;  /* 0x00000001ff097819 */ /* 0x000fe40000011609 */
[----:B--2---:R-:W-:Y:S01]  /*13d0*/  ISETP.NE.AND P0, PT, R14, 0x63, PT ;  /* 0x000000630e00780c */ /* 0x004fe20003f05270 */
[----:B------:R-:W-:-:S12]  /*13e0*/  BRA.DIV UR5, `(.L_x_13) ;  /* 0x0000003205307947 */ /* 0x000fd8000b800000 */
[----:B------:R-:W-:-:S13]  /*13f0*/  VOTE.ANY P0, !P0 ;  /* 0x0000000000ff7806 */ /* 0x000fda0004000100 */
.L_x_52:
[----:B------:R-:W-:Y:S05]  /*1400*/  @P0 BRA `(.L_x_14) ;  /* 0xfffffffc00e00947 */ /* 0x000fea000383ffff */
.L_x_12:
[----:B------:R-:W-:Y:S01]  /*1410*/  UMOV UR5, 0xffffffff ;  /* 0xffffffff00057882 */ /* 0x000fe20000000000 */
[----:B------:R-:W-:Y:S02]  /*1420*/  ISETP.NE.AND P0, PT, R14, 0x65, PT ;  /* 0x000000650e00780c */ /* 0x000fe40003f05270 */
[----:B------:R-:W-:Y:S11]  /*1430*/  BRA.DIV UR5, `(.L_x_15) ;  /* 0x00000032053c7947 */ /* 0x000ff6000b800000 */
[----:B------:R-:W-:Y:S01]  /*1440*/  VOTE.ANY R8, PT, !P0 ;  /* 0x0000000000087806 */ /* 0x000fe200040e0100 */
[----:B------:R-:W-:-:S03]  /*1450*/  VIADD R18, R18, 0xffffffe0 ;  /* 0xffffffe012127836 */ /* 0x000fc60000000000 */
[----:B------:R-:W-:-:S05]  /*1460*/  LOP3.LUT R8, R8, 0x80000000, R45, 0xec, !PT ;  /* 0x8000000008087812 */ /* 0x000fca00078eec2d */
[----:B------:R-:W-:-:S05]  /*1470*/  VIADD R9, R8, 0xffffffff ;  /* 0xffffffff08097836 */ /* 0x000fca0000000000 */
[----:B------:R-:W-:-:S06]  /*1480*/  LOP3.LUT R9, R8, R9, RZ, 0xc, !PT ;  /* 0x0000000908097212 */ /* 0x000fcc00078e0cff */
[----:B------:R-:W0:Y:S02]  /*1490*/  POPC R9, R9 ;  /* 0x0000000900097309 */ /* 0x000e240000000000 */
[----:B0-----:R-:W0:Y:S01]  /*14a0*/  SHFL.DOWN PT, R16, R15, 0x1, R9 ;  /* 0x082000000f107989 */ /* 0x001e2200000e0009 */
[-C--:B------:R-:W-:Y:S02]  /*14b0*/  ISETP.GE.AND P0, PT, R44, R9.reuse, PT ;  /* 0x000000092c00720c */ /* 0x080fe40003f06270 */
[-C--:B------:R-:W-:Y:S02]  /*14c0*/  ISETP.GT.AND P2, PT, R34, R9.reuse, PT ;  /* 0x000000092200720c */ /* 0x080fe40003f44270 */
[----:B0-----:R-:W-:Y:S02]  /*14d0*/  SEL R16, R16, RZ, !P0 ;  /* 0x000000ff10107207 */ /* 0x001fe40004000000 */
[----:B------:R-:W-:-:S03]  /*14e0*/  ISETP.GT.AND P0, PT, R33, R9, PT ;  /* 0x000000092100720c */ /* 0x000fc60003f04270 */
[----:B------:R-:W-:-:S05]  /*14f0*/  IMAD.IADD R15, R16, 0x1, R15 ;  /* 0x00000001100f7824 */ /* 0x000fca00078e020f */
[----:B------:R-:W0:Y:S02]  /*1500*/  SHFL.DOWN PT, R16, R15, 0x2, R9 ;  /* 0x084000000f107989 */ /* 0x000e2400000e0009 */
        /* <DEDUP_REMOVED lines=9> */
[----:B------:R-:W-:-:S03]  /*15a0*/  ISETP.NE.AND P0, PT, R14, 0x65, PT ;  /* 0x000000650e00780c */ /* 0x000fc60003f05270 */
[----:B------:R-:W-:-:S05]  /*15b0*/  IMAD.IADD R15, R15, 0x1, R16 ;  /* 0x000000010f0f7824 */ /* 0x000fca00078e0210 */
[----:B------:R-:W0:Y:S05]  /*15c0*/  SHFL.DOWN PT, R16, R15, 0x10, R9 ;  /* 0x0a0000000f107989 */ /* 0x000e2a00000e0009 */
[----:B------:R-:W-:Y:S02]  /*15d0*/  VOTE.ALL P0, P0 ;  /* 0x0000000000ff7806 */ /* 0x000fe40000000000 */
[----:B0-----:R-:W-:-:S04]  /*15e0*/  SEL R16, R16, RZ, !P2 ;  /* 0x000000ff10107207 */ /* 0x001fc80005000000 */
[----:B------:R-:W-:-:S07]  /*15f0*/  IADD3 R36, PT, PT, R15, R16, R36 ;  /* 0x000000100f247210 */ /* 0x000fce0007ffe024 */
.L_x_61:
[----:B------:R-:W-:Y:S05]  /*1600*/  @P0 BRA `(.L_x_16) ;  /* 0xfffffffc00300947 */ /* 0x000fea000383ffff */
.L_x_10:
[----:B------:R-:W-:Y:S01]  /*1610*/  ISETP.NE.AND P0, PT, R44, RZ, PT ;  /* 0x000000ff2c00720c */ /* 0x000fe20003f05270 */
[----:B------:R-:W0:Y:S01]  /*1620*/  @!P1 S2R R9, SR_CgaCtaId ;  /* 0x0000000000099919 */ /* 0x000e220000008800 */
[----:B------:R-:W-:Y:S01]  /*1630*/  @!P1 MOV R8, 0x400 ;  /* 0x0000040000089802 */ /* 0x000fe20000000f00 */
[----:B------:R-:W-:Y:S02]  /*1640*/  @!P1 IMAD.IADD R11, R11, 0x1, R36 ;  /* 0x000000010b0b9824 */ /* 0x000fe400078e0224 */
[----:B------:R-:W-:-:S05]  /*1650*/  @!P1 IMAD.MOV.U32 R10, RZ, RZ, 0x65 ;  /* 0x00000065ff0a9424 */ /* 0x000fca00078e00ff */
[----:B------:R1:W-:Y:S03]  /*1660*/  @!P1 ST.E.64.STRONG.GPU desc[UR12][R12.64+0x100], R10 ;  /* 0x0001000a0c009985 */ /* 0x0003e6000c10fb0c */
[----:B------:R-:W-:Y:S01]  /*1670*/  @!P0 MOV R14, 0x400 ;  /* 0x00000400000e8802 */ /* 0x000fe20000000f00 */
[----:B------:R-:W2:Y:S01]  /*1680*/  @!P0 S2R R15, SR_CgaCtaId ;  /* 0x00000000000f8919 */ /* 0x000ea20000008800 */
[----:B0-----:R-:W-:Y:S01]  /*1690*/  @!P1 LEA R9, R9, R8, 0x18 ;  /* 0x0000000809099211 */ /* 0x001fe200078ec0ff */
[----:B------:R-:W-:Y:S02]  /*16a0*/  IMAD.MOV.U32 R8, RZ, RZ, R43 ;  /* 0x000000ffff087224 */ /* 0x000fe400078e002b */
[----:B------:R-:W-:Y:S02]  /*16b0*/  @!P0 IMAD.MOV.U32 R8, RZ, RZ, R36 ;  /* 0x000000ffff088224 */ /* 0x000fe400078e0024 */
[----:B------:R1:W-:Y:S04]  /*16c0*/  @!P1 STS [R9+0x8], R11 ;  /* 0x0000080b09009388 */ /* 0x0003e80000000800 */
[----:B------:R1:W-:Y:S01]  /*16d0*/  @!P1 STS [R9+0x4], R36 ;  /* 0x0000042409009388 */ /* 0x0003e20000000800 */
[----:B--2---:R-:W-:-:S05]  /*16e0*/  @!P0 LEA R15, R15, R14, 0x18 ;  /* 0x0000000e0f0f8211 */ /* 0x004fca00078ec0ff */
[----:B------:R1:W-:Y:S02]  /*16f0*/  @!P0 STS [R15+0x54], R36 ;  /* 0x000054240f008388 */ /* 0x0003e40000000800 */
.L_x_4:
[----:B------:R-:W-:Y:S05]  /*1700*/  WARPSYNC.ALL ;  /* 0x0000000000007948 */ /* 0x000fea0003800000 */
[----:B------:R-:W0:Y:S08]  /*1710*/  S2UR UR7, SR_CgaCtaId ;  /* 0x00000000000779c3 */ /* 0x000e300000008800 */
[----:B------:R-:W-:Y:S06]  /*1720*/  BAR.SYNC.DEFER_BLOCKING 0x0 ;  /* 0x0000000000007b1d */ /* 0x000fec0000010000 */
[----:B------:R-:W-:Y:S01]  /*1730*/  UMOV UR5, 0x400 ;  /* 0x0000040000057882 */ /* 0x000fe20000000000 */
[----:B-1----:R-:W1:Y:S01]  /*1740*/  S2R R10, SR_TID.X ;  /* 0x00000000000a7919 */ /* 0x002e620000002100 */
[----:B0-----:R-:W-:-:S09]  /*1750*/  ULEA UR5, UR7, UR5, 0x18 ;  /* 0x0000000507057291 */ /* 0x001fd2000f8ec0ff */
[----:B------:R-:W0:Y:S01]  /*1760*/  LDS R9, [UR5+0x54] ;  /* 0x00005405ff097984 */ /* 0x000e220008000800 */
[----:B-1----:R-:W-:-:S04]  /*1770*/  ISETP.NE.AND P0, PT, R10, RZ, PT ;  /* 0x000000ff0a00720c */ /* 0x002fc80003f05270 */
[----:B0-----:R-:W-:-:S05]  /*1780*/  SEL R9, R9, RZ, P0 ;  /* 0x000000ff09097207 */ /* 0x001fca0000000000 */
[----:B------:R-:W-:-:S07]  /*1790*/  IMAD.IADD R33, R9, 0x1, R8 ;  /* 0x0000000109217824 */ /* 0x000fce00078e0208 */
.L_x_3:
[----:B------:R-:W-:Y:S05]  /*17a0*/  BSYNC.RECONVERGENT B0 ;  /* 0x0000000000007941 */ /* 0x000fea0003800200 */
.L_x_1:
[----:B------:R-:W-:Y:S01]  /*17b0*/  IMAD.IADD R26, R26, 0x1, R33 ;  /* 0x000000011a1a7824 */ /* 0x000fe200078e0221 */
[----:B------:R-:W-:Y:S03]  /*17c0*/  BAR.SYNC.DEFER_BLOCKING 0x0 ;  /* 0x0000000000007b1d */ /* 0x000fe60000010000 */
[----:B------:R-:W-:-:S03]  /*17d0*/  IMAD.IADD R25, R25, 0x1, R26 ;  /* 0x0000000119197824 */ /* 0x000fc600078e021a */
[----:B------:R-:W1:Y:S01]  /*17e0*/  LDCU.64 UR8, c[0x0][0x388] ;  /* 0x00007100ff0877ac */ /* 0x000e620008000a00 */
[----:B------:R-:W-:-:S04]  /*17f0*/  IMAD.IADD R24, R24, 0x1, R25 ;  /* 0x0000000118187824 */ /* 0x000fc800078e0219 */
[----:B------:R-:W-:-:S04]  /*1800*/  IMAD.IADD R40, R40, 0x1, R24 ;  /* 0x0000000128287824 */ /* 0x000fc800078e0218 */
[----:B0-----:R-:W-:-:S04]  /*1810*/  IMAD.IADD R8, R39, 0x1, R40 ;  /* 0x0000000127087824 */ /* 0x001fc800078e0228 */
[----:B------:R-:W-:-:S04]  /*1820*/  IMAD.IADD R31, R31, 0x1, R8 ;  /* 0x000000011f1f7824 */ /* 0x000fc800078e0208 */
[----:B------:R-:W-:Y:S01]  /*1830*/  IMAD.IADD R30, R30, 0x1, R31 ;  /* 0x000000011e1e7824 */ /* 0x000fe200078e021f */
[----:B------:R-:W-:Y:S01]  /*1840*/  STS [R27], R26 ;  /* 0x0000001a1b007388 */ /* 0x000fe20000000800 */
[----:B-1----:R-:W-:Y:S02]  /*1850*/  IADD3 R42, P0, PT, R42, UR8, RZ ;  /* 0x000000082a2a7c10 */ /* 0x002fe4000ff1e0ff */
[----:B------:R-:W-:Y:S01]  /*1860*/  IMAD.IADD R10, R29, 0x1, R30 ;  /* 0x000000011d0a7824 */ /* 0x000fe200078e021e */
[----:B------:R-:W-:Y:S01]  /*1870*/  STS [R27+0x4], R25 ;  /* 0x000004191b007388 */ /* 0x000fe20000000800 */
[----:B------:R-:W-:Y:S02]  /*1880*/  IADD3.X R43, PT, PT, R41, UR9, RZ, P0, !PT ;  /* 0x00000009292b7c10 */ /* 0x000fe400087fe4ff */
[----:B------:R-:W-:Y:S01]  /*1890*/  IMAD.IADD R23, R23, 0x1, R10 ;  /* 0x0000000117177824 */ /* 0x000fe200078e020a */
[----:B------:R-:W-:Y:S03]  /*18a0*/  STS [R27+0x8], R24 ;  /* 0x000008181b007388 */ /* 0x000fe60000000800 */
        /* <DEDUP_REMOVED lines=19> */
[----:B------:R-:W-:Y:S04]  /*19e0*/  STS [R27+0x30], R7 ;  /* 0x000030071b007388 */ /* 0x000fe80000000800 */
[----:B------:R-:W-:Y:S04]  /*19f0*/  STS [R27+0x34], R6 ;  /* 0x000034061b007388 */ /* 0x000fe80000000800 */
[----:B------:R-:W-:Y:S04]  /*1a00*/  STS [R27+0x38], R5 ;  /* 0x000038051b007388 */ /* 0x000fe80000000800 */
[----:B------:R-:W-:Y:S04]  /*1a10*/  STS [R27+0x3c], R4 ;  /* 0x00003c041b007388 */ /* 0x000fe80000000800 */
[----:B------:R-:W-:Y:S04]  /*1a20*/  STS [R27+0x40], R3 ;  /* 0x000040031b007388 */ /* 0x000fe80000000800 */
[----:B------:R-:W-:Y:S04]  /*1a30*/  STS [R27+0x44], R2 ;  /* 0x000044021b007388 */ /* 0x000fe80000000800 */
[----:B------:R-:W-:Y:S01]  /*1a40*/  STS [R27+0x48], R0 ;  /* 0x000048001b007388 */ /* 0x000fe20000000800 */
[----:B------:R-:W-:-:S03]  /*1a50*/  NOP ;  /* 0x0000000000007918 */ /* 0x000fc60000000000 */
[----:B------:R-:W0:Y:S04]  /*1a60*/  LDS R9, [R28] ;  /* 0x000000001c097984 */ /* 0x000e280000000800 */
[----:B------:R-:W1:Y:S04]  /*1a70*/  LDS R7, [R28+0x80] ;  /* 0x000080001c077984 */ /* 0x000e680000000800 */
[----:B------:R-:W2:Y:S04]  /*1a80*/  LDS R11, [R28+0x100] ;  /* 0x000100001c0b7984 */ /* 0x000ea80000000800 */
[----:B------:R-:W3:Y:S04]  /*1a90*/  LDS R13, [R28+0x180] ;  /* 0x000180001c0d7984 */ /* 0x000ee80000000800 */
[----:B------:R-:W4:Y:S04]  /*1aa0*/  LDS R5, [R28+0x200] ;  /* 0x000200001c057984 */ /* 0x000f280000000800 */
[----:B------:R-:W5:Y:S04]  /*1ab0*/  LDS R15, [R28+0x280] ;  /* 0x000280001c0f7984 */ /* 0x000f680000000800 */
        /* <DEDUP_REMOVED lines=13> */
[----:B0-----:R-:W-:Y:S04]  /*1b90*/  STG.E desc[UR12][R42.64], R9 ;  /* 0x000000092a007986 */ /* 0x001fe8000c10190c */
[----:B-1----:R-:W-:Y:S04]  /*1ba0*/  STG.E desc[UR12][R42.64+0x80], R7 ;  /* 0x000080072a007986 */ /* 0x002fe8000c10190c */
[----:B--2---:R-:W-:Y:S04]  /*1bb0*/  STG.E desc[UR12][R42.64+0x100], R11 ;  /* 0x0001000b2a007986 */ /* 0x004fe8000c10190c */
[----:B---3--:R-:W-:Y:S04]  /*1bc0*/  STG.E desc[UR12][R42.64+0x180], R13 ;  /* 0x0001800d2a007986 */ /* 0x008fe8000c10190c */
[----:B----4-:R-:W-:Y:S04]  /*1bd0*/  STG.E desc[UR12][R42.64+0x200], R5 ;  /* 0x000200052a007986 */ /* 0x010fe8000c10190c */
[----:B-----5:R-:W-:Y:S04]  /*1be0*/  STG.E desc[UR12][R42.64+0x280], R15 ;  /* 0x0002800f2a007986 */ /* 0x020fe8000c10190c */
[----:B------:R-:W-:Y:S04]  /*1bf0*/  STG.E desc[UR12][R42.64+0x300], R3 ;  /* 0x000300032a007986 */ /* 0x000fe8000c10190c */
        /* <DEDUP_REMOVED lines=11> */
[----:B------:R-:W-:Y:S01]  /*1cb0*/  STG.E desc[UR12][R42.64+0x900], R39 ;  /* 0x000900272a007986 */ /* 0x000fe2000c10190c */
[----:B------:R-:W-:Y:S05]  /*1cc0*/  EXIT ;  /* 0x000000000000794d */ /* 0x000fea0003800000 */
.L_x_0:
[----:B------:R-:W-:-:S04]  /*1cd0*/  ISETP.NE.U32.AND P0, PT, RZ, UR7, PT ;  /* 0x00000007ff007c0c */ /* 0x000fc8000bf05070 */
[----:B------:R-:W-:-:S13]  /*1ce0*/  ISETP.NE.AND.EX P0, PT, RZ, UR4, PT, P0 ;  /* 0x00000004ff007c0c */ /* 0x000fda000bf05300 */
[----:B------:R-:W-:Y:S05]  /*1cf0*/  @!P0 EXIT ;  /* 0x000000000000894d */ /* 0x000fea0003800000 */
[----:B------:R-:W0:Y:S02]  /*1d00*/  LDCU.64 UR4, c[0x0][0x380] ;  /* 0x00007000ff0477ac */ /* 0x000e240008000a00 */
[----:B0-----:R-:W-:-:S06]  /*1d10*/  UIMAD.WIDE UR4, UR6, 0x7b80, UR4 ;  /* 0x00007b80060478a5 */ /* 0x001fcc000f8e0204 */
[----:B------:R-:W-:Y:S02]  /*1d20*/  IMAD.U32 R2, RZ, RZ, UR4 ;  /* 0x00000004ff027e24 */ /* 0x000fe4000f8e00ff */
[----:B------:R-:W-:-:S05]  /*1d30*/  IMAD.U32 R3, RZ, RZ, UR5 ;  /* 0x00000005ff037e24 */ /* 0x000fca000f8e00ff */
[----:B------:R0:W2:Y:S01]  /*1d40*/  LDG.E R0, desc[UR12][R2.64] ;  /* 0x0000000c02007981 */ /* 0x0000a2000c1e1900 */
[----:B------:R-:W1:Y:S02]  /*1d50*/  S2R R43, SR_TID.X ;  /* 0x00000000002b7919 */ /* 0x000e640000002100 */
[C---:B-1----:R-:W-:Y:S02]  /*1d60*/  LOP3.LUT R28, R43.reuse, 0x1f, RZ, 0xc0, !PT ;  /* 0x0000001f2b1c7812 */ /* 0x042fe400078ec0ff */
[----:B------:R-:W-:-:S05]  /*1d70*/  LOP3.LUT R5, R43, 0x3e0, RZ, 0xc0, !PT ;  /* 0x000003e02b057812 */ /* 0x000fca00078ec0ff */
[----:B------:R-:W-:-:S04]  /*1d80*/  IMAD R28, R5, 0x13, R28 ;  /* 0x00000013051c7824 */ /* 0x000fc800078e021c */
[C---:B------:R-:W-:Y:S01]  /*1d90*/  VIADD R4, R28.reuse, 0x20 ;  /* 0x000000201c047836 */ /* 0x040fe20000000000 */
[C---:B------:R-:W-:Y:S01]  /*1da0*/  ISETP.GE.U32.AND P1, PT, R28.reuse, UR7, PT ;  /* 0x000000071c007c0c */ /* 0x040fe2000bf26070 */
[C---:B------:R-:W-:Y:S01]  /*1db0*/  VIADD R5, R28.reuse, 0x40 ;  /* 0x000000401c057836 */ /* 0x040fe20000000000 */
[C---:B0-----:R-:W-:Y:S01]  /*1dc0*/  LEA R2, P0, R28.reuse, UR4, 0x2 ;  /* 0x000000041c027c11 */ /* 0x041fe2000f8010ff */
[----:B------:R-:W-:Y:S01]  /*1dd0*/  VIADD R3, R28, 0x80 ;  /* 0x000000801c037836 */ /* 0x000fe20000000000 */
[----:B------:R-:W-:Y:S01]  /*1de0*/  ISETP.GE.U32.AND P2, PT, R4, UR7, PT ;  /* 0x0000000704007c0c */ /* 0x000fe2000bf46070 */
[C---:B------:R-:W-:Y:S01]  /*1df0*/  VIADD R4, R28.reuse, 0xa0 ;  /* 0x000000a01c047836 */ /* 0x040fe20000000000 */
[----:B------:R-:W-:Y:S01]  /*1e00*/  ISETP.GE.U32.AND P3, PT, R5, UR7, PT ;  /* 0x0000000705007c0c */ /* 0x000fe2000bf66070 */
[C---:B------:R-:W-:Y:S01]  /*1e10*/  VIADD R5, R28.reuse, 0xc0 ;  /* 0x000000c01c057836 */ /* 0x040fe20000000000 */
[----:B------:R-:W-:Y:S01]  /*1e20*/  ISETP.GE.U32.AND P5, PT, R3, UR7, PT ;  /* 0x0000000703007c0c */ /* 0x000fe2000bfa6070 */
[----:B------:R-:W-:Y:S01]  /*1e30*/  VIADD R6, R28, 0x60 ;  /* 0x000000601c067836 */ /* 0x000fe20000000000 */
[----:B------:R-:W-:Y:S01]  /*1e40*/  ISETP.GE.U32.AND P6, PT, R4, UR7, PT ;  /* 0x0000000704007c0c */ /* 0x000fe2000bfc6070 */
[----:B------:R-:W-:Y:S01]  /*1e50*/  IMAD.X R3, RZ, RZ, UR5, P0 ;  /* 0x00000005ff037e24 */ /* 0x000fe200080e06ff */
[----:B------:R-:W-:Y:S01]  /*1e60*/  ISETP.GE.U32.AND P0, PT, R5, UR7, PT ;  /* 0x0000000705007c0c */ /* 0x000fe2000bf06070 */
[----:B------:R-:W-:Y:S01]  /*1e70*/  VIADD R5, R28, 0xe0 ;  /* 0x000000e01c057836 */ /* 0x000fe20000000000 */
[----:B------:R-:W-:Y:S01]  /*1e80*/  ISETP.GE.U32.AND P4, PT, R6, UR7, PT ;  /* 0x0000000706007c0c */ /* 0x000fe2000bf86070 */
[----:B------:R-:W-:-:S02]  /*1e90*/  VIADD R41, R28, 0x100 ;  /* 0x000001001c297836 */ /* 0x000fc40000000000 */
[C---:B------:R-:W-:Y:S02]  /*1ea0*/  VIADD R7, R28.reuse, 0x120 ;  /* 0x000001201c077836 */ /* 0x040fe40000000000 */
[C---:B------:R-:W-:Y:S02]  /*1eb0*/  VIADD R40, R28.reuse, 0x240 ;  /* 0x000002401c287836 */ /* 0x040fe40000000000 */
[----:B--2---:R-:W-:Y:S02]  /*1ec0*/  IMAD.MOV.U32 R4, RZ, RZ, R0 ;  /* 0x000000ffff047224 */ /* 0x004fe400078e0000 */
[----:B------:R-:W2:Y:S01]  /*1ed0*/  @!P1 LDG.E R0, desc[UR12][R2.64] ;  /* 0x0000000c02009981 */ /* 0x000ea2000c1e1900 */
[----:B------:R-:W-:Y:S01]  /*1ee0*/  ISETP.GE.U32.AND P1, PT, R5, UR7, PT ;  /* 0x0000000705007c0c */ /* 0x000fe2000bf26070 */
[----:B------:R-:W-:Y:S02]  /*1ef0*/  IMAD.MOV.U32 R8, RZ, RZ, R4 ;  /* 0x000000ffff087224 */ /* 0x000fe400078e0004 */
[----:B------:R-:W-:-:S02]  /*1f00*/  VIADD R5, R28, 0x140 ;  /* 0x000001401c057836 */ /* 0x000fc40000000000 */
[--C-:B------:R-:W-:Y:S02]  /*1f10*/  IMAD.MOV.U32 R10, RZ, RZ, R4.reuse ;  /* 0x000000ffff0a7224 */ /* 0x100fe400078e0004 */
[----:B------:R-:W3:Y:S01]  /*1f20*/  @!P3 LDG.E R8, desc[UR12][R2.64+0x100] ;  /* 0x0001000c0208b981 */ /* 0x000ee2000c1e1900 */
[----:B------:R-:W-:Y:S01]  /*1f30*/  ISETP.GE.U32.AND P3, PT, R5, UR7, PT ;  /* 0x0000000705007c0c */ /* 0x000fe2000bf66070 */
[C---:B------:R-:W-:Y:S02]  /*1f40*/  VIADD R5, R28.reuse, 0x160 ;  /* 0x000001601c057836 */ /* 0x040fe40000000000 */
[--C-:B------:R-:W-:Y:S01]  /*1f50*/  IMAD.MOV.U32 R12, RZ, RZ, R4.reuse ;  /* 0x000000ffff0c7224 */ /* 0x100fe200078e0004 */
[----:B------:R-:W4:Y:S01]  /*1f60*/  @!P4 LDG.E R10, desc[UR12][R2.64+0x180] ;  /* 0x0001800c020ac981 */ /* 0x000f22000c1e1900 */
[----:B------:R-:W-:Y:S01]  /*1f70*/  IMAD.MOV.U32 R14, RZ, RZ, R4 ;  /* 0x000000ffff0e7224 */ /* 0x000fe200078e0004 */
[----:B------:R-:W-:Y:S01]  /*1f80*/  ISETP.GE.U32.AND P4, PT, R5, UR7, PT ;  /* 0x0000000705007c0c */ /* 0x000fe2000bf86070 */
[----:B------:R-:W-:-:S02]  /*1f90*/  VIADD R5, R28, 0x180 ;  /* 0x000001801c057836 */ /* 0x000fc40000000000 */
[--C-:B------:R-:W-:Y:S01]  /*1fa0*/  IMAD.MOV.U32 R6, RZ, RZ, R4.reuse ;  /* 0x000000ffff067224 */ /* 0x100fe200078e0004 */
[----:B------:R-:W5:Y:S01]  /*1fb0*/  @!P5 LDG.E R12, desc[UR12][R2.64+0x200] ;  /* 0x0002000c020cd981 */ /* 0x000f62000c1e1900 */
[----:B------:R-:W-:Y:S01]  /*1fc0*/  ISETP.GE.U32.AND P5, PT, R41, UR7, PT ;  /* 0x0000000729007c0c */ /* 0x000fe2000bfa6070 */
[--C-:B------:R-:W-:Y:S02]  /*1fd0*/  IMAD.MOV.U32 R16, RZ, RZ, R4.reuse ;  /* 0x000000ffff107224 */ /* 0x100fe400078e0004 */
[----:B------:R-:W5:Y:S01]  /*1fe0*/  @!P6 LDG.E R14, desc[UR12][R2.64+0x280] ;  /* 0x0002800c020ee981 */ /* 0x000f62000c1e1900 */
[----:B------:R-:W-:Y:S01]  /*1ff0*/  ISETP.GE.U32.AND P6, PT, R5, UR7, PT ;  /* 0x0000000705007c0c */ /* 0x000fe2000bfc6070 */
[----:B------:R-:W-:Y:S02]  /*2000*/  VIADD R5, R28, 0x1a0 ;  /* 0x000001a01c057836 */ /* 0x000fe40000000000 */
[----:B------:R-:W5:Y:S01]  /*2010*/  @!P2 LDG.E R6, desc[UR12][R2.64+0x80] ;  /* 0x0000800c0206a981 */ /* 0x000f62000c1e1900 */
[----:B------:R-:W-:Y:S01]  /*2020*/  ISETP.GE.U32.AND P2, PT, R7, UR7, PT ;  /* 0x0000000707007c0c */ /* 0x000fe2000bf46070 */
[----:B------:R-:W-:-:S02]  /*2030*/  IMAD.MOV.U32 R18, RZ, RZ, R4 ;  /* 0x000000ffff127224 */ /* 0x000fc400078e0004 */
[--C-:B------:R-:W-:Y:S01]  /*2040*/  IMAD.MOV.U32 R20, RZ, RZ, R4.reuse ;  /* 0x000000ffff147224 */ /* 0x100fe200078e0004 */
[----:B------:R-:W5:Y:S01]  /*2050*/  @!P0 LDG.E R16, desc[UR12][R2.64+0x300] ;  /* 0x0003000c02108981 */ /* 0x000f62000c1e1900 */
[----:B------:R-:W-:Y:S01]  /*2060*/  ISETP.GE.U32.AND P0, PT, R5, UR7, PT ;  /* 0x0000000705007c0c */ /* 0x000fe2000bf06070 */
[C---:B------:R-:W-:Y:S02]  /*2070*/  VIADD R7, R28.reuse, 0x1c0 ;  /* 0x000001c01c077836 */ /* 0x040fe40000000000 */
[C---:B------:R-:W-:Y:S01]  /*2080*/  VIADD R5, R28.reuse, 0x1e0 ;  /* 0x000001e01c057836 */ /* 0x040fe20000000000 */
[----:B------:R-:W5:Y:S01]  /*2090*/  @!P1 LDG.E R18, desc[UR12][R2.64+0x380] ;  /* 0x0003800c02129981 */ /* 0x000f62000c1e1900 */
[--C-:B------:R-:W-:Y:S01]  /*20a0*/  IMAD.MOV.U32 R22, RZ, RZ, R4.reuse ;  /* 0x000000ffff167224 */ /* 0x100fe200078e0004 */
[----:B------:R-:W-:Y:S01]  /*20b0*/  ISETP.GE.U32.AND P1, PT, R7, UR7, PT ;  /* 0x0000000707007c0c */ /* 0x000fe2000bf26070 */
[--C-:B------:R-:W-:Y:S01]  /*20c0*/  IMAD.MOV.U32 R24, RZ, RZ, R4.reuse ;  /* 0x000000ffff187224 */ /* 0x100fe200078e0004 */
[----:B------:R-:W5:Y:S01]  /*20d0*/  @!P5 LDG.E R20, desc[UR12][R2.64+0x400] ;  /* 0x0004000c0214d981 */ /* 0x000f62000c1e1900 */
[----:B------:R-:W-:Y:S01]  /*20e0*/  IMAD.MOV.U32 R30, RZ, RZ, R4 ;  /* 0x000000ffff1e7224 */ /* 0x000fe200078e0004 */
[----:B------:R-:W-:Y:S01]  /*20f0*/  ISETP.GE.U32.AND P5, PT, R5, UR7, PT ;  /* 0x0000000705007c0c */ /* 0x000fe2000bfa6070 */
[C---:B------:R-:W-:Y:S01]  /*2100*/  VIADD R5, R28.reuse, 0x200 ;  /* 0x000002001c057836 */ /* 0x040fe20000000000 */
[----:B------:R-:W5:Y:S01]  /*2110*/  @!P2 LDG.E R22, desc[UR12][R2.64+0x480] ;  /* 0x0004800c0216a981 */ /* 0x000f62000c1e1900 */
[----:B------:R-:W-:-:S03]  /*2120*/  VIADD R7, R28, 0x220 ;  /* 0x000002201c077836 */ /* 0x000fc60000000000 */
[----:B------:R-:W5:Y:S01]  /*2130*/  @!P3 LDG.E R24, desc[UR12][R2.64+0x500] ;  /* 0x0005000c0218b981 */ /* 0x000f62000c1e1900 */
[----:B------:R-:W-:Y:S02]  /*2140*/  ISETP.GE.U32.AND P2, PT, R5, UR7, PT ;  /* 0x0000000705007c0c */ /* 0x000fe4000bf46070 */
[----:B------:R-:W-:Y:S01]  /*2150*/  ISETP.GE.U32.AND P3, PT, R7, UR7, PT ;  /* 0x0000000707007c0c */ /* 0x000fe2000bf66070 */
[----:B------:R-:W5:Y:S01]  /*2160*/  @!P4 LDG.E R30, desc[UR12][R2.64+0x580] ;  /* 0x0005800c021ec981 */ /* 0x000f62000c1e1900 */
[----:B------:R-:W-:Y:S01]  /*2170*/  ISETP.GE.U32.AND P4, PT, R40, UR7, PT ;  /* 0x0000000728007c0c */ /* 0x000fe2000bf86070 */
[--C-:B------:R-:W-:Y:S02]  /*2180*/  IMAD.MOV.U32 R32, RZ, RZ, R4.reuse ;  /* 0x000000ffff207224 */ /* 0x100fe400078e0004 */
[--C-:B------:R-:W-:Y:S02]  /*2190*/  IMAD.MOV.U32 R34, RZ, RZ, R4.reuse ;  /* 0x000000ffff227224 */ /* 0x100fe400078e0004 */
[----:B------:R-:W-:-:S02]  /*21a0*/  IMAD.MOV.U32 R38, RZ, RZ, R4 ;  /* 0x000000ffff267224 */ /* 0x000fc400078e0004 */
[--C-:B------:R-:W-:Y:S01]  /*21b0*/  IMAD.MOV.U32 R42, RZ, RZ, R4.reuse ;  /* 0x000000ffff2a7224 */ /* 0x100fe200078e0004 */
[----:B------:R-:W5:Y:S01]  /*21c0*/  @!P6 LDG.E R32, desc[UR12][R2.64+0x600] ;  /* 0x0006000c0220e981 */ /* 0x000f62000c1e1900 */
[--C-:B------:R-:W-:Y:S02]  /*21d0*/  IMAD.MOV.U32 R44, RZ, RZ, R4.reuse ;  /* 0x000000ffff2c7224 */ /* 0x100fe400078e0004 */
[----:B------:R-:W-:Y:S01]  /*21e0*/  IMAD.MOV.U32 R5, RZ, RZ, R4 ;  /* 0x000000ffff057224 */ /* 0x000fe200078e0004 */
[----:B------:R-:W5:Y:S04]  /*21f0*/  @!P0 LDG.E R34, desc[UR12][R2.64+0x680] ;  /* 0x0006800c02228981 */ /* 0x000f68000c1e1900 */
[----:B------:R-:W5:Y:S04]  /*2200*/  @!P1 LDG.E R38, desc[UR12][R2.64+0x700] ;  /* 0x0007000c02269981 */ /* 0x000f68000c1e1900 */
[----:B------:R-:W5:Y:S04]  /*2210*/  @!P5 LDG.E R42, desc[UR12][R2.64+0x780] ;  /* 0x0007800c022ad981 */ /* 0x000f68000c1e1900 */
[----:B------:R-:W5:Y:S04]  /*2220*/  @!P2 LDG.E R44, desc[UR12][R2.64+0x800] ;  /* 0x0008000c022ca981 */ /* 0x000f68000c1e1900 */
[----:B------:R-:W5:Y:S04]  /*2230*/  @!P3 LDG.E R5, desc[UR12][R2.64+0x880] ;  /* 0x0008800c0205b981 */ /* 0x000f68000c1e1900 */
[----:B------:R-:W5:Y:S01]  /*2240*/  @!P4 LDG.E R4, desc[UR12][R2.64+0x900] ;  /* 0x0009000c0204c981 */ /* 0x000f62000c1e1900 */
[----:B------:R-:W0:Y:S01]  /*2250*/  S2R R35, SR_LANEID ;  /* 0x0000000000237919 */ /* 0x000e220000000000 */
[----:B------:R-:W1:Y:S01]  /*2260*/  S2UR UR5, SR_CgaCtaId ;  /* 0x00000000000579c3 */ /* 0x000e620000008800 */
[----:B------:R-:W-:Y:S01]  /*2270*/  SHF.R.U32.HI R36, RZ, 0x5, R43 ;  /* 0x00000005ff247819 */ /* 0x000fe2000001162b */
[----:B------:R-:W-:-:S02]  /*2280*/  UMOV UR4, 0x400 ;  /* 0x0000040000047882 */ /* 0x000fc40000000000 */
[----:B-1----:R-:W-:Y:S02]  /*2290*/  ULEA UR4, UR5, UR4, 0x18 ;  /* 0x0000000405047291 */ /* 0x002fe4000f8ec0ff */
[----:B0-----:R-:W-:-:S05]  /*22a0*/  IMAD R27, R36, 0x260, R35 ;  /* 0x00000260241b7824 */ /* 0x001fca00078e0223 */
[----:B------:R-:W-:-:S05]  /*22b0*/  LEA R27, R27, UR4, 0x2 ;  /* 0x000000041b1b7c11 */ /* 0x000fca000f8e10ff */
[----:B------:R-:W-:Y:S01]  /*22c0*/  IMAD R26, R35, 0x48, R27 ;  /* 0x00000048231a7824 */ /* 0x000fe200078e021b */
[----:B------:R-:W-:Y:S01]  /*22d0*/  UISETP.NE.AND UP0, UPT, UR6, URZ, UPT ;  /* 0x000000ff0600728c */ /* 0x000fe2000bf05270 */
        /* <DEDUP_REMOVED lines=41> */
[----:B0-----:R-:W-:Y:S02]  /*2570*/  IADD3 R8, PT, PT, R23, R24, R25 ;  /* 0x0000001817087210 */ /* 0x001fe40007ffe019 */
[----:B------:R-:W-:Y:S02]  /*2580*/  ISETP.NE.AND P1, PT, R35, 0x1f, PT ;  /* 0x0000001f2300780c */ /* 0x000fe40003f25270 */
[----:B------:R-:W-:Y:S02]  /*2590*/  IADD3 R8, PT, PT, R33, R34, R8 ;  /* 0x0000002221087210 */ /* 0x000fe40007ffe008 */
[----:B------:R-:W-:Y:S02]  /*25a0*/  ISETP.NE.AND P2, PT, R36, 0xc, PT ;  /* 0x0000000c2400780c */ /* 0x000fe40003f45270 */
[----:B------:R-:W-:Y:S02]  /*25b0*/  IADD3 R8, PT, PT, R31, R32, R8 ;  /* 0x000000201f087210 */ /* 0x000fe40007ffe008 */
[----:B------:R-:W-:-:S02]  /*25c0*/  ISETP.GE.U32.AND P3, PT, R43, 0x20, PT ;  /* 0x000000202b00780c */ /* 0x000fc40003f66070 */
        /* <DEDUP_REMOVED lines=29> */
[----:B------:R-:W-:-:S03]  /*27a0*/  IMAD.IADD R11, R11, 0x1, R10 ;  /* 0x000000010b0b7824 */ /* 0x000fc600078e020a */
        /* <DEDUP_REMOVED lines=16> */
[----:B------:R-:W-:-:S04]  /*28b0*/  ISETP.NE.AND P0, PT, R36, 0x8, PT ;  /* 0x000000082400780c */ /* 0x000fc80003f05270 */
[----:B------:R-:W-:Y:S02]  /*28c0*/  SEL R8, R15, R8, !P0 ;  /* 0x000000080f087207 */ /* 0x000fe40004000000 */
[----:B------:R-:W-:Y:S02]  /*28d0*/  ISETP.NE.AND P0, PT, R36, 0xa, PT ;  /* 0x0000000a2400780c */ /* 0x000fe40003f05270 */
[----:B------:R-:W-:Y:S02]  /*28e0*/  SEL R8, R16, R8, !P1 ;  /* 0x0000000810087207 */ /* 0x000fe40004800000 */
[----:B------:R-:W-:Y:S02]  /*28f0*/  ISETP.NE.AND P1, PT, R36, 0xb, PT ;  /* 0x0000000b2400780c */ /* 0x000fe40003f25270 */
[----:B------:R-:W-:Y:S02]  /*2900*/  SEL R8, R17, R8, !P0 ;  /* 0x0000000811087207 */ /* 0x000fe40004000000 */
[----:B------:R-:W-:-:S02]  /*2910*/  ISETP.NE.AND P0, PT, R35, RZ, PT ;  /* 0x000000ff2300720c */ /* 0x000fc40003f05270 */
[----:B------:R-:W-:Y:S01]  /*2920*/  SEL R8, R18, R8, !P1 ;  /* 0x0000000812087207 */ /* 0x000fe20004800000 */
[----:B------:R-:W-:Y:S01]  /*2930*/  @!P2 IMAD.IADD R8, R19, 0x1, R18 ;  /* 0x000000011308a824 */ /* 0x000fe200078e0212 */
[----:B------:R-:W-:Y:S02]  /*2940*/  SEL R9, R37, RZ, P0 ;  /* 0x000000ff25097207 */ /* 0x000fe40000000000 */
[----:B------:R-:W-:-:S03]  /*2950*/  ISETP.NE.AND P0, PT, R43, RZ, PT ;  /* 0x000000ff2b00720c */ /* 0x000fc60003f05270 */
[----:B------:R-:W-:-:S05]  /*2960*/  @P3 IMAD.IADD R37, R8, 0x1, R9 ;  /* 0x0000000108253824 */ /* 0x000fca00078e0209 */
[----:B------:R-:W-:Y:S01]  /*2970*/  SEL R8, R37, RZ, P0 ;  /* 0x000000ff25087207 */ /* 0x000fe20000000000 */
[----:B------:R-:W-:Y:S06]  /*2980*/  BRA `(.L_x_18) ;  /* 0x0000000c005c7947 */ /* 0x000fec0003800000 */
.L_x_17:
[----:B0-----:R-:W-:Y:S02]  /*2990*/  IADD3 R8, PT, PT, R23, R24, R25 ;  /* 0x0000001817087210 */ /* 0x001fe40007ffe019 */
[----:B------:R-:W-:Y:S02]  /*29a0*/  ISETP.NE.AND P1, PT, R35, 0x1f, PT ;  /* 0x0000001f2300780c */ /* 0x000fe40003f25270 */
[----:B------:R-:W-:Y:S02]  /*29b0*/  IADD3 R8, PT, PT, R33, R34, R8 ;  /* 0x0000002221087210 */ /* 0x000fe40007ffe008 */
        /* <DEDUP_REMOVED lines=59> */
[----:B------:R-:W-:Y:S01]  /*2d70*/  ISETP.GT.U32.AND P0, PT, R43, 0x1f, PT ;  /* 0x0000001f2b00780c */ /* 0x000fe20003f04070 */
        /* <DEDUP_REMOVED lines=22> */
.L_x_64:
[----:B------:R-:W-:Y:S05]  /*2ee0*/  @!P0 BRA `(.L_x_21) ;  /* 0x0000000000248947 */ /* 0x000fea0003800000 */
[----:B------:R-:W-:-:S07]  /*2ef0*/  IMAD.MOV.U32 R9, RZ, RZ, 0x1de ;  /* 0x000001deff097424 */ /* 0x000fce00078e00ff */
.L_x_23:
[----:B------:R-:W-:Y:S05]  /*2f00*/  NANOSLEEP R9 ;  /* 0x000000090000735d */ /* 0x000fea0003800000 */
[----:B------:R-:W2:Y:S01]  /*2f10*/  LD.E.64.STRONG.GPU R14, desc[UR12][R16.64+0x100] ;  /* 0x0001000c100e7980 */ /* 0x000ea2000c10fb00 */
[----:B------:R-:W-:Y:S01]  /*2f20*/  UMOV UR5, 0xffffffff ;  /* 0xffffffff00057882 */ /* 0x000fe20000000000 */
[----:B------:R-:W-:Y:S02]  /*2f30*/  SHF.R.U32.HI R9, RZ, 0x1, R9 ;  /* 0x00000001ff097819 */ /* 0x000fe40000011609 */
[----:B--2---:R-:W-:Y:S01]  /*2f40*/  ISETP.NE.AND P0, PT, R14, 0x63, PT ;  /* 0x000000630e00780c */ /* 0x004fe20003f05270 */
[----:B------:R-:W-:-:S12]  /*2f50*/  BRA.DIV UR5, `(.L_x_22) ;  /* 0x0000001a05687947 */ /* 0x000fd8000b800000 */
[----:B------:R-:W-:-:S13]  /*2f60*/  VOTE.ANY P0, !P0 ;  /* 0x0000000000ff7806 */ /* 0x000fda0004000100 */
.L_x_67:
[----:B------:R-:W-:Y:S05]  /*2f70*/  @P0 BRA `(.L_x_23) ;  /* 0xfffffffc00e00947 */ /* 0x000fea000383ffff */
.L_x_21:
[----:B------:R-:W-:Y:S01]  /*2f80*/  UMOV UR5, 0xffffffff ;  /* 0xffffffff00057882 */ /* 0x000fe20000000000 */
[----:B------:R-:W-:Y:S02]  /*2f90*/  ISETP.NE.AND P2, PT, R14, 0x65, PT ;  /* 0x000000650e00780c */ /* 0x000fe40003f45270 */
[----:B------:R-:W-:Y:S11]  /*2fa0*/  BRA.DIV UR5, `(.L_x_24) ;  /* 0x0000001a05747947 */ /* 0x000ff6000b800000 */
[----:B------:R-:W0:Y:S01]  /*2fb0*/  S2R R42, SR_GEMASK ;  /* 0x00000000002a7919 */ /* 0x000e220000003c00 */
[----:B------:R-:W-:Y:S01]  /*2fc0*/  VOTE.ANY R8, PT, !P2 ;  /* 0x0000000000087806 */ /* 0x000fe200050e0100 */
[----:B------:R-:W-:-:S03]  /*2fd0*/  VIADD R19, R35, 0x2 ;  /* 0x0000000223137836 */ /* 0x000fc60000000000 */
[----:B0-----:R-:W-:-:S05]  /*2fe0*/  LOP3.LUT R8, R8, 0x80000000, R42, 0xec, !PT ;  /* 0x8000000008087812 */ /* 0x001fca00078eec2a */
[----:B------:R-:W-:-:S05]  /*2ff0*/  VIADD R9, R8, 0xffffffff ;  /* 0xffffffff08097836 */ /* 0x000fca0000000000 */
[----:B------:R-:W-:-:S04]  /*3000*/  LOP3.LUT R9, R8, R9, RZ, 0xc, !PT ;  /* 0x0000000908097212 */ /* 0x000fc800078e0cff */
[----:B------:R0:W1:Y:S02]  /*3010*/  POPC R38, R9 ;  /* 0x0000000900267309 */ /* 0x0000640000000000 */
[C---:B0-----:R-:W-:Y:S01]  /*3020*/  VIADD R9, R35.reuse, 0x4 ;  /* 0x0000000423097836 */ /* 0x041fe20000000000 */
[----:B-1----:R-:W0:Y:S01]  /*3030*/  SHFL.DOWN PT, R16, R15, 0x1, R38 ;  /* 0x082000000f107989 */ /* 0x002e2200000e0026 */
[----:B------:R-:W-:-:S04]  /*3040*/  ISETP.GE.AND P0, PT, R35, R38, PT ;  /* 0x000000262300720c */ /* 0x000fc80003f06270 */
[----:B0-----:R-:W-:Y:S02]  /*3050*/  SEL R16, R16, RZ, !P0 ;  /* 0x000000ff10107207 */ /* 0x001fe40004000000 */
[----:B------:R-:W-:-:S03]  /*3060*/  ISETP.GT.AND P0, PT, R19, R38, PT ;  /* 0x000000261300720c */ /* 0x000fc60003f04270 */
[----:B------:R-:W-:Y:S02]  /*3070*/  IMAD.IADD R17, R16, 0x1, R15 ;  /* 0x0000000110117824 */ /* 0x000fe400078e020f */
[----:B------:R-:W-:-:S03]  /*3080*/  VIADD R15, R35, 0x10 ;  /* 0x00000010230f7836 */ /* 0x000fc60000000000 */
[----:B------:R-:W0:Y:S02]  /*3090*/  SHFL.DOWN PT, R16, R17, 0x2, R38 ;  /* 0x0840000011107989 */ /* 0x000e2400000e0026 */
[-C--:B------:R-:W-:Y:S02]  /*30a0*/  ISETP.GT.AND P2, PT, R15, R38.reuse, PT ;  /* 0x000000260f00720c */ /* 0x080fe40003f44270 */
[----:B0-----:R-:W-:Y:S02]  /*30b0*/  SEL R16, R16, RZ, !P0 ;  /* 0x000000ff10107207 */ /* 0x001fe40004000000 */
[----:B------:R-:W-:Y:S01]  /*30c0*/  ISETP.GT.AND P0, PT, R9, R38, PT ;  /* 0x000000260900720c */ /* 0x000fe20003f04270 */
[----:B------:R-:W-:Y:S02]  /*30d0*/  VIADD R9, R35, 0x8 ;  /* 0x0000000823097836 */ /* 0x000fe40000000000 */
[----:B------:R-:W-:-:S05]  /*30e0*/  IMAD.IADD R19, R17, 0x1, R16 ;  /* 0x0000000111137824 */ /* 0x000fca00078e0210 */
[----:B------:R-:W0:Y:S02]  /*30f0*/  SHFL.DOWN PT, R16, R19, 0x4, R38 ;  /* 0x0880000013107989 */ /* 0x000e2400000e0026 */
[----:B0-----:R-:W-:Y:S02]  /*3100*/  SEL R16, R16, RZ, !P0 ;  /* 0x000000ff10107207 */ /* 0x001fe40004000000 */
[----:B------:R-:W-:Y:S02]  /*3110*/  ISETP.GT.AND P0, PT, R9, R38, PT ;  /* 0x000000260900720c */ /* 0x000fe40003f04270 */
[----:B------:R-:W0:Y:S01]  /*3120*/  LDC.64 R8, c[0x0][0x390] ;  /* 0x0000e400ff087b82 */ /* 0x000e220000000a00 */
[----:B------:R-:W-:-:S05]  /*3130*/  IMAD.IADD R37, R19, 0x1, R16 ;  /* 0x0000000113257824 */ /* 0x000fca00078e0210 */
[----:B------:R-:W1:Y:S01]  /*3140*/  SHFL.DOWN PT, R16, R37, 0x8, R38 ;  /* 0x0900000025107989 */ /* 0x000e6200000e0026 */
[----:B0-----:R-:W-:Y:S02]  /*3150*/  IADD3 R36, P3, PT, R8, 0x100, RZ ;  /* 0x0000010008247810 */ /* 0x001fe40007f7e0ff */
[----:B-1----:R-:W-:Y:S02]  /*3160*/  SEL R16, R16, RZ, !P0 ;  /* 0x000000ff10107207 */ /* 0x002fe40004000000 */
[----:B------:R-:W-:-:S03]  /*3170*/  ISETP.NE.AND P0, PT, R14, 0x65, PT ;  /* 0x000000650e00780c */ /* 0x000fc60003f05270 */
[----:B------:R-:W-:Y:S02]  /*3180*/  IMAD.IADD R17, R37, 0x1, R16 ;  /* 0x0000000125117824 */ /* 0x000fe400078e0210 */
[----:B------:R-:W-:-:S03]  /*3190*/  IMAD.X R37, RZ, RZ, R9, P3 ;  /* 0x000000ffff257224 */ /* 0x000fc600018e0609 */
[----:B------:R-:W0:Y:S05]  /*31a0*/  SHFL.DOWN PT, R16, R17, 0x10, R38 ;  /* 0x0a00000011107989 */ /* 0x000e2a00000e0026 */
[----:B------:R-:W-:Y:S02]  /*31b0*/  VOTE.ALL P0, P0 ;  /* 0x0000000000ff7806 */ /* 0x000fe40000000000 */
[----:B0-----:R-:W-:-:S05]  /*31c0*/  SEL R16, R16, RZ, !P2 ;  /* 0x000000ff10107207 */ /* 0x001fca0005000000 */
[----:B------:R-:W-:-:S07]  /*31d0*/  IMAD.IADD R19, R17, 0x1, R16 ;  /* 0x0000000111137824 */ /* 0x000fce00078e0210 */
.L_x_76:
[----:B------:R-:W-:Y:S05]  /*31e0*/  @!P0 BRA `(.L_x_25) ;  /* 0x0000000000e48947 */ /* 0x000fea0003800000 */
[----:B------:R-:W-:-:S07]  /*31f0*/  IMAD.MOV.U32 R38, RZ, RZ, 0x1de ;  /* 0x000001deff267424 */ /* 0x000fce00078e00ff */
.L_x_31:
        /* <DEDUP_REMOVED lines=10> */
.L_x_79:
[----:B------:R-:W-:Y:S05]  /*32a0*/  @!P0 BRA `(.L_x_27) ;  /* 0x0000000000248947 */ /* 0x000fea0003800000 */
[----:B------:R-:W-:-:S07]  /*32b0*/  IMAD.MOV.U32 R9, RZ, RZ, R38 ;  /* 0x000000ffff097224 */ /* 0x000fce00078e0026 */
.L_x_29:
[----:B------:R-:W-:Y:S05]  /*32c0*/  NANOSLEEP R9 ;  /* 0x000000090000735d */ /* 0x000fea0003800000 */
[----:B------:R-:W2:Y:S01]  /*32d0*/  LD.E.64.STRONG.GPU R14, desc[UR12][R16.64+-0x100] ;  /* 0xffff000c100e7980 */ /* 0x000ea2000c10fb00 */
[----:B------:R-:W-:Y:S01]  /*32e0*/  UMOV UR5, 0xffffffff ;  /* 0xffffffff00057882 */ /* 0x000fe20000000000 */
[----:B------:R-:W-:Y:S02]  /*32f0*/  SHF.R.U32.HI R9, RZ, 0x1, R9 ;  /* 0x00000001ff097819 */ /* 0x000fe40000011609 */
[----:B--2---:R-:W-:Y:S01]  /*3300*/  ISETP.NE.AND P0, PT, R14, 0x63, PT ;  /* 0x000000630e00780c */ /* 0x004fe20003f05270 */
[----:B------:R-:W-:-:S12]  /*3310*/  BRA.DIV UR5, `(.L_x_28) ;  /* 0x0000001a05c07947 */ /* 0x000fd8000b800000 */
[----:B------:R-:W-:-:S13]  /*3320*/  VOTE.ANY P0, !P0 ;  /* 0x0000000000ff7806 */ /* 0x000fda0004000100 */
.L_x_82:
[----:B------:R-:W-:Y:S05]  /*3330*/  @P0 BRA `(.L_x_29) ;  /* 0xfffffffc00e00947 */ /* 0x000fea000383ffff */
.L_x_27:
[----:B------:R-:W-:Y:S01]  /*3340*/  UMOV UR5, 0xffffffff ;  /* 0xffffffff00057882 */ /* 0x000fe20000000000 */
[----:B------:R-:W-:Y:S02]  /*3350*/  ISETP.NE.AND P0, PT, R14, 0x65, PT ;  /* 0x000000650e00780c */ /* 0x000fe40003f05270 */
[----:B------:R-:W-:Y:S11]  /*3360*/  BRA.DIV UR5, `(.L_x_30) ;  /* 0x0000001a05cc7947 */ /* 0x000ff6000b800000 */
[----:B------:R-:W-:Y:S01]  /*3370*/  VOTE.ANY R8, PT, !P0 ;  /* 0x0000000000087806 */ /* 0x000fe200040e0100 */
[----:B------:R-:W-:-:S03]  /*3380*/  VIADD R18, R18, 0xffffffe0 ;  /* 0xffffffe012127836 */ /* 0x000fc60000000000 */
[----:B------:R-:W-:-:S05]  /*3390*/  LOP3.LUT R8, R8, 0x80000000, R42, 0xec, !PT ;  /* 0x8000000008087812 */ /* 0x000fca00078eec2a */
[----:B------:R-:W-:-:S05]  /*33a0*/  VIADD R9, R8, 0xffffffff ;  /* 0xffffffff08097836 */ /* 0x000fca0000000000 */
[----:B------:R-:W-:Y:S01]  /*33b0*/  LOP3.LUT R9, R8, R9, RZ, 0xc, !PT ;  /* 0x0000000908097212 */ /* 0x000fe200078e0cff */
[----:B------:R-:W-:-:S05]  /*33c0*/  VIADD R8, R35, 0x2 ;  /* 0x0000000223087836 */ /* 0x000fca0000000000 */
[----:B------:R-:W0:Y:S02]  /*33d0*/  POPC R9, R9 ;  /* 0x0000000900097309 */ /* 0x000e240000000000 */
[----:B0-----:R-:W0:Y:S01]  /*33e0*/  SHFL.DOWN PT, R16, R15, 0x1, R9 ;  /* 0x082000000f107989 */ /* 0x001e2200000e0009 */
[----:B------:R-:W-:-:S04]  /*33f0*/  ISETP.GE.AND P0, PT, R35, R9, PT ;  /* 0x000000092300720c */ /* 0x000fc80003f06270 */
[----:B0-----:R-:W-:Y:S02]  /*3400*/  SEL R16, R16, RZ, !P0 ;  /* 0x000000ff10107207 */ /* 0x001fe40004000000 */
[----:B------:R-:W-:Y:S01]  /*3410*/  ISETP.GT.AND P0, PT, R8, R9, PT ;  /* 0x000000090800720c */ /* 0x000fe20003f04270 */
[----:B------:R-:W-:Y:S02]  /*3420*/  VIADD R8, R35, 0x4 ;  /* 0x0000000423087836 */ /* 0x000fe40000000000 */
[----:B------:R-:W-:-:S05]  /*3430*/  IMAD.IADD R44, R16, 0x1, R15 ;  /* 0x00000001102c7824 */ /* 0x000fca00078e020f */
[----:B------:R-:W0:Y:S02]  /*3440*/  SHFL.DOWN PT, R16, R44, 0x2, R9 ;  /* 0x084000002c107989 */ /* 0x000e2400000e0009 */
        /* <DEDUP_REMOVED lines=8> */
[----:B------:R-:W-:-:S03]  /*34d0*/  IMAD.IADD R45, R17, 0x1, R16 ;  /* 0x00000001112d7824 */ /* 0x000fc600078e0210 */
[----:B------:R-:W-:Y:S02]  /*34e0*/  ISETP.GT.AND P2, PT, R8, R9, PT ;  /* 0x000000090800720c */ /* 0x000fe40003f44270 */
        /* <DEDUP_REMOVED lines=8> */
.L_x_91:
[----:B------:R-:W-:Y:S05]  /*3570*/  @P0 BRA `(.L_x_31) ;  /* 0xfffffffc00200947 */ /* 0x000fea000383ffff */
.L_x_25:
        /* <DEDUP_REMOVED lines=15> */
.L_x_19:
[----:B------:R-:W-:Y:S05]  /*3670*/  WARPSYNC.ALL ;  /* 0x0000000000007948 */ /* 0x000fea0003800000 */
[----:B------:R-:W0:Y:S08]  /*3680*/  S2UR UR5, SR_CgaCtaId ;  /* 0x00000000000579c3 */ /* 0x000e300000008800 */
[----:B------:R-:W-:Y:S01]  /*3690*/  BAR.SYNC.DEFER_BLOCKING 0x0 ;  /* 0x0000000000007b1d */ /* 0x000fe20000010000 */
[----:B------:R-:W-:-:S05]  /*36a0*/  ISETP.NE.AND P0, PT, R43, RZ, PT ;  /* 0x000000ff2b00720c */ /* 0x000fca0003f05270 */
[----:B------:R-:W-:Y:S02]  /*36b0*/  UMOV UR4, 0x400 ;  /* 0x0000040000047882 */ /* 0x000fe40000000000 */
[----:B0-----:R-:W-:-:S09]  /*36c0*/  ULEA UR4, UR5, UR4, 0x18 ;  /* 0x0000000405047291 */ /* 0x001fd2000f8ec0ff */
[----:B------:R-:W0:Y:S02]  /*36d0*/  LDS R9, [UR4+0x54] ;  /* 0x00005404ff097984 */ /* 0x000e240008000800 */
[----:B0-----:R-:W-:-:S05]  /*36e0*/  SEL R9, R9, RZ, P0 ;  /* 0x000000ff09097207 */ /* 0x001fca0000000000 */
[----:B------:R-:W-:-:S07]  /*36f0*/  IMAD.IADD R8, R9, 0x1, R8 ;  /* 0x0000000109087824 */ /* 0x000fce00078e0208 */
.L_x_18:
[----:B------:R-:W-:Y:S01]  /*3700*/  IMAD.IADD R25, R25, 0x1, R8 ;  /* 0x0000000119197824 */ /* 0x000fe200078e0208 */
[----:B------:R-:W-:Y:S01]  /*3710*/  BAR.SYNC.DEFER_BLOCKING 0x0 ;  /* 0x0000000000007b1d */ /* 0x000fe20000010000 */
[----:B------:R-:W-:Y:S01]  /*3720*/  ISETP.NE.AND P0, PT, R43, RZ, PT ;  /* 0x000000ff2b00720c */ /* 0x000fe20003f05270 */
[----:B-1----:R-:W-:Y:S02]  /*3730*/  IMAD.U32 R10, RZ, RZ, UR7 ;  /* 0x00000007ff0a7e24 */ /* 0x002fe4000f8e00ff */
[----:B------:R-:W-:Y:S02]  /*3740*/  IMAD.IADD R24, R24, 0x1, R25 ;  /* 0x0000000118187824 */ /* 0x000fe400078e0219 */
[----:B------:R-:W0:Y:S02]  /*3750*/  LDCU.64 UR8, c[0x0][0x388] ;  /* 0x00007100ff0877ac */ /* 0x000e240008000a00 */
[----:B------:R-:W-:-:S04]  /*3760*/  IMAD.IADD R23, R23, 0x1, R24 ;  /* 0x0000000117177824 */ /* 0x000fc800078e0218 */
[----:B------:R-:W-:-:S04]  /*3770*/  IMAD.IADD R34, R34, 0x1, R23 ;  /* 0x0000000122227824 */ /* 0x000fc800078e0217 */
[----:B------:R-:W-:-:S04]  /*3780*/  IMAD.IADD R33, R33, 0x1, R34 ;  /* 0x0000000121217824 */ /* 0x000fc800078e0222 */
[----:B------:R-:W-:-:S04]  /*3790*/  IMAD.IADD R32, R32, 0x1, R33 ;  /* 0x0000000120207824 */ /* 0x000fc800078e0221 */
[----:B------:R-:W-:Y:S01]  /*37a0*/  IMAD.IADD R31, R31, 0x1, R32 ;  /* 0x000000011f1f7824 */ /* 0x000fe200078e0220 */
[----:B------:R-:W-:Y:S03]  /*37b0*/  STS [R26], R25 ;  /* 0x000000191a007388 */ /* 0x000fe60000000800 */
        /* <DEDUP_REMOVED lines=27> */
[----:B------:R1:W-:Y:S04]  /*3970*/  STS [R26+0x40], R3 ;  /* 0x000040031a007388 */ /* 0x0003e80000000800 */
[----:B------:R-:W-:Y:S04]  /*3980*/  STS [R26+0x44], R9 ;  /* 0x000044091a007388 */ /* 0x000fe80000000800 */
[----:B------:R-:W-:Y:S01]  /*3990*/  STS [R26+0x48], R11 ;  /* 0x0000480b1a007388 */ /* 0x000fe20000000800 */
[----:B------:R-:W-:-:S03]  /*39a0*/  NOP ;  /* 0x0000000000007918 */ /* 0x000fc60000000000 */
[----:B------:R-:W-:Y:S04]  /*39b0*/  LDS R33, [R27] ;  /* 0x000000001b217984 */ /* 0x000fe80000000800 */
[----:B------:R-:W-:Y:S04]  /*39c0*/  LDS R35, [R27+0x80] ;  /* 0x000080001b237984 */ /* 0x000fe80000000800 */
        /* <DEDUP_REMOVED lines=17> */
[----:B------:R2:W-:Y:S01]  /*3ae0*/  @!P0 STS [UR4+0x7b80], R10 ;  /* 0x007b800aff008988 */ /* 0x0005e20008000804 */
[----:B------:R-:W-:Y:S01]  /*3af0*/  BAR.SYNC.DEFER_BLOCKING 0x0 ;  /* 0x0000000000007b1d */ /* 0x000fe20000010000 */
[----:B-1----:R-:W-:-:S05]  /*3b00*/  IADD3 R3, P0, PT, R28, UR10, RZ ;  /* 0x0000000a1c037c10 */ /* 0x002fca000ff1e0ff */
[----:B------:R-:W1:Y:S01]  /*3b10*/  S2R R2, SR_TID.X ;  /* 0x0000000000027919 */ /* 0x000e620000002100 */
[----:B------:R-:W3:Y:S01]  /*3b20*/  LDS R29, [UR4+0x7b80] ;  /* 0x007b8004ff1d7984 */ /* 0x000ee20008000800 */
[C---:B-1----:R-:W-:Y:S02]  /*3b30*/  LOP3.LUT R4, R2.reuse, 0x3e0, RZ, 0xc0, !PT ;  /* 0x000003e002047812 */ /* 0x042fe400078ec0ff */
[----:B------:R-:W-:-:S05]  /*3b40*/  LOP3.LUT R2, R2, 0x1f, RZ, 0xc0, !PT ;  /* 0x0000001f02027812 */ /* 0x000fca00078ec0ff */
[----:B------:R-:W-:Y:S02]  /*3b50*/  IMAD R6, R4, 0x13, R2 ;  /* 0x0000001304067824 */ /* 0x000fe400078e0202 */
[----:B------:R-:W-:Y:S01]  /*3b60*/  IMAD.X R4, RZ, RZ, UR11, P0 ;  /* 0x0000000bff047e24 */ /* 0x000fe200080e06ff */
[C---:B0-----:R-:W-:Y:S01]  /*3b70*/  LEA R2, P0, R3.reuse, UR8, 0x2 ;  /* 0x0000000803027c11 */ /* 0x041fe2000f8010ff */
[C---:B------:R-:W-:Y:S02]  /*3b80*/  VIADD R8, R6.reuse, 0x20 ;  /* 0x0000002006087836 */ /* 0x040fe40000000000 */
[C---:B--2---:R-:W-:Y:S01]  /*3b90*/  VIADD R10, R6.reuse, 0xa0 ;  /* 0x000000a0060a7836 */ /* 0x044fe20000000000 */
[----:B------:R-:W-:Y:S01]  /*3ba0*/  LEA.HI.X R3, R3, UR9, R4, 0x2, P0 ;  /* 0x0000000903037c11 */ /* 0x000fe200080f1404 */
[----:B------:R-:W-:Y:S01]  /*3bb0*/  VIADD R4, R6, 0x40 ;  /* 0x0000004006047836 */ /* 0x000fe20000000000 */
[-C--:B---3--:R-:W-:Y:S02]  /*3bc0*/  ISETP.GE.AND P1, PT, R28, R29.reuse, PT ;  /* 0x0000001d1c00720c */ /* 0x088fe40003f26270 */
[-C--:B------:R-:W-:Y:S01]  /*3bd0*/  ISETP.GE.AND P2, PT, R8, R29.reuse, PT ;  /* 0x0000001d0800720c */ /* 0x080fe20003f46270 */
[----:B------:R-:W-:Y:S01]  /*3be0*/  VIADD R8, R6, 0x60 ;  /* 0x0000006006087836 */ /* 0x000fe20000000000 */
[-C--:B------:R-:W-:Y:S01]  /*3bf0*/  ISETP.GE.AND P3, PT, R4, R29.reuse, PT ;  /* 0x0000001d0400720c */ /* 0x080fe20003f66270 */
[----:B------:R-:W-:Y:S01]  /*3c00*/  VIADD R4, R6, 0x80 ;  /* 0x0000008006047836 */ /* 0x000fe20000000000 */
[----:B------:R-:W-:-:S02]  /*3c10*/  ISETP.GE.AND P6, PT, R10, R29, PT ;  /* 0x0000001d0a00720c */ /* 0x000fc40003fc6270 */
[-C--:B------:R-:W-:Y:S01]  /*3c20*/  ISETP.GE.AND P4, PT, R8, R29.reuse, PT ;  /* 0x0000001d0800720c */ /* 0x080fe20003f86270 */
[----:B------:R-:W-:Y:S01]  /*3c30*/  VIADD R8, R6, 0xc0 ;  /* 0x000000c006087836 */ /* 0x000fe20000000000 */
[-C--:B------:R-:W-:Y:S01]  /*3c40*/  ISETP.GE.AND P5, PT, R4, R29.reuse, PT ;  /* 0x0000001d0400720c */ /* 0x080fe20003fa6270 */
[----:B------:R-:W-:Y:S02]  /*3c50*/  VIADD R4, R6, 0xe0 ;  /* 0x000000e006047836 */ /* 0x000fe40000000000 */
[----:B------:R0:W-:Y:S01]  /*3c60*/  @!P1 STG.E desc[UR12][R2.64], R33 ;  /* 0x0000002102009986 */ /* 0x0001e2000c10190c */
[-C--:B------:R-:W-:Y:S01]  /*3c70*/  ISETP.GE.AND P0, PT, R8, R29.reuse, PT ;  /* 0x0000001d0800720c */ /* 0x080fe20003f06270 */
[----:B------:R-:W-:Y:S01]  /*3c80*/  VIADD R8, R6, 0x140 ;  /* 0x0000014006087836 */ /* 0x000fe20000000000 */
[-C--:B------:R-:W-:Y:S01]  /*3c90*/  ISETP.GE.AND P1, PT, R4, R29.reuse, PT ;  /* 0x0000001d0400720c */ /* 0x080fe20003f26270 */
[----:B------:R-:W-:Y:S01]  /*3ca0*/  VIADD R4, R6, 0x120 ;  /* 0x0000012006047836 */ /* 0x000fe20000000000 */
[----:B------:R0:W-:Y:S04]  /*3cb0*/  @!P3 STG.E desc[UR12][R2.64+0x100], R37 ;  /* 0x000100250200b986 */ /* 0x0001e8000c10190c */
[----:B------:R0:W-:Y:S01]  /*3cc0*/  @!P4 STG.E desc[UR12][R2.64+0x180], R39 ;  /* 0x000180270200c986 */ /* 0x0001e2000c10190c */
[-C--:B------:R-:W-:Y:S01]  /*3cd0*/  ISETP.GE.AND P3, PT, R4, R29.reuse, PT ;  /* 0x0000001d0400720c */ /* 0x080fe20003f66270 */
[----:B------:R-:W-:Y:S01]  /*3ce0*/  VIADD R4, R6, 0x160 ;  /* 0x0000016006047836 */ /* 0x000fe20000000000 */
[-C--:B------:R-:W-:Y:S01]  /*3cf0*/  ISETP.GE.AND P4, PT, R8, R29.reuse, PT ;  /* 0x0000001d0800720c */ /* 0x080fe20003f86270 */
[----:B------:R-:W-:Y:S01]  /*3d00*/  VIADD R8, R6, 0x180 ;  /* 0x0000018006087836 */ /* 0x000fe20000000000 */
[----:B------:R0:W-:Y:S01]  /*3d10*/  @!P2 STG.E desc[UR12][R2.64+0x80], R35 ;  /* 0x000080230200a986 */ /* 0x0001e2000c10190c */
[----:B------:R-:W-:-:S03]  /*3d20*/  ISETP.GE.AND P2, PT, R41, R29, PT ;  /* 0x0000001d2900720c */ /* 0x000fc60003f46270 */
[----:B------:R0:W-:Y:S01]  /*3d30*/  @!P5 STG.E desc[UR12][R2.64+0x200], R43 ;  /* 0x0002002b0200d986 */ /* 0x0001e2000c10190c */
[-C--:B------:R-:W-:Y:S01]  /*3d40*/  ISETP.GE.AND P5, PT, R4, R29.reuse, PT ;  /* 0x0000001d0400720c */ /* 0x080fe20003fa6270 */
[----:B------:R-:W-:Y:S02]  /*3d50*/  VIADD R4, R6, 0x1a0 ;  /* 0x000001a006047836 */ /* 0x000fe40000000000 */
[----:B------:R0:W-:Y:S01]  /*3d60*/  @!P6 STG.E desc[UR12][R2.64+0x280], R45 ;  /* 0x0002802d0200e986 */ /* 0x0001e2000c10190c */
[-C--:B------:R-:W-:Y:S01]  /*3d70*/  ISETP.GE.AND P6, PT, R8, R29.reuse, PT ;  /* 0x0000001d0800720c */ /* 0x080fe20003fc6270 */
[----:B------:R-:W-:Y:S02]  /*3d80*/  VIADD R8, R6, 0x1c0 ;  /* 0x000001c006087836 */ /* 0x000fe40000000000 */
[----:B------:R0:W-:Y:S01]  /*3d90*/  @!P0 STG.E desc[UR12][R2.64+0x300], R0 ;  /* 0x0003000002008986 */ /* 0x0001e2000c10190c */
[----:B------:R-:W-:Y:S01]  /*3da0*/  ISETP.GE.AND P0, PT, R4, R29, PT ;  /* 0x0000001d0400720c */ /* 0x000fe20003f06270 */
[----:B------:R-:W-:-:S02]  /*3db0*/  VIADD R4, R6, 0x1e0 ;  /* 0x000001e006047836 */ /* 0x000fc40000000000 */
[----:B------:R0:W-:Y:S01]  /*3dc0*/  @!P1 STG.E desc[UR12][R2.64+0x380], R31 ;  /* 0x0003801f02009986 */ /* 0x0001e2000c10190c */
[-C--:B------:R-:W-:Y:S01]  /*3dd0*/  ISETP.GE.AND P1, PT, R8, R29.reuse, PT ;  /* 0x0000001d0800720c */ /* 0x080fe20003f26270 */
[C---:B------:R-:W-:Y:S02]  /*3de0*/  VIADD R8, R6.reuse, 0x200 ;  /* 0x0000020006087836 */ /* 0x040fe40000000000 */
[----:B------:R-:W-:Y:S01]  /*3df0*/  VIADD R6, R6, 0x220 ;  /* 0x0000022006067836 */ /* 0x000fe20000000000 */
[----:B------:R0:W-:Y:S01]  /*3e00*/  @!P2 STG.E desc[UR12][R2.64+0x400], R23 ;  /* 0x000400170200a986 */ /* 0x0001e2000c10190c */
[----:B------:R-:W-:-:S03]  /*3e10*/  ISETP.GE.AND P2, PT, R4, R29, PT ;  /* 0x0000001d0400720c */ /* 0x000fc60003f46270 */
[----:B------:R0:W-:Y:S01]  /*3e20*/  @!P3 STG.E desc[UR12][R2.64+0x480], R19 ;  /* 0x000480130200b986 */ /* 0x0001e2000c10190c */
[----:B------:R-:W-:-:S03]  /*3e30*/  ISETP.GE.AND P3, PT, R8, R29, PT ;  /* 0x0000001d0800720c */ /* 0x000fc60003f66270 */
[----:B------:R0:W-:Y:S01]  /*3e40*/  @!P4 STG.E desc[UR12][R2.64+0x500], R21 ;  /* 0x000500150200c986 */ /* 0x0001e2000c10190c */
[----:B------:R-:W-:-:S03]  /*3e50*/  ISETP.GE.AND P4, PT, R6, R29, PT ;  /* 0x0000001d0600720c */ /* 0x000fc60003f86270 */
[----:B------:R0:W-:Y:S01]  /*3e60*/  @!P5 STG.E desc[UR12][R2.64+0x580], R17 ;  /* 0x000580110200d986 */ /* 0x0001e2000c10190c */
[----:B------:R-:W-:-:S03]  /*3e70*/  ISETP.GE.AND P5, PT, R40, R29, PT ;  /* 0x0000001d2800720c */ /* 0x000fc60003fa6270 */
[----:B------:R0:W-:Y:S04]  /*3e80*/  @!P6 STG.E desc[UR12][R2.64+0x600], R15 ;  /* 0x0006000f0200e986 */ /* 0x0001e8000c10190c */
[----:B------:R0:W-:Y:S04]  /*3e90*/  @!P0 STG.E desc[UR12][R2.64+0x680], R13 ;  /* 0x0006800d02008986 */ /* 0x0001e8000c10190c */
[----:B------:R0:W-:Y:S04]  /*3ea0*/  @!P1 STG.E desc[UR12][R2.64+0x700], R11 ;  /* 0x0007000b02009986 */ /* 0x0001e8000c10190c */
[----:B------:R0:W-:Y:S04]  /*3eb0*/  @!P2 STG.E desc[UR12][R2.64+0x780], R9 ;  /* 0x000780090200a986 */ /* 0x0001e8000c10190c */
[----:B------:R0:W-:Y:S04]  /*3ec0*/  @!P3 STG.E desc[UR12][R2.64+0x800], R7 ;  /* 0x000800070200b986 */ /* 0x0001e8000c10190c */
[----:B------:R0:W-:Y:S01]  /*3ed0*/  @!P4 STG.E desc[UR12][R2.64+0x880], R5 ;  /* 0x000880050200c986 */ /* 0x0001e2000c10190c */
[----:B------:R-:W-:Y:S05]  /*3ee0*/  @P5 EXIT ;  /* 0x000000000000594d */ /* 0x000fea0003800000 */
[----:B------:R-:W-:Y:S01]  /*3ef0*/  STG.E desc[UR12][R2.64+0x900], R25 ;  /* 0x0009001902007986 */ /* 0x000fe2000c10190c */
[----:B------:R-:W-:Y:S05]  /*3f00*/  EXIT ;  /* 0x000000000000794d */ /* 0x000fea0003800000 */
.L_x_5:
[----:B------:R-:W-:Y:S01]  /*3f10*/  BSSY B1, `(.L_x_32) ;  /* 0x0000006000017945 */ /* 0x000fe20003800000 */
[----:B------:R-:W-:Y:S01]  /*3f20*/  PLOP3.LUT P0, PT, P0, PT, PT, 0x8, 0x80 ;  /* 0x000000000080781c */ /* 0x000fe2000070e170 */
[----:B------:R-:W-:-:S12]  /*3f30*/  IMAD.MOV.U32 R8, RZ, RZ, -0x1 ;  /* 0xffffffffff087424 */ /* 0x000fd800078e00ff */
[----:B------:R-:W-:Y:S05]  /*3f40*/  WARPSYNC.COLLECTIVE R8, `(.L_x_33) ;  /* 0x0000000008087348 */ /* 0x000fea0003c00000 */
[----:B------:R-:W-:Y:S01]  /*3f50*/  VOTE.ANY P0, P0 ;  /* 0x0000000000ff7806 */ /* 0x000fe20000000100 */
[----:B------:R-:W-:-:S12]  /*3f60*/  ENDCOLLECTIVE ;  /* 0x000000000000791b */ /* 0x000fd80003800000 */
.L_x_33:
[----:B------:R-:W-:Y:S05]  /*3f70*/  BSYNC B1 ;  /* 0x0000000000017941 */ /* 0x000fea0003800000 */
.L_x_32:
[----:B------:R-:W-:Y:S05]  /*3f80*/  BRA `(.L_x_34) ;  /* 0xffffffd000087947 */ /* 0x000fea000383ffff */
.L_x_7:
[----:B------:R-:W-:Y:S01]  /*3f90*/  BSSY B1, `(.L_x_35) ;  /* 0x0000006000017945 */ /* 0x000fe20003800000 */
[----:B------:R-:W-:Y:S01]  /*3fa0*/  PLOP3.LUT P0, PT, P0, PT, PT, 0x8, 0x80 ;  /* 0x000000000080781c */ /* 0x000fe2000070e170 */
[----:B------:R-:W-:-:S12]  /*3fb0*/  IMAD.MOV.U32 R8, RZ, RZ, -0x1 ;  /* 0xffffffffff087424 */ /* 0x000fd800078e00ff */
[----:B------:R-:W-:Y:S05]  /*3fc0*/  WARPSYNC.COLLECTIVE R8, `(.L_x_36) ;  /* 0x0000000008087348 */ /* 0x000fea0003c00000 */
[----:B------:R-:W-:Y:S01]  /*3fd0*/  VOTE.ANY P0, P0 ;  /* 0x0000000000ff7806 */ /* 0x000fe20000000100 */
[----:B------:R-:W-:-:S12]  /*3fe0*/  ENDCOLLECTIVE ;  /* 0x000000000000791b */ /* 0x000fd80003800000 */
.L_x_36:
[----:B------:R-:W-:Y:S05]  /*3ff0*/  BSYNC B1 ;  /* 0x0000000000017941 */ /* 0x000fea0003800000 */
.L_x_35:
[----:B------:R-:W-:Y:S05]  /*4000*/  BRA `(.L_x_37) ;  /* 0xffffffd0000c7947 */ /* 0x000fea000383ffff */
.L_x_9:
[----:B------:R-:W0:Y:S01]  /*4010*/  S2R R45, SR_GEMASK ;  /* 0x00000000002d7919 */ /* 0x000e220000003c00 */
[----:B------:R-:W-:Y:S01]  /*4020*/  BSSY B1, `(.L_x_38) ;  /* 0x0000007000017945 */ /* 0x000fe20003800000 */
[----:B------:R-:W-:Y:S01]  /*4030*/  ISETP.NE.AND P0, PT, R14, 0x65, PT ;  /* 0x000000650e00780c */ /* 0x000fe20003f05270 */
[----:B------:R-:W-:Y:S01]  /*4040*/  IMAD.MOV.U32 R8, RZ, RZ, -0x1 ;  /* 0xffffffffff087424 */ /* 0x000fe200078e00ff */
[----:B------:R-:W-:-:S13]  /*4050*/  PLOP3.LUT P2, PT, P2, PT, PT, 0x8, 0x80 ;  /* 0x000000000080781c */ /* 0x000fda000174e170 */
[----:B0-----:R-:W-:Y:S05]  /*4060*/  WARPSYNC.COLLECTIVE R8, `(.L_x_39) ;  /* 0x0000000008087348 */ /* 0x001fea0003c00000 */
[----:B------:R-:W-:Y:S01]  /*4070*/  VOTE.ANY R8, PT, P2 ;  /* 0x0000000000087806 */ /* 0x000fe200010e0100 */
[----:B0-----:R-:W-:Y:S06]  /*4080*/  ENDCOLLECTIVE ;  /* 0x000000000000791b */ /* 0x001fec0003800000 */
.L_x_39:
[----:B------:R-:W-:Y:S05]  /*4090*/  BSYNC B1 ;  /* 0x0000000000017941 */ /* 0x000fea0003800000 */
.L_x_38:
[----:B------:R-:W-:Y:S01]  /*40a0*/  LOP3.LUT R8, R8, 0x80000000, R45, 0xec, !PT ;  /* 0x8000000008087812 */ /* 0x000fe200078eec2d */
[----:B------:R-:W-:Y:S02]  /*40b0*/  IMAD.MOV.U32 R10, RZ, RZ, 0x1 ;  /* 0x00000001ff0a7424 */ /* 0x000fe400078e00ff */
[----:B------:R-:W-:Y:S02]  /*40c0*/  VIADD R33, R44, 0x2 ;  /* 0x000000022c217836 */ /* 0x000fe40000000000 */
[----:B------:R-:W-:Y:S02]  /*40d0*/  VIADD R9, R8, 0xffffffff ;  /* 0xffffffff08097836 */ /* 0x000fe40000000000 */
[C---:B------:R-:W-:Y:S02]  /*40e0*/  VIADD R32, R44.reuse, 0x4 ;  /* 0x000000042c207836 */ /* 0x040fe40000000000 */
[----:B------:R-:W-:Y:S01]  /*40f0*/  VIADD R19, R44, 0x8 ;  /* 0x000000082c137836 */ /* 0x000fe20000000000 */
[----:B------:R-:W-:Y:S01]  /*4100*/  LOP3.LUT R38, R8, R9, RZ, 0xc, !PT ;  /* 0x0000000908267212 */ /* 0x000fe200078e0cff */
[----:B------:R-:W-:-:S02]  /*4110*/  IMAD.MOV.U32 R8, RZ, RZ, -0x1 ;  /* 0xffffffffff087424 */ /* 0x000fc400078e00ff */
[----:B------:R-:W-:-:S03]  /*4120*/  VIADD R34, R44, 0x10 ;  /* 0x000000102c227836 */ /* 0x000fc60000000000 */
[----:B------:R-:W0:Y:S02]  /*4130*/  POPC R38, R38 ;  /* 0x0000002600267309 */ /* 0x000e240000000000 */
[----:B0-----:R-:W-:-:S07]  /*4140*/  IMAD.MOV.U32 R9, RZ, RZ, R38 ;  /* 0x000000ffff097224 */ /* 0x001fce00078e0026 */
[----:B------:R-:W-:Y:S05]  /*4150*/  WARPSYNC.COLLECTIVE R8, `(.L_x_40) ;  /* 0x0000000008087348 */ /* 0x000fea0003c00000 */
[----:B------:R0:W1:Y:S02]  /*4160*/  SHFL.DOWN P2, R16, R15, R10, R9 ;  /* 0x0800000a0f107389 */ /* 0x0000640000040009 */
[----:B01----:R-:W-:Y:S05]  /*4170*/  ENDCOLLECTIVE ;  /* 0x000000000000791b */ /* 0x003fea0003800000 */
.L_x_40:
[----:B------:R-:W-:Y:S01]  /*4180*/  IMAD.MOV.U32 R10, RZ, RZ, 0x2 ;  /* 0x00000002ff0a7424 */ /* 0x000fe200078e00ff */
[----:B------:R-:W-:-:S04]  /*4190*/  ISETP.GE.AND P2, PT, R44, R38, PT ;  /* 0x000000262c00720c */ /* 0x000fc80003f46270 */
[----:B------:R-:W-:-:S05]  /*41a0*/  SEL R16, R16, RZ, !P2 ;  /* 0x000000ff10107207 */ /* 0x000fca0005000000 */
[----:B------:R-:W-:-:S04]  /*41b0*/  IMAD.IADD R17, R16, 0x1, R15 ;  /* 0x0000000110117824 */ /* 0x000fc800078e020f */
[----:B------:R-:W-:-:S07]  /*41c0*/  IMAD.MOV.U32 R15, RZ, RZ, R17 ;  /* 0x000000ffff0f7224 */ /* 0x000fce00078e0011 */
[----:B------:R-:W-:Y:S05]  /*41d0*/  WARPSYNC.COLLECTIVE R8, `(.L_x_41) ;  /* 0x0000000008087348 */ /* 0x000fea0003c00000 */
[----:B------:R0:W1:Y:S02]  /*41e0*/  SHFL.DOWN P2, R16, R15, R10, R9 ;  /* 0x0800000a0f107389 */ /* 0x0000640000040009 */
[----:B01----:R-:W-:Y:S05]  /*41f0*/  ENDCOLLECTIVE ;  /* 0x000000000000791b */ /* 0x003fea0003800000 */
.L_x_41:
[----:B------:R-:W-:Y:S01]  /*4200*/  IMAD.MOV.U32 R10, RZ, RZ, 0x4 ;  /* 0x00000004ff0a7424 */ /* 0x000fe200078e00ff */
[----:B------:R-:W-:-:S04]  /*4210*/  ISETP.GT.AND P2, PT, R33, R38, PT ;  /* 0x000000262100720c */ /* 0x000fc80003f44270 */
[----:B------:R-:W-:-:S05]  /*4220*/  SEL R16, R16, RZ, !P2 ;  /* 0x000000ff10107207 */ /* 0x000fca0005000000 */
[----:B------:R-:W-:-:S04]  /*4230*/  IMAD.IADD R35, R17, 0x1, R16 ;  /* 0x0000000111237824 */ /* 0x000fc800078e0210 */
[----:B------:R-:W-:-:S07]  /*4240*/  IMAD.MOV.U32 R15, RZ, RZ, R35 ;  /* 0x000000ffff0f7224 */ /* 0x000fce00078e0023 */
[----:B------:R-:W-:Y:S05]  /*4250*/  WARPSYNC.COLLECTIVE R8, `(.L_x_42) ;  /* 0x0000000008087348 */ /* 0x000fea0003c00000 */
[----:B------:R0:W1:Y:S02]  /*4260*/  SHFL.DOWN P2, R16, R15, R10, R9 ;  /* 0x0800000a0f107389 */ /* 0x0000640000040009 */
[----:B01----:R-:W-:Y:S05]  /*4270*/  ENDCOLLECTIVE ;  /* 0x000000000000791b */ /* 0x003fea0003800000 */
.L_x_42:
        /* <DEDUP_REMOVED lines=8> */
.L_x_43:
        /* <DEDUP_REMOVED lines=8> */
.L_x_44:
[----:B------:R-:W0:Y:S01]  /*4380*/  LDC.64 R8, c[0x0][0x390] ;  /* 0x0000e400ff087b82 */ /* 0x000e220000000a00 */
[----:B------:R-:W-:-:S04]  /*4390*/  ISETP.GT.AND P2, PT, R34, R38, PT ;  /* 0x000000262200720c */ /* 0x000fc80003f44270 */
[----:B------:R-:W-:-:S05]  /*43a0*/  SEL R16, R16, RZ, !P2 ;  /* 0x000000ff10107207 */ /* 0x000fca0005000000 */
[----:B------:R-:W-:Y:S01]  /*43b0*/  IMAD.IADD R36, R17, 0x1, R16 ;  /* 0x0000000111247824 */ /* 0x000fe200078e0210 */
[----:B0-----:R-:W-:Y:S01]  /*43c0*/  IADD3 R35, P2, PT, R8, 0x100, RZ ;  /* 0x0000010008237810 */ /* 0x001fe20007f5e0ff */
[----:B------:R-:W-:-:S04]  /*43d0*/  IMAD.MOV.U32 R8, RZ, RZ, -0x1 ;  /* 0xffffffffff087424 */ /* 0x000fc800078e00ff */
[----:B------:R-:W-:-:S08]  /*43e0*/  IMAD.X R37, RZ, RZ, R9, P2 ;  /* 0x000000ffff257224 */ /* 0x000fd000010e0609 */
[----:B------:R-:W-:Y:S05]  /*43f0*/  WARPSYNC.COLLECTIVE R8, `(.L_x_45) ;  /* 0x0000000008087348 */ /* 0x000fea0003c00000 */
[----:B------:R-:W-:Y:S01]  /*4400*/  VOTE.ALL P0, P0 ;  /* 0x0000000000ff7806 */ /* 0x000fe20000000000 */
[----:B------:R-:W-:-:S12]  /*4410*/  ENDCOLLECTIVE ;  /* 0x000000000000791b */ /* 0x000fd80003800000 */
.L_x_45:
[----:B------:R-:W-:Y:S05]  /*4420*/  BRA `(.L_x_46) ;  /* 0xffffffcc00a07947 */ /* 0x000fea000383ffff */
.L_x_11:
[----:B------:R-:W-:Y:S01]  /*4430*/  BSSY B1, `(.L_x_47) ;  /* 0x0000006000017945 */ /* 0x000fe20003800000 */
[----:B------:R-:W-:Y:S01]  /*4440*/  PLOP3.LUT P0, PT, P0, PT, PT, 0x8, 0x80 ;  /* 0x000000000080781c */ /* 0x000fe2000070e170 */
[----:B------:R-:W-:-:S12]  /*4450*/  IMAD.MOV.U32 R8, RZ, RZ, -0x1 ;  /* 0xffffffffff087424 */ /* 0x000fd800078e00ff */
[----:B------:R-:W-:Y:S05]  /*4460*/  WARPSYNC.COLLECTIVE R8, `(.L_x_48) ;  /* 0x0000000008087348 */ /* 0x000fea0003c00000 */
[----:B------:R-:W-:Y:S01]  /*4470*/  VOTE.ANY P0, P0 ;  /* 0x0000000000ff7806 */ /* 0x000fe20000000100 */
[----:B------:R-:W-:-:S12]  /*4480*/  ENDCOLLECTIVE ;  /* 0x000000000000791b */ /* 0x000fd80003800000 */
.L_x_48:
[----:B------:R-:W-:Y:S05]  /*4490*/  BSYNC B1 ;  /* 0x0000000000017941 */ /* 0x000fea0003800000 */
.L_x_47:
[----:B------:R-:W-:Y:S05]  /*44a0*/  BRA `(.L_x_49) ;  /* 0xffffffcc00b07947 */ /* 0x000fea000383ffff */
.L_x_13:
[----:B------:R-:W-:Y:S01]  /*44b0*/  BSSY B1, `(.L_x_50) ;  /* 0x0000006000017945 */ /* 0x000fe20003800000 */
[----:B------:R-:W-:Y:S01]  /*44c0*/  PLOP3.LUT P0, PT, P0, PT, PT, 0x8, 0x80 ;  /* 0x000000000080781c */ /* 0x000fe2000070e170 */
[----:B------:R-:W-:-:S12]  /*44d0*/  IMAD.MOV.U32 R8, RZ, RZ, -0x1 ;  /* 0xffffffffff087424 */ /* 0x000fd800078e00ff */
[----:B------:R-:W-:Y:S05]  /*44e0*/  WARPSYNC.COLLECTIVE R8, `(.L_x_51) ;  /* 0x0000000008087348 */ /* 0x000fea0003c00000 */
[----:B------:R-:W-:Y:S01]  /*44f0*/  VOTE.ANY P0, P0 ;  /* 0x0000000000ff7806 */ /* 0x000fe20000000100 */
[----:B------:R-:W-:-:S12]  /*4500*/  ENDCOLLECTIVE ;  /* 0x000000000000791b */ /* 0x000fd80003800000 */
.L_x_51:
[----:B------:R-:W-:Y:S05]  /*4510*/  BSYNC B1 ;  /* 0x0000000000017941 */ /* 0x000fea0003800000 */
.L_x_50:
[----:B------:R-:W-:Y:S05]  /*4520*/  BRA `(.L_x_52) ;  /* 0xffffffcc00b47947 */ /* 0x000fea000383ffff */
.L_x_15:
[----:B------:R-:W-:Y:S01]  /*4530*/  BSSY B1, `(.L_x_53) ;  /* 0x0000006000017945 */ /* 0x000fe20003800000 */
[----:B------:R-:W-:Y:S01]  /*4540*/  PLOP3.LUT P2, PT, P0, PT, PT, 0x8, 0x80 ;  /* 0x000000000080781c */ /* 0x000fe2000074e170 */
[----:B------:R-:W-:-:S12]  /*4550*/  IMAD.MOV.U32 R8, RZ, RZ, -0x1 ;  /* 0xffffffffff087424 */ /* 0x000fd800078e00ff */
[----:B------:R-:W-:Y:S05]  /*4560*/  WARPSYNC.COLLECTIVE R8, `(.L_x_54) ;  /* 0x0000000008087348 */ /* 0x000fea0003c00000 */
[----:B------:R-:W-:Y:S01]  /*4570*/  VOTE.ANY R8, PT, P2 ;  /* 0x0000000000087806 */ /* 0x000fe200010e0100 */
[----:B------:R-:W-:Y:S06]  /*4580*/  ENDCOLLECTIVE ;  /* 0x000000000000791b */ /* 0x000fec0003800000 */
.L_x_54:
[----:B------:R-:W-:Y:S05]  /*4590*/  BSYNC B1 ;  /* 0x0000000000017941 */ /* 0x000fea0003800000 */
.L_x_53:
[----:B------:R-:W-:Y:S01]  /*45a0*/  LOP3.LUT R8, R8, 0x80000000, R45, 0xec, !PT ;  /* 0x8000000008087812 */ /* 0x000fe200078eec2d */
[----:B------:R-:W-:Y:S02]  /*45b0*/  IMAD.MOV.U32 R10, RZ, RZ, 0x1 ;  /* 0x00000001ff0a7424 */ /* 0x000fe400078e00ff */
[----:B------:R-:W-:Y:S02]  /*45c0*/  VIADD R18, R18, 0xffffffe0 ;  /* 0xffffffe012127836 */ /* 0x000fe40000000000 */
[----:B------:R-:W-:-:S05]  /*45d0*/  VIADD R9, R8, 0xffffffff ;  /* 0xffffffff08097836 */ /* 0x000fca0000000000 */
[----:B------:R-:W-:Y:S01]  /*45e0*/  LOP3.LUT R17, R8, R9, RZ, 0xc, !PT ;  /* 0x0000000908117212 */ /* 0x000fe200078e0cff */
[----:B------:R-:W-:-:S03]  /*45f0*/  IMAD.MOV.U32 R8, RZ, RZ, -0x1 ;  /* 0xffffffffff087424 */ /* 0x000fc600078e00ff */
[----:B------:R0:W1:Y:S04]  /*4600*/  POPC R9, R17 ;  /* 0x0000001100097309 */ /* 0x0000680000000000 */
[----:B01----:R-:W-:Y:S05]  /*4610*/  WARPSYNC.COLLECTIVE R8, `(.L_x_55) ;  /* 0x0000000008087348 */ /* 0x003fea0003c00000 */
[----:B-1----:R1:W2:Y:S02]  /*4620*/  SHFL.DOWN P2, R16, R15, R10, R9 ;  /* 0x0800000a0f107389 */ /* 0x0022a40000040009 */
[----:B012---:R-:W-:Y:S05]  /*4630*/  ENDCOLLECTIVE ;  /* 0x000000000000791b */ /* 0x007fea0003800000 */
.L_x_55:
[----:B------:R-:W-:Y:S01]  /*4640*/  ISETP.GE.AND P0, PT, R44, R9, PT ;  /* 0x000000092c00720c */ /* 0x000fe20003f06270 */
[----:B------:R-:W-:-:S03]  /*4650*/  IMAD.MOV.U32 R10, RZ, RZ, 0x2 ;  /* 0x00000002ff0a7424 */ /* 0x000fc600078e00ff */
[----:B------:R-:W-:Y:S02]  /*4660*/  SEL R16, R16, RZ, !P0 ;  /* 0x000000ff10107207 */ /* 0x000fe40004000000 */
[----:B------:R-:W-:-:S03]  /*4670*/  ISETP.GT.AND P0, PT, R33, R9, PT ;  /* 0x000000092100720c */ /* 0x000fc60003f04270 */
[----:B------:R-:W-:-:S10]  /*4680*/  IMAD.IADD R15, R16, 0x1, R15 ;  /* 0x00000001100f7824 */ /* 0x000fd400078e020f */
[----:B------:R-:W-:Y:S05]  /*4690*/  WARPSYNC.COLLECTIVE R8, `(.L_x_56) ;  /* 0x0000000008087348 */ /* 0x000fea0003c00000 */
[----:B------:R0:W1:Y:S02]  /*46a0*/  SHFL.DOWN P2, R16, R15, R10, R9 ;  /* 0x0800000a0f107389 */ /* 0x0000640000040009 */
[----:B01----:R-:W-:Y:S05]  /*46b0*/  ENDCOLLECTIVE ;  /* 0x000000000000791b */ /* 0x003fea0003800000 */
.L_x_56:
[----:B------:R-:W-:Y:S01]  /*46c0*/  IMAD.MOV.U32 R10, RZ, RZ, 0x4 ;  /* 0x00000004ff0a7424 */ /* 0x000fe200078e00ff */
[----:B------:R-:W-:Y:S02]  /*46d0*/  SEL R16, R16, RZ, !P0 ;  /* 0x000000ff10107207 */ /* 0x000fe40004000000 */
[----:B------:R-:W-:-:S03]  /*46e0*/  ISETP.GT.AND P0, PT, R32, R9, PT ;  /* 0x000000092000720c */ /* 0x000fc60003f04270 */
[----:B------:R-:W-:-:S10]  /*46f0*/  IMAD.IADD R15, R15, 0x1, R16 ;  /* 0x000000010f0f7824 */ /* 0x000fd400078e0210 */
[----:B------:R-:W-:Y:S05]  /*4700*/  WARPSYNC.COLLECTIVE R8, `(.L_x_57) ;  /* 0x0000000008087348 */ /* 0x000fea0003c00000 */
[----:B------:R0:W1:Y:S02]  /*4710*/  SHFL.DOWN P2, R16, R15, R10, R9 ;  /* 0x0800000a0f107389 */ /* 0x0000640000040009 */
[----:B01----:R-:W-:Y:S05]  /*4720*/  ENDCOLLECTIVE ;  /* 0x000000000000791b */ /* 0x003fea0003800000 */
.L_x_57:
[----:B------:R-:W-:Y:S01]  /*4730*/  IMAD.MOV.U32 R10, RZ, RZ, 0x8 ;  /* 0x00000008ff0a7424 */ /* 0x000fe200078e00ff */
[----:B------:R-:W-:Y:S02]  /*4740*/  SEL R16, R16, RZ, !P0 ;  /* 0x000000ff10107207 */ /* 0x000fe40004000000 */
[----:B------:R-:W-:-:S03]  /*4750*/  ISETP.GT.AND P0, PT, R19, R9, PT ;  /* 0x000000091300720c */ /* 0x000fc60003f04270 */
[----:B------:R-:W-:-:S10]  /*4760*/  IMAD.IADD R15, R15, 0x1, R16 ;  /* 0x000000010f0f7824 */ /* 0x000fd400078e0210 */
[----:B------:R-:W-:Y:S05]  /*4770*/  WARPSYNC.COLLECTIVE R8, `(.L_x_58) ;  /* 0x0000000008087348 */ /* 0x000fea0003c00000 */
[----:B------:R0:W1:Y:S02]  /*4780*/  SHFL.DOWN P2, R16, R15, R10, R9 ;  /* 0x0800000a0f107389 */ /* 0x0000640000040009 */
[----:B01----:R-:W-:Y:S05]  /*4790*/  ENDCOLLECTIVE ;  /* 0x000000000000791b */ /* 0x003fea0003800000 */
.L_x_58:
[----:B------:R-:W-:Y:S01]  /*47a0*/  IMAD.MOV.U32 R10, RZ, RZ, 0x10 ;  /* 0x00000010ff0a7424 */ /* 0x000fe200078e00ff */
[----:B------:R-:W-:Y:S02]  /*47b0*/  SEL R16, R16, RZ, !P0 ;  /* 0x000000ff10107207 */ /* 0x000fe40004000000 */
[----:B------:R-:W-:-:S03]  /*47c0*/  ISETP.GT.AND P0, PT, R34, R9, PT ;  /* 0x000000092200720c */ /* 0x000fc60003f04270 */
[----:B------:R-:W-:-:S10]  /*47d0*/  IMAD.IADD R15, R15, 0x1, R16 ;  /* 0x000000010f0f7824 */ /* 0x000fd400078e0210 */
[----:B------:R-:W-:Y:S05]  /*47e0*/  WARPSYNC.COLLECTIVE R8, `(.L_x_59) ;  /* 0x0000000008087348 */ /* 0x000fea0003c00000 */
[----:B------:R0:W1:Y:S02]  /*47f0*/  SHFL.DOWN P2, R16, R15, R10, R9 ;  /* 0x0800000a0f107389 */ /* 0x0000640000040009 */
[----:B01----:R-:W-:Y:S05]  /*4800*/  ENDCOLLECTIVE ;  /* 0x000000000000791b */ /* 0x003fea0003800000 */
.L_x_59:
[----:B------:R-:W-:Y:S02]  /*4810*/  SEL R16, R16, RZ, !P0 ;  /* 0x000000ff10107207 */ /* 0x000fe40004000000 */
[----:B------:R-:W-:Y:S02]  /*4820*/  ISETP.NE.AND P0, PT, R14, 0x65, PT ;  /* 0x000000650e00780c */ /* 0x000fe40003f05270 */
[----:B------:R-:W-:-:S11]  /*4830*/  IADD3 R36, PT, PT, R15, R16, R36 ;  /* 0x000000100f247210 */ /* 0x000fd60007ffe024 */
[----:B------:R-:W-:Y:S05]  /*4840*/  WARPSYNC.COLLECTIVE R8, `(.L_x_60) ;  /* 0x0000000008087348 */ /* 0x000fea0003c00000 */
[----:B------:R-:W-:Y:S01]  /*4850*/  VOTE.ALL P0, P0 ;  /* 0x0000000000ff7806 */ /* 0x000fe20000000000 */
[----:B------:R-:W-:-:S12]  /*4860*/  ENDCOLLECTIVE ;  /* 0x000000000000791b */ /* 0x000fd80003800000 */
.L_x_60:
[----:B------:R-:W-:Y:S05]  /*4870*/  BRA `(.L_x_61) ;  /* 0xffffffcc00607947 */ /* 0x000fea000383ffff */
.L_x_20:
[----:B------:R-:W-:Y:S01]  /*4880*/  BSSY B0, `(.L_x_62) ;  /* 0x0000006000007945 */ /* 0x000fe20003800000 */
[----:B------:R-:W-:Y:S01]  /*4890*/  PLOP3.LUT P0, PT, P0, PT, PT, 0x8, 0x80 ;  /* 0x000000000080781c */ /* 0x000fe2000070e170 */
[----:B------:R-:W-:-:S12]  /*48a0*/  IMAD.MOV.U32 R8, RZ, RZ, -0x1 ;  /* 0xffffffffff087424 */ /* 0x000fd800078e00ff */
[----:B------:R-:W-:Y:S05]  /*48b0*/  WARPSYNC.COLLECTIVE R8, `(.L_x_63) ;  /* 0x0000000008087348 */ /* 0x000fea0003c00000 */
[----:B------:R-:W-:Y:S01]  /*48c0*/  VOTE.ANY P0, P0 ;  /* 0x0000000000ff7806 */ /* 0x000fe20000000100 */
[----:B------:R-:W-:-:S12]  /*48d0*/  ENDCOLLECTIVE ;  /* 0x000000000000791b */ /* 0x000fd80003800000 */
.L_x_63:
[----:B------:R-:W-:Y:S05]  /*48e0*/  BSYNC B0 ;  /* 0x0000000000007941 */ /* 0x000fea0003800000 */
.L_x_62:
[----:B------:R-:W-:Y:S05]  /*48f0*/  BRA `(.L_x_64) ;  /* 0xffffffe400787947 */ /* 0x000fea000383ffff */
.L_x_22:
[----:B------:R-:W-:Y:S01]  /*4900*/  BSSY B0, `(.L_x_65) ;  /* 0x0000006000007945 */ /* 0x000fe20003800000 */
[----:B------:R-:W-:Y:S01]  /*4910*/  PLOP3.LUT P0, PT, P0, PT, PT, 0x8, 0x80 ;  /* 0x000000000080781c */ /* 0x000fe2000070e170 */
[----:B------:R-:W-:-:S12]  /*4920*/  IMAD.MOV.U32 R8, RZ, RZ, -0x1 ;  /* 0xffffffffff087424 */ /* 0x000fd800078e00ff */
[----:B------:R-:W-:Y:S05]  /*4930*/  WARPSYNC.COLLECTIVE R8, `(.L_x_66) ;  /* 0x0000000008087348 */ /* 0x000fea0003c00000 */
[----:B------:R-:W-:Y:S01]  /*4940*/  VOTE.ANY P0, P0 ;  /* 0x0000000000ff7806 */ /* 0x000fe20000000100 */
[----:B------:R-:W-:-:S12]  /*4950*/  ENDCOLLECTIVE ;  /* 0x000000000000791b */ /* 0x000fd80003800000 */
.L_x_66:
[----:B------:R-:W-:Y:S05]  /*4960*/  BSYNC B0 ;  /* 0x0000000000007941 */ /* 0x000fea0003800000 */
.L_x_65:
[----:B------:R-:W-:Y:S05]  /*4970*/  BRA `(.L_x_67) ;  /* 0xffffffe4007c7947 */ /* 0x000fea000383ffff */
.L_x_24:
        /* <DEDUP_REMOVED lines=8> */
.L_x_69:
[----:B------:R-:W-:Y:S05]  /*4a00*/  BSYNC B0 ;  /* 0x0000000000007941 */ /* 0x000fea0003800000 */
.L_x_68:
[----:B------:R-:W-:Y:S01]  /*4a10*/  LOP3.LUT R8, R8, 0x80000000, R42, 0xec, !PT ;  /* 0x8000000008087812 */ /* 0x000fe200078eec2a */
[----:B------:R-:W-:Y:S02]  /*4a20*/  IMAD.MOV.U32 R10, RZ, RZ, 0x1 ;  /* 0x00000001ff0a7424 */ /* 0x000fe400078e00ff */
[----:B------:R-:W-:Y:S02]  /*4a30*/  VIADD R19, R35, 0x2 ;  /* 0x0000000223137836 */ /* 0x000fe40000000000 */
[----:B------:R-:W-:-:S05]  /*4a40*/  VIADD R9, R8, 0xffffffff ;  /* 0xffffffff08097836 */ /* 0x000fca0000000000 */
[----:B------:R-:W-:Y:S01]  /*4a50*/  LOP3.LUT R38, R8, R9, RZ, 0xc, !PT ;  /* 0x0000000908267212 */ /* 0x000fe200078e0cff */
[----:B------:R-:W-:-:S05]  /*4a60*/  IMAD.MOV.U32 R8, RZ, RZ, -0x1 ;  /* 0xffffffffff087424 */ /* 0x000fca00078e00ff */
[----:B------:R-:W0:Y:S02]  /*4a70*/  POPC R38, R38 ;  /* 0x0000002600267309 */ /* 0x000e240000000000 */
[----:B0-----:R-:W-:Y:S01]  /*4a80*/  IMAD.MOV.U32 R9, RZ, RZ, R38 ;  /* 0x000000ffff097224 */ /* 0x001fe200078e0026 */
[----:B------:R-:W-:-:S13]  /*4a90*/  ISETP.GT.AND P3, PT, R19, R38, PT ;  /* 0x000000261300720c */ /* 0x000fda0003f64270 */
[----:B------:R-:W-:Y:S05]  /*4aa0*/  WARPSYNC.COLLECTIVE R8, `(.L_x_70) ;  /* 0x0000000008087348 */ /* 0x000fea0003c00000 */
[----:B------:R0:W1:Y:S02]  /*4ab0*/  SHFL.DOWN P2, R16, R15, R10, R9 ;  /* 0x0800000a0f107389 */ /* 0x0000640000040009 */
[----:B01----:R-:W-:Y:S05]  /*4ac0*/  ENDCOLLECTIVE ;  /* 0x000000000000791b */ /* 0x003fea0003800000 */
.L_x_70:
        /* <DEDUP_REMOVED lines=8> */
.L_x_71:
[----:B------:R-:W-:Y:S01]  /*4b50*/  IMAD.MOV.U32 R10, RZ, RZ, 0x4 ;  /* 0x00000004ff0a7424 */ /* 0x000fe200078e00ff */
[----:B------:R-:W-:-:S05]  /*4b60*/  SEL R16, R16, RZ, !P3 ;  /* 0x000000ff10107207 */ /* 0x000fca0005800000 */
[----:B------:R-:W-:Y:S02]  /*4b70*/  IMAD.IADD R19, R17, 0x1, R16 ;  /* 0x0000000111137824 */ /* 0x000fe400078e0210 */
[----:B------:R-:W-:Y:S02]  /*4b80*/  VIADD R17, R35, 0x4 ;  /* 0x0000000423117836 */ /* 0x000fe40000000000 */
[----:B------:R-:W-:-:S03]  /*4b90*/  IMAD.MOV.U32 R15, RZ, RZ, R19 ;  /* 0x000000ffff0f7224 */ /* 0x000fc600078e0013 */
[----:B------:R-:W-:Y:S01]  /*4ba0*/  ISETP.GT.AND P3, PT, R17, R38, PT ;  /* 0x000000261100720c */ /* 0x000fe20003f64270 */
[----:B------:R-:W-:-:S12]  /*4bb0*/  VIADD R17, R35, 0x8 ;  /* 0x0000000823117836 */ /* 0x000fd80000000000 */
[----:B------:R-:W-:Y:S05]  /*4bc0*/  WARPSYNC.COLLECTIVE R8, `(.L_x_72) ;  /* 0x0000000008087348 */ /* 0x000fea0003c00000 */
[----:B------:R0:W1:Y:S02]  /*4bd0*/  SHFL.DOWN P2, R16, R15, R10, R9 ;  /* 0x0800000a0f107389 */ /* 0x0000640000040009 */
[----:B01----:R-:W-:Y:S05]  /*4be0*/  ENDCOLLECTIVE ;  /* 0x000000000000791b */ /* 0x003fea0003800000 */
.L_x_72:
[----:B------:R-:W-:Y:S01]  /*4bf0*/  IMAD.MOV.U32 R10, RZ, RZ, 0x8 ;  /* 0x00000008ff0a7424 */ /* 0x000fe200078e00ff */
[----:B------:R-:W-:Y:S02]  /*4c00*/  SEL R16, R16, RZ, !P3 ;  /* 0x000000ff10107207 */ /* 0x000fe40005800000 */
[----:B------:R-:W-:-:S03]  /*4c10*/  ISETP.GT.AND P3, PT, R17, R38, PT ;  /* 0x000000261100720c */ /* 0x000fc60003f64270 */
[----:B------:R-:W-:Y:S02]  /*4c20*/  IMAD.IADD R37, R19, 0x1, R16 ;  /* 0x0000000113257824 */ /* 0x000fe400078e0210 */
[----:B------:R-:W-:Y:S02]  /*4c30*/  VIADD R19, R35, 0x10 ;  /* 0x0000001023137836 */ /* 0x000fe40000000000 */
[----:B------:R-:W-:-:S07]  /*4c40*/  IMAD.MOV.U32 R15, RZ, RZ, R37 ;  /* 0x000000ffff0f7224 */ /* 0x000fce00078e0025 */
[----:B------:R-:W-:Y:S05]  /*4c50*/  WARPSYNC.COLLECTIVE R8, `(.L_x_73) ;  /* 0x0000000008087348 */ /* 0x000fea0003c00000 */
[----:B------:R0:W1:Y:S02]  /*4c60*/  SHFL.DOWN P2, R16, R15, R10, R9 ;  /* 0x0800000a0f107389 */ /* 0x0000640000040009 */
[----:B01----:R-:W-:Y:S05]  /*4c70*/  ENDCOLLECTIVE ;  /* 0x000000000000791b */ /* 0x003fea0003800000 */
.L_x_73:
[----:B------:R-:W-:Y:S01]  /*4c80*/  IMAD.MOV.U32 R10, RZ, RZ, 0x10 ;  /* 0x00000010ff0a7424 */ /* 0x000fe200078e00ff */
[----:B------:R-:W-:-:S05]  /*4c90*/  SEL R16, R16, RZ, !P3 ;  /* 0x000000ff10107207 */ /* 0x000fca0005800000 */
[----:B------:R-:W-:-:S04]  /*4ca0*/  IMAD.IADD R17, R37, 0x1, R16 ;  /* 0x0000000125117824 */ /* 0x000fc800078e0210 */
[----:B------:R-:W-:-:S07]  /*4cb0*/  IMAD.MOV.U32 R15, RZ, RZ, R17 ;  /* 0x000000ffff0f7224 */ /* 0x000fce00078e0011 */
[----:B------:R-:W-:Y:S05]  /*4cc0*/  WARPSYNC.COLLECTIVE R8, `(.L_x_74) ;  /* 0x0000000008087348 */ /* 0x000fea0003c00000 */
[----:B------:R0:W1:Y:S02]  /*4cd0*/  SHFL.DOWN P2, R16, R15, R10, R9 ;  /* 0x0800000a0f107389 */ /* 0x0000640000040009 */
[----:B01----:R-:W-:Y:S05]  /*4ce0*/  ENDCOLLECTIVE ;  /* 0x000000000000791b */ /* 0x003fea0003800000 */
.L_x_74:
        /* <DEDUP_REMOVED lines=10> */
.L_x_75:
[----:B------:R-:W-:Y:S05]  /*4d90*/  BRA `(.L_x_76) ;  /* 0xffffffe400107947 */ /* 0x000fea000383ffff */
.L_x_26:
[----:B------:R-:W-:Y:S01]  /*4da0*/  BSSY B0, `(.L_x_77) ;  /* 0x0000006000007945 */ /* 0x000fe20003800000 */
[----:B------:R-:W-:Y:S01]  /*4db0*/  PLOP3.LUT P0, PT, P0, PT, PT, 0x8, 0x80 ;  /* 0x000000000080781c */ /* 0x000fe2000070e170 */
[----:B------:R-:W-:-:S12]  /*4dc0*/  IMAD.MOV.U32 R8, RZ, RZ, -0x1 ;  /* 0xffffffffff087424 */ /* 0x000fd800078e00ff */
[----:B------:R-:W-:Y:S05]  /*4dd0*/  WARPSYNC.COLLECTIVE R8, `(.L_x_78) ;  /* 0x0000000008087348 */ /* 0x000fea0003c00000 */
[----:B------:R-:W-:Y:S01]  /*4de0*/  VOTE.ANY P0, P0 ;  /* 0x0000000000ff7806 */ /* 0x000fe20000000100 */
[----:B------:R-:W-:-:S12]  /*4df0*/  ENDCOLLECTIVE ;  /* 0x000000000000791b */ /* 0x000fd80003800000 */
.L_x_78:
[----:B------:R-:W-:Y:S05]  /*4e00*/  BSYNC B0 ;  /* 0x0000000000007941 */ /* 0x000fea0003800000 */
.L_x_77:
[----:B------:R-:W-:Y:S05]  /*4e10*/  BRA `(.L_x_79) ;  /* 0xffffffe400207947 */ /* 0x000fea000383ffff */
.L_x_28:
[----:B------:R-:W-:Y:S01]  /*4e20*/  BSSY B0, `(.L_x_80) ;  /* 0x0000006000007945 */ /* 0x000fe20003800000 */
[----:B------:R-:W-:Y:S01]  /*4e30*/  PLOP3.LUT P0, PT, P0, PT, PT, 0x8, 0x80 ;  /* 0x000000000080781c */ /* 0x000fe2000070e170 */
[----:B------:R-:W-:-:S12]  /*4e40*/  IMAD.MOV.U32 R8, RZ, RZ, -0x1 ;  /* 0xffffffffff087424 */ /* 0x000fd800078e00ff */
[----:B------:R-:W-:Y:S05]  /*4e50*/  WARPSYNC.COLLECTIVE R8, `(.L_x_81) ;  /* 0x0000000008087348 */ /* 0x000fea0003c00000 */
[----:B------:R-:W-:Y:S01]  /*4e60*/  VOTE.ANY P0, P0 ;  /* 0x0000000000ff7806 */ /* 0x000fe20000000100 */
[----:B------:R-:W-:-:S12]  /*4e70*/  ENDCOLLECTIVE ;  /* 0x000000000000791b */ /* 0x000fd80003800000 */
.L_x_81:
[----:B------:R-:W-:Y:S05]  /*4e80*/  BSYNC B0 ;  /* 0x0000000000007941 */ /* 0x000fea0003800000 */
.L_x_80:
[----:B------:R-:W-:Y:S05]  /*4e90*/  BRA `(.L_x_82) ;  /* 0xffffffe400247947 */ /* 0x000fea000383ffff */
.L_x_30:
[----:B------:R-:W-:Y:S01]  /*4ea0*/  BSSY B0, `(.L_x_83) ;  /* 0x0000006000007945 */ /* 0x000fe20003800000 */
[----:B------:R-:W-:Y:S01]  /*4eb0*/  PLOP3.LUT P2, PT, P0, PT, PT, 0x8, 0x80 ;  /* 0x000000000080781c */ /* 0x000fe2000074e170 */
[----:B------:R-:W-:-:S12]  /*4ec0*/  IMAD.MOV.U32 R8, RZ, RZ, -0x1 ;  /* 0xffffffffff087424 */ /* 0x000fd800078e00ff */
[----:B------:R-:W-:Y:S05]  /*4ed0*/  WARPSYNC.COLLECTIVE R8, `(.L_x_84) ;  /* 0x0000000008087348 */ /* 0x000fea0003c00000 */
[----:B------:R-:W-:Y:S01]  /*4ee0*/  VOTE.ANY R8, PT, P2 ;  /* 0x0000000000087806 */ /* 0x000fe200010e0100 */
[----:B------:R-:W-:Y:S06]  /*4ef0*/  ENDCOLLECTIVE ;  /* 0x000000000000791b */ /* 0x000fec0003800000 */
.L_x_84:
[----:B------:R-:W-:Y:S05]  /*4f00*/  BSYNC B0 ;  /* 0x0000000000007941 */ /* 0x000fea0003800000 */
.L_x_83:
        /* <DEDUP_REMOVED lines=10> */
.L_x_85:
[----:B------:R-:W-:Y:S01]  /*4fb0*/  ISETP.GE.AND P0, PT, R35, R9, PT ;  /* 0x000000092300720c */ /* 0x000fe20003f06270 */
[----:B------:R-:W-:-:S03]  /*4fc0*/  IMAD.MOV.U32 R10, RZ, RZ, 0x2 ;  /* 0x00000002ff0a7424 */ /* 0x000fc600078e00ff */
[----:B------:R-:W-:-:S05]  /*4fd0*/  SEL R16, R16, RZ, !P0 ;  /* 0x000000ff10107207 */ /* 0x000fca0004000000 */
[----:B------:R-:W-:Y:S02]  /*4fe0*/  IMAD.IADD R44, R16, 0x1, R15 ;  /* 0x00000001102c7824 */ /* 0x000fe400078e020f */
[----:B------:R-:W-:Y:S02]  /*4ff0*/  VIADD R16, R35, 0x2 ;  /* 0x0000000223107836 */ /* 0x000fe40000000000 */
[----:B------:R-:W-:-:S03]  /*5000*/  IMAD.MOV.U32 R15, RZ, RZ, R44 ;  /* 0x000000ffff0f7224 */ /* 0x000fc600078e002c */
[----:B------:R-:W-:-:S13]  /*5010*/  ISETP.GT.AND P0, PT, R16, R9, PT ;  /* 0x000000091000720c */ /* 0x000fda0003f04270 */
[----:B------:R-:W-:Y:S05]  /*5020*/  WARPSYNC.COLLECTIVE R8, `(.L_x_86) ;  /* 0x0000000008087348 */ /* 0x000fea0003c00000 */
[----:B------:R0:W1:Y:S02]  /*5030*/  SHFL.DOWN P2, R16, R15, R10, R9 ;  /* 0x0800000a0f107389 */ /* 0x0000640000040009 */
[----:B01----:R-:W-:Y:S05]  /*5040*/  ENDCOLLECTIVE ;  /* 0x000000000000791b */ /* 0x003fea0003800000 */
.L_x_86:
[----:B------:R-:W-:Y:S01]  /*5050*/  IMAD.MOV.U32 R10, RZ, RZ, 0x4 ;  /* 0x00000004ff0a7424 */ /* 0x000fe200078e00ff */
[----:B------:R-:W-:Y:S01]  /*5060*/  SEL R17, R16, RZ, !P0 ;  /* 0x000000ff10117207 */ /* 0x000fe20004000000 */
[----:B------:R-:W-:-:S04]  /*5070*/  VIADD R16, R35, 0x4 ;  /* 0x0000000423107836 */ /* 0x000fc80000000000 */
[----:B------:R-:W-:Y:S01]  /*5080*/  IMAD.IADD R17, R44, 0x1, R17 ;  /* 0x000000012c117824 */ /* 0x000fe200078e0211 */
[----:B------:R-:W-:-:S03]  /*5090*/  ISETP.GT.AND P0, PT, R16, R9, PT ;  /* 0x000000091000720c */ /* 0x000fc60003f04270 */
[----:B------:R-:W-:-:S10]  /*50a0*/  IMAD.MOV.U32 R15, RZ, RZ, R17 ;  /* 0x000000ffff0f7224 */ /* 0x000fd400078e0011 */
[----:B------:R-:W-:Y:S05]  /*50b0*/  WARPSYNC.COLLECTIVE R8, `(.L_x_87) ;  /* 0x0000000008087348 */ /* 0x000fea0003c00000 */
[----:B------:R0:W1:Y:S02]  /*50c0*/  SHFL.DOWN P2, R16, R15, R10, R9 ;  /* 0x0800000a0f107389 */ /* 0x0000640000040009 */
[----:B01----:R-:W-:Y:S05]  /*50d0*/  ENDCOLLECTIVE ;  /* 0x000000000000791b */ /* 0x003fea0003800000 */
.L_x_87:
[----:B------:R-:W-:Y:S01]  /*50e0*/  IMAD.MOV.U32 R10, RZ, RZ, 0x8 ;  /* 0x00000008ff0a7424 */ /* 0x000fe200078e00ff */
[----:B------:R-:W-:-:S05]  /*50f0*/  SEL R16, R16, RZ, !P0 ;  /* 0x000000ff10107207 */ /* 0x000fca0004000000 */
[----:B------:R-:W-:Y:S02]  /*5100*/  IMAD.IADD R45, R17, 0x1, R16 ;  /* 0x00000001112d7824 */ /* 0x000fe400078e0210 */
[C---:B------:R-:W-:Y:S02]  /*5110*/  VIADD R16, R35.reuse, 0x8 ;  /* 0x0000000823107836 */ /* 0x040fe40000000000 */
[----:B------:R-:W-:Y:S02]  /*5120*/  IMAD.MOV.U32 R15, RZ, RZ, R45 ;  /* 0x000000ffff0f7224 */ /* 0x000fe400078e002d */
[----:B------:R-:W-:Y:S01]  /*5130*/  VIADD R17, R35, 0x10 ;  /* 0x0000001023117836 */ /* 0x000fe20000000000 */
[----:B------:R-:W-:-:S13]  /*5140*/  ISETP.GT.AND P0, PT, R16, R9, PT ;  /* 0x000000091000720c */ /* 0x000fda0003f04270 */
[----:B------:R-:W-:Y:S05]  /*5150*/  WARPSYNC.COLLECTIVE R8, `(.L_x_88) ;  /* 0x0000000008087348 */ /* 0x000fea0003c00000 */
[----:B------:R0:W1:Y:S02]  /*5160*/  SHFL.DOWN P2, R16, R15, R10, R9 ;  /* 0x0800000a0f107389 */ /* 0x0000640000040009 */
[----:B01----:R-:W-:Y:S05]  /*5170*/  ENDCOLLECTIVE ;  /* 0x000000000000791b */ /* 0x003fea0003800000 */
.L_x_88:
[----:B------:R-:W-:Y:S01]  /*5180*/  IMAD.MOV.U32 R10, RZ, RZ, 0x10 ;  /* 0x00000010ff0a7424 */ /* 0x000fe200078e00ff */
[----:B------:R-:W-:Y:S02]  /*5190*/  SEL R16, R16, RZ, !P0 ;  /* 0x000000ff10107207 */ /* 0x000fe40004000000 */
[----:B------:R-:W-:-:S03]  /*51a0*/  ISETP.GT.AND P0, PT, R17, R9, PT ;  /* 0x000000091100720c */ /* 0x000fc60003f04270 */
[----:B------:R-:W-:-:S04]  /*51b0*/  IMAD.IADD R44, R45, 0x1, R16 ;  /* 0x000000012d2c7824 */ /* 0x000fc800078e0210 */
[----:B------:R-:W-:-:S07]  /*51c0*/  IMAD.MOV.U32 R15, RZ, RZ, R44 ;  /* 0x000000ffff0f7224 */ /* 0x000fce00078e002c */
[----:B------:R-:W-:Y:S05]  /*51d0*/  WARPSYNC.COLLECTIVE R8, `(.L_x_89) ;  /* 0x0000000008087348 */ /* 0x000fea0003c00000 */
[----:B------:R0:W1:Y:S02]  /*51e0*/  SHFL.DOWN P2, R16, R15, R10, R9 ;  /* 0x0800000a0f107389 */ /* 0x0000640000040009 */
[----:B01----:R-:W-:Y:S05]  /*51f0*/  ENDCOLLECTIVE ;  /* 0x000000000000791b */ /* 0x003fea0003800000 */
.L_x_89:
[----:B------:R-:W-:Y:S02]  /*5200*/  SEL R16, R16, RZ, !P0 ;  /* 0x000000ff10107207 */ /* 0x000fe40004000000 */
[----:B------:R-:W-:Y:S02]  /*5210*/  ISETP.NE.AND P0, PT, R14, 0x65, PT ;  /* 0x000000650e00780c */ /* 0x000fe40003f05270 */
[----:B------:R-:W-:-:S11]  /*5220*/  IADD3 R19, PT, PT, R44, R16, R19 ;  /* 0x000000102c137210 */ /* 0x000fd60007ffe013 */
[----:B------:R-:W-:Y:S05]  /*5230*/  WARPSYNC.COLLECTIVE R8, `(.L_x_90) ;  /* 0x0000000008087348 */ /* 0x000fea0003c00000 */
[----:B------:R-:W-:Y:S01]  /*5240*/  VOTE.ALL P0, P0 ;  /* 0x0000000000ff7806 */ /* 0x000fe20000000000 */
[----:B------:R-:W-:-:S12]  /*5250*/  ENDCOLLECTIVE ;  /* 0x000000000000791b */ /* 0x000fd80003800000 */
.L_x_90:
[----:B------:R-:W-:Y:S05]  /*5260*/  BRA `(.L_x_91) ;  /* 0xffffffe000c07947 */ /* 0x000fea000383ffff */
.L_x_92:
[----:B------:R-:W-:-:S00]  /*5270*/  BRA `(.L_x_92) ;  /* 0xfffffffc00fc7947 */ /* 0x000fc0000383ffff */
[----:B------:R-:W-:-:S00]  /*5280*/  NOP ;  /* 0x0000000000007918 */ /* 0x000fc00000000000 */
[----:B------:R-:W-:-:S00]  /*5290*/  NOP ;  /* 0x0000000000007918 */ /* 0x000fc00000000000 */
[----:B------:R-:W-:-:S00]  /*52a0*/  NOP ;  /* 0x0000000000007918 */ /* 0x000fc00000000000 */
[----:B------:R-:W-:-:S00]  /*52b0*/  NOP ;  /* 0x0000000000007918 */ /* 0x000fc00000000000 */
[----:B------:R-:W-:-:S00]  /*52c0*/  NOP ;  /* 0x0000000000007918 */ /* 0x000fc00000000000 */
[----:B------:R-:W-:-:S00]  /*52d0*/  NOP ;  /* 0x0000000000007918 */ /* 0x000fc00000000000 */
[----:B------:R-:W-:-:S00]  /*52e0*/  NOP ;  /* 0x0000000000007918 */ /* 0x000fc00000000000 */
[----:B------:R-:W-:-:S00]  /*52f0*/  NOP ;  /* 0x0000000000007918 */ /* 0x000fc00000000000 */
.L_x_270:


//--------------------- .text._ZN3cub18CUB_300001_SM_10006detail4scan16DeviceScanKernelINS2_10policy_hubIiiijN4cuda3std3__44plusIvEEE10Policy1000EN6thrust24THRUST_300001_SM_1000_NS6detail15normal_iteratorINSD_10device_ptrIiEEEESI_NS0_13ScanTileStateIiLb1EEES9_NS0_8NullTypeEjiLb0ESL_EEvT0_T1_T2_iT3_T4_T5_ --------------------------
	.section	.text._ZN3cub18CUB_300001_SM_10006detail4scan16DeviceScanKernelINS2_10policy_hubIiiijN4cuda3std3__44plusIvEEE10Policy1000EN6thrust24THRUST_300001_SM_1000_NS6detail15normal_iteratorINSD_10device_ptrIiEEEESI_NS0_13ScanTileStateIiLb1EEES9_NS0_8NullTypeEjiLb0ESL_EEvT0_T1_T2_iT3_T4_T5_,"ax",@progbits
	.align	128
        .global         _ZN3cub18CUB_300001_SM_10006detail4scan16DeviceScanKernelINS2_10policy_hubIiiijN4cuda3std3__44plusIvEEE10Policy1000EN6thrust24THRUST_300001_SM_1000_NS6detail15normal_iteratorINSD_10device_ptrIiEEEESI_NS0_13ScanTileStateIiLb1EEES9_NS0_8NullTypeEjiLb0ESL_EEvT0_T1_T2_iT3_T4_T5_
        .type           _ZN3cub18CUB_300001_SM_10006detail4scan16DeviceScanKernelINS2_10policy_hubIiiijN4cuda3std3__44plusIvEEE10Policy1000EN6thrust24THRUST_300001_SM_1000_NS6detail15normal_iteratorINSD_10device_ptrIiEEEESI_NS0_13ScanTileStateIiLb1EEES9_NS0_8NullTypeEjiLb0ESL_EEvT0_T1_T2_iT3_T4_T5_,@function
        .size           _ZN3cub18CUB_300001_SM_10006detail4scan16DeviceScanKernelINS2_10policy_hubIiiijN4cuda3std3__44plusIvEEE10Policy1000EN6thrust24THRUST_300001_SM_1000_NS6detail15normal_iteratorINSD_10device_ptrIiEEEESI_NS0_13ScanTileStateIiLb1EEES9_NS0_8NullTypeEjiLb0ESL_EEvT0_T1_T2_iT3_T4_T5_,(.L_x_271 - _ZN3cub18CUB_300001_SM_10006detail4scan16DeviceScanKernelINS2_10policy_hubIiiijN4cuda3std3__44plusIvEEE10Policy1000EN6thrust24THRUST_300001_SM_1000_NS6detail15normal_iteratorINSD_10device_ptrIiEEEESI_NS0_13ScanTileStateIiLb1EEES9_NS0_8NullTypeEjiLb0ESL_EEvT0_T1_T2_iT3_T4_T5_)
        .other          _ZN3cub18CUB_300001_SM_10006detail4scan16DeviceScanKernelINS2_10policy_hubIiiijN4cuda3std3__44plusIvEEE10Policy1000EN6thrust24THRUST_300001_SM_1000_NS6detail15normal_iteratorINSD_10device_ptrIiEEEESI_NS0_13ScanTileStateIiLb1EEES9_NS0_8NullTypeEjiLb0ESL_EEvT0_T1_T2_iT3_T4_T5_,@"STO_CUDA_ENTRY STV_DEFAULT"
_ZN3cub18CUB_300001_SM_10006detail4scan16DeviceScanKernelINS2_10policy_hubIiiijN4cuda3std3__44plusIvEEE10Policy1000EN6thrust24THRUST_300001_SM_1000_NS6detail15normal_iteratorINSD_10device_ptrIiEEEESI_NS0_13ScanTileStateIiLb1EEES9_NS0_8NullTypeEjiLb0ESL_EEvT0_T1_T2_iT3_T4_T5_:
.text._ZN3cub18CUB_300001_SM_10006detail4scan16DeviceScanKernelINS2_10policy_hubIiiijN4cuda3std3__44plusIvEEE10Policy1000EN6thrust24THRUST_300001_SM_1000_NS6detail15normal_iteratorINSD_10device_ptrIiEEEESI_NS0_13ScanTileStateIiLb1EEES9_NS0_8NullTypeEjiLb0ESL_EEvT0_T1_T2_iT3_T4_T5_:
[----:B------:R-:W-:Y:S08]  /*0000*/  LDC R1, c[0x0][0x37c] ;  /* 0x0000df00ff017b82 */ /* 0x000ff00000000800 */
[----:B------:R-:W0:Y:S01]  /*0010*/  S2UR UR4, SR_CTAID.X ;  /* 0x00000000000479c3 */ /* 0x000e220000002500 */
[----:B------:R-:W1:Y:S01]  /*0020*/  LDCU UR5, c[0x0][0x3a0] ;  /* 0x00007400ff0577ac */ /* 0x000e620008000800 */
[----:B------:R-:W2:Y:S06]  /*0030*/  LDCU.64 UR8, c[0x0][0x358] ;  /* 0x00006b00ff0877ac */ /* 0x000eac0008000a00 */
[----:B------:R-:W0:Y:S02]  /*0040*/  LDC R42, c[0x0][0x398] ;  /* 0x0000e600ff2a7b82 */ /* 0x000e240000000800 */
[----:B0-----:R-:W-:-:S04]  /*0050*/  VIADD R42, R42, UR4 ;  /* 0x000000042a2a7c36 */ /* 0x001fc80008000000 */
[----:B------:R-:W-:-:S05]  /*0060*/  IMAD R3, R42, 0x2100, RZ ;  /* 0x000021002a037824 */ /* 0x000fca00078e02ff */
[----:B-1----:R-:W-:-:S04]  /*0070*/  IADD3 R0, PT, PT, -R3, UR5, RZ ;  /* 0x0000000503007c10 */ /* 0x002fc8000fffe1ff */
[----:B------:R-:W-:-:S13]  /*0080*/  ISETP.GE.U32.AND P0, PT, R0, 0x2101, PT ;  /* 0x000021010000780c */ /* 0x000fda0003f06070 */
[----:B--2---:R-:W-:Y:S05]  /*0090*/  @!P0 BRA `(.L_x_93) ;  /* 0x0000001c00a88947 */ /* 0x004fea0003800000 */
[----:B------:R-:W0:Y:S01]  /*00a0*/  S2R R16, SR_TID.X ;  /* 0x0000000000107919 */ /* 0x000e220000002100 */
[----:B------:R-:W1:Y:S01]  /*00b0*/  LDCU.64 UR4, c[0x0][0x380] ;  /* 0x00007000ff0477ac */ /* 0x000e620008000a00 */
[C---:B0-----:R-:W-:Y:S02]  /*00c0*/  LOP3.LUT R0, R16.reuse, 0x1f, RZ, 0xc0, !PT ;  /* 0x0000001f10007812 */ /* 0x041fe400078ec0ff */
[----:B------:R-:W-:-:S05]  /*00d0*/  LOP3.LUT R5, R16, 0x3e0, RZ, 0xc0, !PT ;  /* 0x000003e010057812 */ /* 0x000fca00078ec0ff */
[----:B------:R-:W-:-:S05]  /*00e0*/  IMAD R0, R5, 0x16, R0 ;  /* 0x0000001605007824 */ /* 0x000fca00078e0200 */
[----:B------:R-:W-:-:S05]  /*00f0*/  IADD3 R0, P0, PT, R3, R0, RZ ;  /* 0x0000000003007210 */ /* 0x000fca0007f1e0ff */
[----:B------:R-:W-:Y:S02]  /*0100*/  IMAD.X R3, RZ, RZ, RZ, P0 ;  /* 0x000000ffff037224 */ /* 0x000fe400000e06ff */
        /* <DEDUP_REMOVED lines=30> */
[----:B------:R-:W-:Y:S01]  /*02f0*/  ISETP.NE.AND P0, PT, R42, RZ, PT ;  /* 0x000000ff2a00720c */ /* 0x000fe20003f05270 */
        /* <DEDUP_REMOVED lines=28> */
[----:B------:R0:W1:Y:S04]  /*04c0*/  LDS.64 R36, [R27] ;  /* 0x000000001b247984 */ /* 0x0000680000000a00 */
[----:B------:R0:W2:Y:S04]  /*04d0*/  LDS.64 R34, [R27+0x8] ;  /* 0x000008001b227984 */ /* 0x0000a80000000a00 */
[----:B------:R0:W3:Y:S04]  /*04e0*/  LDS.64 R32, [R27+0x10] ;  /* 0x000010001b207984 */ /* 0x0000e80000000a00 */
[----:B------:R0:W4:Y:S04]  /*04f0*/  LDS.64 R18, [R27+0x18] ;  /* 0x000018001b127984 */ /* 0x0001280000000a00 */
[----:B------:R0:W0:Y:S04]  /*0500*/  LDS.64 R14, [R27+0x20] ;  /* 0x000020001b0e7984 */ /* 0x0000280000000a00 */
[----:B------:R0:W0:Y:S04]  /*0510*/  LDS.64 R12, [R27+0x28] ;  /* 0x000028001b0c7984 */ /* 0x0000280000000a00 */
[----:B------:R0:W0:Y:S04]  /*0520*/  LDS.64 R10, [R27+0x30] ;  /* 0x000030001b0a7984 */ /* 0x0000280000000a00 */
[----:B------:R0:W0:Y:S04]  /*0530*/  LDS.64 R8, [R27+0x38] ;  /* 0x000038001b087984 */ /* 0x0000280000000a00 */
[----:B------:R0:W0:Y:S04]  /*0540*/  LDS.64 R6, [R27+0x40] ;  /* 0x000040001b067984 */ /* 0x0000280000000a00 */
[----:B------:R0:W0:Y:S04]  /*0550*/  LDS.64 R4, [R27+0x48] ;  /* 0x000048001b047984 */ /* 0x0000280000000a00 */
[----:B------:R0:W0:Y:S01]  /*0560*/  LDS.64 R2, [R27+0x50] ;  /* 0x000050001b027984 */ /* 0x0000220000000a00 */
[----:B------:R-:W-:Y:S06]  /*0570*/  BAR.SYNC.DEFER_BLOCKING 0x0 ;  /* 0x0000000000007b1d */ /* 0x000fec0000010000 */
[----:B-1----:R-:W-:Y:S05]  /*0580*/  @P0 BRA `(.L_x_95) ;  /* 0x00000004001c0947 */ /* 0x002fea0003800000 */
[----:B0-2---:R-:W-:Y:S02]  /*0590*/  IADD3 R17, PT, PT, R34, R37, R36 ;  /* 0x0000002522117210 */ /* 0x005fe40007ffe024 */
[C---:B------:R-:W-:Y:S02]  /*05a0*/  ISETP.NE.AND P1, PT, R39.reuse, 0x1f, PT ;  /* 0x0000001f2700780c */ /* 0x040fe40003f25270 */
[----:B---3--:R-:W-:Y:S02]  /*05b0*/  IADD3 R17, PT, PT, R32, R35, R17 ;  /* 0x0000002320117210 */ /* 0x008fe40007ffe011 */
[----:B------:R-:W-:Y:S02]  /*05c0*/  ISETP.GE.U32.AND P2, PT, R16, 0x20, PT ;  /* 0x000000201000780c */ /* 0x000fe40003f46070 */
[----:B----4-:R-:W-:Y:S02]  /*05d0*/  IADD3 R17, PT, PT, R18, R33, R17 ;  /* 0x0000002112117210 */ /* 0x010fe40007ffe011 */
[----:B------:R-:W-:-:S02]  /*05e0*/  ISETP.NE.AND P3, PT, R39, RZ, PT ;  /* 0x000000ff2700720c */ /* 0x000fc40003f65270 */
[----:B------:R-:W-:-:S03]  /*05f0*/  IADD3 R17, PT, PT, R14, R19, R17 ;  /* 0x000000130e117210 */ /* 0x000fc60007ffe011 */
[----:B------:R-:W-:Y:S02]  /*0600*/  @!P1 LEA R43, R40, UR4, 0x2 ;  /* 0x00000004282b9c11 */ /* 0x000fe4000f8e10ff */
[----:B------:R-:W-:-:S04]  /*0610*/  IADD3 R17, PT, PT, R12, R15, R17 ;  /* 0x0000000f0c117210 */ /* 0x000fc80007ffe011 */
[----:B------:R-:W-:-:S04]  /*0620*/  IADD3 R17, PT, PT, R10, R13, R17 ;  /* 0x0000000d0a117210 */ /* 0x000fc80007ffe011 */
[----:B------:R-:W-:-:S04]  /*0630*/  IADD3 R17, PT, PT, R8, R11, R17 ;  /* 0x0000000b08117210 */ /* 0x000fc80007ffe011 */
[----:B------:R-:W-:-:S04]  /*0640*/  IADD3 R17, PT, PT, R6, R9, R17 ;  /* 0x0000000906117210 */ /* 0x000fc80007ffe011 */
[----:B------:R-:W-:-:S04]  /*0650*/  IADD3 R17, PT, PT, R4, R7, R17 ;  /* 0x0000000704117210 */ /* 0x000fc80007ffe011 */
[----:B------:R-:W-:-:S05]  /*0660*/  IADD3 R20, PT, PT, R2, R5, R17 ;  /* 0x0000000502147210 */ /* 0x000fca0007ffe011 */
[----:B------:R-:W-:-:S05]  /*0670*/  IMAD.IADD R17, R3, 0x1, R20 ;  /* 0x0000000103117824 */ /* 0x000fca00078e0214 */
        /* <DEDUP_REMOVED lines=10> */
[----:B------:R-:W-:-:S04]  /*0720*/  ISETP.NE.AND P0, PT, R40, 0x2, PT ;  /* 0x000000022800780c */ /* 0x000fc80003f05270 */
        /* <DEDUP_REMOVED lines=8> */
[----:B------:R-:W-:Y:S01]  /*07b0*/  SEL R20, R21, R20, !P0 ;  /* 0x0000001415147207 */ /* 0x000fe20004000000 */
[----:B------:R-:W-:Y:S01]  /*07c0*/  IMAD.IADD R21, R42, 0x1, -R17 ;  /* 0x000000012a157824 */ /* 0x000fe200078e0a11 */
[----:B------:R-:W-:Y:S01]  /*07d0*/  ISETP.NE.AND P0, PT, R40, 0x3, PT ;  /* 0x000000032800780c */ /* 0x000fe20003f05270 */
[----:B------:R-:W-:-:S03]  /*07e0*/  IMAD.IADD R23, R23, 0x1, R22 ;  /* 0x0000000117177824 */ /* 0x000fc600078e0216 */
[----:B------:R-:W-:Y:S01]  /*07f0*/  SEL R20, R22, R20, !P0 ;  /* 0x0000001416147207 */ /* 0x000fe20004000000 */
[----:B-1----:R-:W-:Y:S01]  /*0800*/  IMAD.IADD R24, R23, 0x1, R24 ;  /* 0x0000000117187824 */ /* 0x002fe200078e0218 */
[C---:B------:R-:W-:Y:S02]  /*0810*/  ISETP.NE.AND P0, PT, R40.reuse, 0x4, PT ;  /* 0x000000042800780c */ /* 0x040fe40003f05270 */
[----:B------:R-:W-:Y:S01]  /*0820*/  SEL R17, R21, RZ, P3 ;  /* 0x000000ff15117207 */ /* 0x000fe20001800000 */
        /* <DEDUP_REMOVED lines=18> */
[----:B------:R-:W-:Y:S02]  /*0950*/  ISETP.NE.AND P1, PT, R40, 0xb, PT ;  /* 0x0000000b2800780c */ /* 0x000fe40003f25270 */
[----:B------:R-:W-:Y:S02]  /*0960*/  SEL R20, R29, R20, !P0 ;  /* 0x000000141d147207 */ /* 0x000fe40004000000 */
[----:B------:R-:W-:-:S02]  /*0970*/  ISETP.NE.AND P0, PT, R16, RZ, PT ;  /* 0x000000ff1000720c */ /* 0x000fc40003f05270 */
[----:B------:R-:W-:-:S05]  /*0980*/  SEL R20, R30, R20, !P1 ;  /* 0x000000141e147207 */ /* 0x000fca0004800000 */
[----:B------:R-:W-:-:S06]  /*0990*/  @P2 IMAD.IADD R21, R20, 0x1, R17 ;  /* 0x0000000114152824 */ /* 0x000fcc00078e0211 */
[----:B------:R-:W-:Y:S05]  /*09a0*/  @P0 BRA `(.L_x_96) ;  /* 0x0000000c00f00947 */ /* 0x000fea0003800000 */
[----:B------:R-:W0:Y:S01]  /*09b0*/  LDC.64 R16, c[0x0][0x390] ;  /* 0x0000e400ff107b82 */ /* 0x000e220000000a00 */
[----:B------:R-:W-:Y:S02]  /*09c0*/  IMAD.MOV.U32 R30, RZ, RZ, 0x65 ;  /* 0x00000065ff1e7424 */ /* 0x000fe400078e00ff */
[----:B------:R-:W-:-:S03]  /*09d0*/  IMAD.MOV.U32 R21, RZ, RZ, RZ ;  /* 0x000000ffff157224 */ /* 0x000fc600078e00ff */
[----:B0-----:R0:W-:Y:S01]  /*09e0*/  ST.E.64.STRONG.GPU desc[UR8][R16.64+0x100], R30 ;  /* 0x0001001e10007985 */ /* 0x0011e2000c10fb08 */
[----:B------:R-:W-:Y:S05]  /*09f0*/  BRA `(.L_x_96) ;  /* 0x0000000c00dc7947 */ /* 0x000fea0003800000 */
.L_x_95:
[----:B0-2---:R-:W-:Y:S02]  /*0a00*/  IADD3 R17, PT, PT, R34, R37, R36 ;  /* 0x0000002522117210 */ /* 0x005fe40007ffe024 */
[C---:B------:R-:W-:Y:S02]  /*0a10*/  ISETP.NE.AND P1, PT, R39.reuse, 0x1f, PT ;  /* 0x0000001f2700780c */ /* 0x040fe40003f25270 */
[----:B---3--:R-:W-:Y:S02]  /*0a20*/  IADD3 R17, PT, PT, R32, R35, R17 ;  /* 0x0000002320117210 */ /* 0x008fe40007ffe011 */
[----:B------:R-:W-:Y:S02]  /*0a30*/  ISETP.NE.AND P2, PT, R39, RZ, PT ;  /* 0x000000ff2700720c */ /* 0x000fe40003f45270 */
[----:B----4-:R-:W-:-:S04]  /*0a40*/  IADD3 R17, PT, PT, R18, R33, R17 ;  /* 0x0000002112117210 */ /* 0x010fc80007ffe011 */
        /* <DEDUP_REMOVED lines=56> */
[----:B------:R-:W-:-:S02]  /*0dd0*/  ISETP.GT.U32.AND P0, PT, R16, 0x1f, PT ;  /* 0x0000001f1000780c */ /* 0x000fc40003f04070 */
[----:B------:R-:W-:Y:S02]  /*0de0*/  SEL R20, R30, R20, !P1 ;  /* 0x000000141e147207 */ /* 0x000fe40004800000 */
[----:B------:R-:W-:-:S03]  /*0df0*/  ISETP.GE.U32.AND P1, PT, R16, 0x20, PT ;  /* 0x000000201000780c */ /* 0x000fc60003f26070 */
[----:B------:R-:W-:-:S05]  /*0e00*/  IMAD.IADD R20, R20, 0x1, R21 ;  /* 0x0000000114147824 */ /* 0x000fca00078e0215 */
[----:B------:R-:W-:Y:S01]  /*0e10*/  SEL R23, R17, R20, !P1 ;  /* 0x0000001411177207 */ /* 0x000fe20004800000 */
[----:B------:R-:W-:Y:S06]  /*0e20*/  @P0 BRA `(.L_x_97) ;  /* 0x0000000800a80947 */ /* 0x000fec0003800000 */
[----:B------:R-:W0:Y:S01]  /*0e30*/  LDC.64 R20, c[0x0][0x390] ;  /* 0x0000e400ff147b82 */ /* 0x000e220000000a00 */
[----:B------:R-:W-:Y:S02]  /*0e40*/  ISETP.NE.AND P1, PT, R16, RZ, PT ;  /* 0x000000ff1000720c */ /* 0x000fe40003f25270 */
[----:B------:R-:W-:-:S05]  /*0e50*/  LOP3.LUT R17, RZ, R16, RZ, 0x33, !PT ;  /* 0x00000010ff117212 */ /* 0x000fca00078e33ff */
[----:B------:R-:W-:-:S06]  /*0e60*/  IMAD.IADD R24, R42, 0x1, R17 ;  /* 0x000000012a187824 */ /* 0x000fcc00078e0211 */
        /* <DEDUP_REMOVED lines=11> */
.L_x_127:
[----:B------:R-:W-:Y:S05]  /*0f20*/  @!P0 BRA `(.L_x_99) ;  /* 0x0000000000748947 */ /* 0x000fea0003800000 */
[----:B------:R-:W-:-:S07]  /*0f30*/  IMAD.MOV.U32 R22, RZ, RZ, 0x3b8 ;  /* 0x000003b8ff167424 */ /* 0x000fce00078e00ff */
.L_x_101:
[----:B------:R-:W-:Y:S02]  /*0f40*/  VIADD R25, R22, 0x1 ;  /* 0x0000000116197836 */ /* 0x000fe40000000000 */
[----:B------:R-:W-:Y:S02]  /*0f50*/  IMAD R42, R42, 0x41a7, RZ ;  /* 0x000041a72a2a7824 */ /* 0x000fe400078e02ff */
[----:B------:R-:W0:Y:S01]  /*0f60*/  I2F.U32.RP R28, R25 ;  /* 0x00000019001c7306 */ /* 0x000e220000209000 */
[----:B------:R-:W-:Y:S01]  /*0f70*/  IMAD.MOV R29, RZ, RZ, -R25 ;  /* 0x000000ffff1d7224 */ /* 0x000fe200078e0a19 */
[----:B------:R-:W-:Y:S02]  /*0f80*/  ISETP.NE.U32.AND P2, PT, R25, RZ, PT ;  /* 0x000000ff1900720c */ /* 0x000fe40003f45070 */
[----:B------:R-:W-:-:S04]  /*0f90*/  LOP3.LUT R42, R42, 0x7fffffff, RZ, 0xc0, !PT ;  /* 0x7fffffff2a2a7812 */ /* 0x000fc800078ec0ff */
[----:B0-----:R-:W0:Y:S02]  /*0fa0*/  MUFU.RCP R28, R28 ;  /* 0x0000001c001c7308 */ /* 0x001e240000001000 */
[----:B0-----:R-:W-:-:S06]  /*0fb0*/  VIADD R20, R28, 0xffffffe ;  /* 0x0ffffffe1c147836 */ /* 0x001fcc0000000000 */
[----:B------:R0:W1:Y:S02]  /*0fc0*/  F2I.FTZ.U32.TRUNC.NTZ R21, R20 ;  /* 0x0000001400157305 */ /* 0x000064000021f000 */
[----:B0-----:R-:W-:Y:S02]  /*0fd0*/  IMAD.MOV.U32 R20, RZ, RZ, RZ ;  /* 0x000000ffff147224 */ /* 0x001fe400078e00ff */
[----:B-1----:R-:W-:-:S04]  /*0fe0*/  IMAD R29, R29, R21, RZ ;  /* 0x000000151d1d7224 */ /* 0x002fc800078e02ff */
[----:B------:R-:W-:-:S06]  /*0ff0*/  IMAD.HI.U32 R21, R21, R29, R20 ;  /* 0x0000001d15157227 */ /* 0x000fcc00078e0014 */
[----:B------:R-:W-:-:S04]  /*1000*/  IMAD.HI.U32 R21, R21, R42, RZ ;  /* 0x0000002a15157227 */ /* 0x000fc800078e00ff */
[----:B------:R-:W-:-:S04]  /*1010*/  IMAD.MOV R21, RZ, RZ, -R21 ;  /* 0x000000ffff157224 */ /* 0x000fc800078e0a15 */
[----:B------:R-:W-:-:S05]  /*1020*/  IMAD R28, R25, R21, R42 ;  /* 0x00000015191c7224 */ /* 0x000fca00078e022a */
[----:B------:R-:W-:-:S13]  /*1030*/  ISETP.GE.U32.AND P0, PT, R28, R25, PT ;  /* 0x000000191c00720c */ /* 0x000fda0003f06070 */
[----:B------:R-:W-:-:S05]  /*1040*/  @P0 IMAD.IADD R28, R28, 0x1, -R25 ;  /* 0x000000011c1c0824 */ /* 0x000fca00078e0a19 */
[----:B------:R-:W-:-:S13]  /*1050*/  ISETP.GE.U32.AND P0, PT, R28, R25, PT ;  /* 0x000000191c00720c */ /* 0x000fda0003f06070 */
[----:B------:R-:W-:Y:S01]  /*1060*/  @P0 IMAD.IADD R28, R28, 0x1, -R25 ;  /* 0x000000011c1c0824 */ /* 0x000fe200078e0a19 */
[----:B------:R-:W-:-:S04]  /*1070*/  @!P2 LOP3.LUT R28, RZ, R25, RZ, 0x33, !PT ;  /* 0x00000019ff1ca212 */ /* 0x000fc800078e33ff */
[----:B------:R-:W-:Y:S05]  /*1080*/  NANOSLEEP R28 ;  /* 0x0000001c0000735d */ /* 0x000fea0003800000 */
[----:B------:R-:W2:Y:S01]  /*1090*/  LD.E.64.STRONG.GPU R28, desc[UR8][R16.64+0x100] ;  /* 0x00010008101c7980 */ /* 0x000ea2000c10fb00 */
[----:B------:R-:W-:Y:S01]  /*10a0*/  UMOV UR5, 0xffffffff ;  /* 0xffffffff00057882 */ /* 0x000fe20000000000 */
[----:B------:R-:W-:Y:S02]  /*10b0*/  SHF.R.U32.HI R22, RZ, 0x1, R22 ;  /* 0x00000001ff167819 */ /* 0x000fe40000011616 */
[----:B--2---:R-:W-:Y:S01]  /*10c0*/  ISETP.NE.AND P0, PT, R28, 0x63, PT ;  /* 0x000000631c00780c */ /* 0x004fe20003f05270 */
[----:B------:R-:W-:-:S12]  /*10d0*/  BRA.DIV UR5, `(.L_x_100) ;  /* 0x00000036051c7947 */ /* 0x000fd8000b800000 */
[----:B------:R-:W-:-:S13]  /*10e0*/  VOTE.ANY P0, !P0 ;  /* 0x0000000000ff7806 */ /* 0x000fda0004000100 */
.L_x_130:
[----:B------:R-:W-:Y:S05]  /*10f0*/  @P0 BRA `(.L_x_101) ;  /* 0xfffffffc00900947 */ /* 0x000fea000383ffff */
.L_x_99:
[----:B------:R-:W-:Y:S01]  /*1100*/  UMOV UR5, 0xffffffff ;  /* 0xffffffff00057882 */ /* 0x000fe20000000000 */
[----:B------:R-:W-:Y:S02]  /*1110*/  ISETP.NE.AND P0, PT, R28, 0x65, PT ;  /* 0x000000651c00780c */ /* 0x000fe40003f05270 */
[----:B------:R-:W-:Y:S11]  /*1120*/  BRA.DIV UR5, `(.L_x_102) ;  /* 0x0000003605287947 */ /* 0x000ff6000b800000 */
[----:B------:R-:W0:Y:S01]  /*1130*/  S2R R25, SR_GEMASK ;  /* 0x0000000000197919 */ /* 0x000e220000003c00 */
[----:B------:R-:W-:Y:S01]  /*1140*/  VOTE.ANY R21, PT, !P0 ;  /* 0x0000000000157806 */ /* 0x000fe200040e0100 */
        /* <DEDUP_REMOVED lines=10> */
[----:B0-----:R-:W-:Y:S02]  /*11f0*/  IADD3 R44, P3, PT, R16, 0x100, RZ ;  /* 0x00000100102c7810 */ /* 0x001fe40007f7e0ff */
[----:B-1----:R-:W-:Y:S02]  /*1200*/  SEL R22, R22, RZ, !P0 ;  /* 0x000000ff16167207 */ /* 0x002fe40004000000 */
[----:B------:R-:W-:-:S03]  /*1210*/  ISETP.GT.AND P0, PT, R41, R48, PT ;  /* 0x000000302900720c */ /* 0x000fc60003f04270 */
[----:B------:R-:W-:-:S05]  /*1220*/  IMAD.IADD R43, R22, 0x1, R29 ;  /* 0x00000001162b7824 */ /* 0x000fca00078e021d */
[----:B------:R-:W0:Y:S02]  /*1230*/  SHFL.DOWN PT, R22, R43, 0x2, R48 ;  /* 0x084000002b167989 */ /* 0x000e2400000e0030 */
[----:B0-----:R-:W-:Y:S02]  /*1240*/  SEL R22, R22, RZ, !P0 ;  /* 0x000000ff16167207 */ /* 0x001fe40004000000 */
[----:B------:R-:W-:-:S03]  /*1250*/  ISETP.GT.AND P0, PT, R40, R48, PT ;  /* 0x000000302800720c */ /* 0x000fc60003f04270 */
[----:B------:R-:W-:Y:S02]  /*1260*/  IMAD.IADD R45, R43, 0x1, R22 ;  /* 0x000000012b2d7824 */ /* 0x000fe400078e0216 */
[----:B------:R-:W-:-:S03]  /*1270*/  VIADD R43, R39, 0x10 ;  /* 0x00000010272b7836 */ /* 0x000fc60000000000 */
[----:B------:R-:W0:Y:S02]  /*1280*/  SHFL.DOWN PT, R22, R45, 0x4, R48 ;  /* 0x088000002d167989 */ /* 0x000e2400000e0030 */
[-C--:B------:R-:W-:Y:S02]  /*1290*/  ISETP.GT.AND P2, PT, R43, R48.reuse, PT ;  /* 0x000000302b00720c */ /* 0x080fe40003f44270 */
[----:B0-----:R-:W-:Y:S02]  /*12a0*/  SEL R22, R22, RZ, !P0 ;  /* 0x000000ff16167207 */ /* 0x001fe40004000000 */
[----:B------:R-:W-:-:S03]  /*12b0*/  ISETP.GT.AND P0, PT, R30, R48, PT ;  /* 0x000000301e00720c */ /* 0x000fc60003f04270 */
[----:B------:R-:W-:Y:S02]  /*12c0*/  IMAD.IADD R29, R45, 0x1, R22 ;  /* 0x000000012d1d7824 */ /* 0x000fe400078e0216 */
[----:B------:R-:W-:-:S03]  /*12d0*/  IMAD.X R45, RZ, RZ, R17, P3 ;  /* 0x000000ffff2d7224 */ /* 0x000fc600018e0611 */
[----:B------:R-:W0:Y:S02]  /*12e0*/  SHFL.DOWN PT, R22, R29, 0x8, R48 ;  /* 0x090000001d167989 */ /* 0x000e2400000e0030 */
[----:B0-----:R-:W-:Y:S02]  /*12f0*/  SEL R22, R22, RZ, !P0 ;  /* 0x000000ff16167207 */ /* 0x001fe40004000000 */
[----:B------:R-:W-:-:S03]  /*1300*/  ISETP.NE.AND P0, PT, R28, 0x65, PT ;  /* 0x000000651c00780c */ /* 0x000fc60003f05270 */
[----:B------:R-:W-:-:S05]  /*1310*/  IMAD.IADD R47, R29, 0x1, R22 ;  /* 0x000000011d2f7824 */ /* 0x000fca00078e0216 */
[----:B------:R-:W0:Y:S05]  /*1320*/  SHFL.DOWN PT, R22, R47, 0x10, R48 ;  /* 0x0a0000002f167989 */ /* 0x000e2a00000e0030 */
[----:B------:R-:W-:Y:S02]  /*1330*/  VOTE.ALL P0, P0 ;  /* 0x0000000000ff7806 */ /* 0x000fe40000000000 */
[----:B0-----:R-:W-:-:S05]  /*1340*/  SEL R22, R22, RZ, !P2 ;  /* 0x000000ff16167207 */ /* 0x001fca0005000000 */
[----:B------:R-:W-:-:S07]  /*1350*/  IMAD.IADD R46, R47, 0x1, R22 ;  /* 0x000000012f2e7824 */ /* 0x000fce00078e0216 */
.L_x_139:
[----:B------:R-:W-:Y:S05]  /*1360*/  @!P0 BRA `(.L_x_103) ;  /* 0x00000004001c8947 */ /* 0x000fea0003800000 */
[----:B------:R-:W-:-:S07]  /*1370*/  IMAD.MOV.U32 R47, RZ, RZ, 0x3b8 ;  /* 0x000003b8ff2f7424 */ /* 0x000fce00078e00ff */
.L_x_109:
        /* <DEDUP_REMOVED lines=8> */
.L_x_142:
[----:B------:R-:W-:Y:S05]  /*1400*/  @!P0 BRA `(.L_x_105) ;  /* 0x0000000000748947 */ /* 0x000fea0003800000 */
[----:B------:R-:W-:-:S07]  /*1410*/  IMAD.MOV.U32 R22, RZ, RZ, R47 ;  /* 0x000000ffff167224 */ /* 0x000fce00078e002f */
.L_x_107:
        /* <DEDUP_REMOVED lines=27> */
.L_x_145:
[----:B------:R-:W-:Y:S05]  /*15d0*/  @P0 BRA `(.L_x_107) ;  /* 0xfffffffc00900947 */ /* 0x000fea000383ffff */
.L_x_105:
[----:B------:R-:W-:Y:S01]  /*15e0*/  UMOV UR5, 0xffffffff ;  /* 0xffffffff00057882 */ /* 0x000fe20000000000 */
[----:B------:R-:W-:Y:S02]  /*15f0*/  ISETP.NE.AND P0, PT, R28, 0x65, PT ;  /* 0x000000651c00780c */ /* 0x000fe40003f05270 */
[----:B------:R-:W-:Y:S11]  /*1600*/  BRA.DIV UR5, `(.L_x_108) ;  /* 0x0000003605387947 */ /* 0x000ff6000b800000 */
[----:B------:R-:W-:Y:S01]  /*1610*/  VOTE.ANY R21, PT, !P0 ;  /* 0x0000000000157806 */ /* 0x000fe200040e0100 */
[----:B------:R-:W-:-:S03]  /*1620*/  VIADD R24, R24, 0xffffffe0 ;  /* 0xffffffe018187836 */ /* 0x000fc60000000000 */
[----:B------:R-:W-:-:S05]  /*1630*/  LOP3.LUT R21, R21, 0x80000000, R25, 0xec, !PT ;  /* 0x8000000015157812 */ /* 0x000fca00078eec19 */
[----:B------:R-:W-:-:S05]  /*1640*/  VIADD R16, R21, 0xffffffff ;  /* 0xffffffff15107836 */ /* 0x000fca0000000000 */
[----:B------:R-:W-:-:S04]  /*1650*/  LOP3.LUT R16, R21, R16, RZ, 0xc, !PT ;  /* 0x0000001015107212 */ /* 0x000fc800078e0cff */
        /* <DEDUP_REMOVED lines=23> */
.L_x_154:
[----:B------:R-:W-:Y:S05]  /*17d0*/  @P0 BRA `(.L_x_109) ;  /* 0xfffffff800e80947 */ /* 0x000fea000383ffff */
.L_x_103:
        /* <DEDUP_REMOVED lines=8> */
[----:B0-----:R-:W-:-:S05]  /*1860*/  @!P1 LEA R16, R17, R16, 0x18 ;  /* 0x0000001011109211 */ /* 0x001fca00078ec0ff */
[----:B------:R1:W-:Y:S04]  /*1870*/  @!P1 STS [R16+0x8], R31 ;  /* 0x0000081f10009388 */ /* 0x0003e80000000800 */
[----:B------:R1:W-:Y:S01]  /*1880*/  @!P1 STS [R16+0x4], R46 ;  /* 0x0000042e10009388 */ /* 0x0003e20000000800 */
[----:B--2---:R-:W-:Y:S01]  /*1890*/  @!P0 LEA R21, R21, R20, 0x18 ;  /* 0x0000001415158211 */ /* 0x004fe200078ec0ff */
[----:B------:R-:W-:Y:S02]  /*18a0*/  IMAD.MOV.U32 R20, RZ, RZ, R23 ;  /* 0x000000ffff147224 */ /* 0x000fe400078e0017 */
[----:B------:R-:W-:Y:S02]  /*18b0*/  @!P0 IMAD.MOV.U32 R20, RZ, RZ, R46 ;  /* 0x000000ffff148224 */ /* 0x000fe400078e002e */
[----:B------:R1:W-:Y:S05]  /*18c0*/  @!P0 STS [R21+0x4c], R46 ;  /* 0x00004c2e15008388 */ /* 0x0003ea0000000800 */
.L_x_97:
[----:B------:R-:W-:Y:S05]  /*18d0*/  WARPSYNC.ALL ;  /* 0x0000000000007948 */ /* 0x000fea0003800000 */
[----:B------:R-:W0:Y:S08]  /*18e0*/  S2UR UR6, SR_CgaCtaId ;  /* 0x00000000000679c3 */ /* 0x000e300000008800 */
[----:B------:R-:W-:Y:S06]  /*18f0*/  BAR.SYNC.DEFER_BLOCKING 0x0 ;  /* 0x0000000000007b1d */ /* 0x000fec0000010000 */
[----:B------:R-:W-:Y:S01]  /*1900*/  UMOV UR5, 0x400 ;  /* 0x0000040000057882 */ /* 0x000fe20000000000 */
[----:B------:R-:W2:Y:S01]  /*1910*/  S2R R17, SR_TID.X ;  /* 0x0000000000117919 */ /* 0x000ea20000002100 */
[----:B0-----:R-:W-:-:S09]  /*1920*/  ULEA UR5, UR6, UR5, 0x18 ;  /* 0x0000000506057291 */ /* 0x001fd2000f8ec0ff */
[----:B-1----:R-:W0:Y:S01]  /*1930*/  LDS R16, [UR5+0x4c] ;  /* 0x00004c05ff107984 */ /* 0x002e220008000800 */
[----:B--2---:R-:W-:-:S04]  /*1940*/  ISETP.NE.AND P0, PT, R17, RZ, PT ;  /* 0x000000ff1100720c */ /* 0x004fc80003f05270 */
[----:B0-----:R-:W-:-:S05]  /*1950*/  SEL R21, R16, RZ, P0 ;  /* 0x000000ff10157207 */ /* 0x001fca0000000000 */
[----:B------:R-:W-:-:S07]  /*1960*/  IMAD.IADD R21, R21, 0x1, R20 ;  /* 0x0000000115157824 */ /* 0x000fce00078e0214 */
.L_x_96:
[----:B------:R-:W-:Y:S05]  /*1970*/  BSYNC.RECONVERGENT B0 ;  /* 0x0000000000007941 */ /* 0x000fea0003800200 */
.L_x_94:
[----:B------:R-:W-:Y:S01]  /*1980*/  IMAD.IADD R36, R36, 0x1, R21 ;  /* 0x0000000124247824 */ /* 0x000fe200078e0215 */
[----:B0-----:R-:W0:Y:S01]  /*1990*/  S2R R16, SR_TID.X ;  /* 0x0000000000107919 */ /* 0x001e220000002100 */
[----:B------:R-:W1:Y:S01]  /*19a0*/  S2UR UR6, SR_CgaCtaId ;  /* 0x00000000000679c3 */ /* 0x000e620000008800 */
[----:B------:R-:W-:Y:S01]  /*19b0*/  UMOV UR5, 0x400 ;  /* 0x0000040000057882 */ /* 0x000fe20000000000 */
[----:B------:R-:W-:Y:S01]  /*19c0*/  IMAD.IADD R37, R37, 0x1, R36 ;  /* 0x0000000125257824 */ /* 0x000fe200078e0224 */
[----:B------:R-:W2:Y:S03]  /*19d0*/  S2R R17, SR_LANEID ;  /* 0x0000000000117919 */ /* 0x000ea60000000000 */
[----:B------:R-:W-:Y:S02]  /*19e0*/  IMAD.IADD R34, R34, 0x1, R37 ;  /* 0x0000000122227824 */ /* 0x000fe400078e0225 */
[----:B------:R-:W-:Y:S02]  /*19f0*/  BAR.SYNC.DEFER_BLOCKING 0x0 ;  /* 0x0000000000007b1d */ /* 0x000fe40000010000 */
[----:B------:R-:W-:-:S04]  /*1a00*/  IMAD.IADD R35, R35, 0x1, R34 ;  /* 0x0000000123237824 */ /* 0x000fc800078e0222 */
[----:B------:R-:W-:-:S04]  /*1a10*/  IMAD.IADD R32, R32, 0x1, R35 ;  /* 0x0000000120207824 */ /* 0x000fc800078e0223 */
[----:B------:R-:W-:-:S04]  /*1a20*/  IMAD.IADD R33, R33, 0x1, R32 ;  /* 0x0000000121217824 */ /* 0x000fc800078e0220 */
[----:B------:R-:W-:Y:S01]  /*1a30*/  IMAD.IADD R18, R18, 0x1, R33 ;  /* 0x0000000112127824 */ /* 0x000fe200078e0221 */
[----:B-1----:R-:W-:-:S03]  /*1a40*/  ULEA UR5, UR6, UR5, 0x18 ;  /* 0x0000000506057291 */ /* 0x002fc6000f8ec0ff */
[----:B------:R-:W-:Y:S01]  /*1a50*/  IMAD.IADD R19, R19, 0x1, R18 ;  /* 0x0000000113137824 */ /* 0x000fe200078e0212 */
[----:B------:R-:W1:Y:S03]  /*1a60*/  LDCU.64 UR6, c[0x0][0x388] ;  /* 0x00007100ff0677ac */ /* 0x000e660008000a00 */
[----:B------:R-:W-:Y:S01]  /*1a70*/  IMAD.IADD R14, R14, 0x1, R19 ;  /* 0x000000010e0e7824 */ /* 0x000fe200078e0213 */
[----:B0-----:R-:W-:-:S03]  /*1a80*/  SHF.R.U32.HI R16, RZ, 0x5, R16 ;  /* 0x00000005ff107819 */ /* 0x001fc60000011610 */
[----:B------:R-:W-:Y:S02]  /*1a90*/  IMAD.IADD R15, R15, 0x1, R14 ;  /* 0x000000010f0f7824 */ /* 0x000fe400078e020e */
[----:B--2---:R-:W-:Y:S02]  /*1aa0*/  IMAD R16, R16, 0x2c0, R17 ;  /* 0x000002c010107824 */ /* 0x004fe400078e0211 */
[----:B------:R-:W-:-:S03]  /*1ab0*/  IMAD.IADD R12, R12, 0x1, R15 ;  /* 0x000000010c0c7824 */ /* 0x000fc600078e020f */
[----:B------:R-:W-:Y:S01]  /*1ac0*/  LEA R16, R16, UR5, 0x2 ;  /* 0x0000000510107c11 */ /* 0x000fe2000f8e10ff */
[----:B------:R-:W-:Y:S01]  /*1ad0*/  IMAD.IADD R13, R13, 0x1, R12 ;  /* 0x000000010d0d7824 */ /* 0x000fe200078e020c */
[----:B-1----:R-:W-:-:S03]  /*1ae0*/  IADD3 R38, P0, PT, R38, UR6, RZ ;  /* 0x0000000626267c10 */ /* 0x002fc6000ff1e0ff */
[----:B------:R-:W-:Y:S02]  /*1af0*/  IMAD.IADD R10, R10, 0x1, R13 ;  /* 0x000000010a0a7824 */ /* 0x000fe400078e020d */
[----:B------:R-:W-:Y:S01]  /*1b00*/  IMAD R20, R17, 0x54, R16 ;  /* 0x0000005411147824 */ /* 0x000fe200078e0210 */
[----:B------:R-:W-:Y:S01]  /*1b10*/  IADD3.X R39, PT, PT, R0, UR7, RZ, P0, !PT ;  /* 0x0000000700277c10 */ /* 0x000fe200087fe4ff */
[----:B------:R-:W-:-:S03]  /*1b20*/  IMAD.IADD R11, R11, 0x1, R10 ;  /* 0x000000010b0b7824 */ /* 0x000fc600078e020a */
[----:B------:R-:W-:Y:S01]  /*1b30*/  STS.64 [R20], R36 ;  /* 0x0000002414007388 */ /* 0x000fe20000000a00 */
[----:B------:R-:W-:-:S03]  /*1b40*/  IMAD.IADD R8, R8, 0x1, R11 ;  /* 0x0000000108087824 */ /* 0x000fc600078e020b */
[----:B------:R-:W-:Y:S01]  /*1b50*/  STS.64 [R20+0x8], R34 ;  /* 0x0000082214007388 */ /* 0x000fe20000000a00 */
        /* <DEDUP_REMOVED lines=13> */
[----:B------:R-:W-:Y:S04]  /*1c30*/  STS.64 [R20+0x40], R6 ;  /* 0x0000400614007388 */ /* 0x000fe80000000a00 */
[----:B------:R-:W-:Y:S04]  /*1c40*/  STS.64 [R20+0x48], R4 ;  /* 0x0000480414007388 */ /* 0x000fe80000000a00 */
[----:B------:R-:W-:Y:S01]  /*1c50*/  STS.64 [R20+0x50], R2 ;  /* 0x0000500214007388 */ /* 0x000fe20000000a00 */
        /* <DEDUP_REMOVED lines=46> */
.L_x_93:
[----:B------:R-:W-:-:S13]  /*1f40*/  ISETP.NE.AND P0, PT, R0, RZ, PT ;  /* 0x000000ff0000720c */ /* 0x000fda0003f05270 */
[----:B------:R-:W-:Y:S05]  /*1f50*/  @!P0 EXIT ;  /* 0x000000000000894d */ /* 0x000fea0003800000 */
[----:B------:R-:W0:Y:S02]  /*1f60*/  LDC.64 R4, c[0x0][0x380] ;  /* 0x0000e000ff047b82 */ /* 0x000e240000000a00 */
[----:B0-----:R-:W-:-:S05]  /*1f70*/  IMAD.WIDE.U32 R4, R3, 0x4, R4 ;  /* 0x0000000403047825 */ /* 0x001fca00078e0004 */
[----:B------:R0:W2:Y:S01]  /*1f80*/  LDG.E R6, desc[UR8][R4.64] ;  /* 0x0000000804067981 */ /* 0x0000a2000c1e1900 */
[----:B------:R-:W1:Y:S02]  /*1f90*/  S2R R2, SR_TID.X ;  /* 0x0000000000027919 */ /* 0x000e640000002100 */
[C---:B-1----:R-:W-:Y:S02]  /*1fa0*/  LOP3.LUT R3, R2.reuse, 0x1f, RZ, 0xc0, !PT ;  /* 0x0000001f02037812 */ /* 0x042fe400078ec0ff */
[----:B------:R-:W-:-:S05]  /*1fb0*/  LOP3.LUT R8, R2, 0x3e0, RZ, 0xc0, !PT ;  /* 0x000003e002087812 */ /* 0x000fca00078ec0ff */
[----:B------:R-:W-:-:S04]  /*1fc0*/  IMAD R3, R8, 0x16, R3 ;  /* 0x0000001608037824 */ /* 0x000fc800078e0203 */
[C---:B------:R-:W-:Y:S01]  /*1fd0*/  VIADD R7, R3.reuse, 0x20 ;  /* 0x0000002003077836 */ /* 0x040fe20000000000 */
[C---:B------:R-:W-:Y:S01]  /*1fe0*/  ISETP.GE.U32.AND P6, PT, R3.reuse, R0, PT ;  /* 0x000000000300720c */ /* 0x040fe20003fc6070 */
[C---:B------:R-:W-:Y:S01]  /*1ff0*/  VIADD R9, R3.reuse, 0x40 ;  /* 0x0000004003097836 */ /* 0x040fe20000000000 */
[C---:B0-----:R-:W-:Y:S01]  /*2000*/  LEA R4, P1, R3.reuse, R4, 0x2 ;  /* 0x0000000403047211 */ /* 0x041fe200078210ff */
[----:B------:R-:W-:Y:S01]  /*2010*/  VIADD R11, R3, 0x60 ;  /* 0x00000060030b7836 */ /* 0x000fe20000000000 */
[-C--:B------:R-:W-:Y:S01]  /*2020*/  ISETP.GE.U32.AND P5, PT, R7, R0.reuse, PT ;  /* 0x000000000700720c */ /* 0x080fe20003fa6070 */
[----:B------:R-:W-:Y:S01]  /*2030*/  VIADD R7, R3, 0x80 ;  /* 0x0000008003077836 */ /* 0x000fe20000000000 */
[-C--:B------:R-:W-:Y:S01]  /*2040*/  ISETP.GE.U32.AND P0, PT, R9, R0.reuse, PT ;  /* 0x000000000900720c */ /* 0x080fe20003f06070 */
[----:B------:R-:W-:Y:S01]  /*2050*/  IMAD.X R5, RZ, RZ, R5, P1 ;  /* 0x000000ffff057224 */ /* 0x000fe200008e0605 */
[-C--:B------:R-:W-:Y:S01]  /*2060*/  ISETP.GE.U32.AND P4, PT, R11, R0.reuse, PT ;  /* 0x000000000b00720c */ /* 0x080fe20003f86070 */
[----:B------:R-:W-:Y:S01]  /*2070*/  VIADD R9, R3, 0xa0 ;  /* 0x000000a003097836 */ /* 0x000fe20000000000 */
[----:B------:R-:W-:Y:S01]  /*2080*/  ISETP.GE.U32.AND P3, PT, R7, R0, PT ;  /* 0x000000000700720c */ /* 0x000fe20003f66070 */
[----:B------:R-:W-:-:S03]  /*2090*/  VIADD R7, R3, 0xc0 ;  /* 0x000000c003077836 */ /* 0x000fc60000000000 */
[-C--:B------:R-:W-:Y:S01]  /*20a0*/  ISETP.GE.U32.AND P2, PT, R9, R0.reuse, PT ;  /* 0x000000000900720c */ /* 0x080fe20003f46070 */
[----:B------:R-:W-:Y:S01]  /*20b0*/  VIADD R9, R3, 0x100 ;  /* 0x0000010003097836 */ /* 0x000fe20000000000 */
[-C--:B------:R-:W-:Y:S01]  /*20c0*/  ISETP.GE.U32.AND P1, PT, R7, R0.reuse, PT ;  /* 0x000000000700720c */ /* 0x080fe20003f26070 */
[C---:B------:R-:W-:Y:S02]  /*20d0*/  VIADD R7, R3.reuse, 0xe0 ;  /* 0x000000e003077836 */ /* 0x040fe40000000000 */
[----:B------:R-:W-:Y:S02]  /*20e0*/  VIADD R39, R3, 0x260 ;  /* 0x0000026003277836 */ /* 0x000fe40000000000 */
[----:B--2---:R-:W-:Y:S02]  /*20f0*/  IMAD.MOV.U32 R16, RZ, RZ, R6 ;  /* 0x000000ffff107224 */ /* 0x004fe400078e0006 */
[----:B------:R-:W2:Y:S01]  /*2100*/  @!P6 LDG.E R6, desc[UR8][R4.64] ;  /* 0x000000080406e981 */ /* 0x000ea2000c1e1900 */
[----:B------:R-:W-:Y:S01]  /*2110*/  ISETP.GE.U32.AND P6, PT, R7, R0, PT ;  /* 0x000000000700720c */ /* 0x000fe20003fc6070 */
[----:B------:R-:W-:-:S02]  /*2120*/  IMAD.MOV.U32 R10, RZ, RZ, R16 ;  /* 0x000000ffff0a7224 */ /* 0x000fc400078e0010 */
[----:B------:R-:W-:Y:S02]  /*2130*/  VIADD R7, R3, 0x120 ;  /* 0x0000012003077836 */ /* 0x000fe40000000000 */
[--C-:B------:R-:W-:Y:S02]  /*2140*/  IMAD.MOV.U32 R12, RZ, RZ, R16.reuse ;  /* 0x000000ffff0c7224 */ /* 0x100fe400078e0010 */
[----:B------:R-:W3:Y:S01]  /*2150*/  @!P0 LDG.E R10, desc[UR8][R4.64+0x100] ;  /* 0x00010008040a8981 */ /* 0x000ee2000c1e1900 */
[-C--:B------:R-:W-:Y:S01]  /*2160*/  ISETP.GE.U32.AND P0, PT, R7, R0.reuse, PT ;  /* 0x000000000700720c */ /* 0x080fe20003f06070 */
[----:B------:R-:W-:Y:S02]  /*2170*/  VIADD R7, R3, 0x140 ;  /* 0x0000014003077836 */ /* 0x000fe40000000000 */
[--C-:B------:R-:W-:Y:S01]  /*2180*/  IMAD.MOV.U32 R8, RZ, RZ, R16.reuse ;  /* 0x000000ffff087224 */ /* 0x100fe200078e0010 */
[----:B------:R-:W4:Y:S01]  /*2190*/  @!P4 LDG.E R12, desc[UR8][R4.64+0x180] ;  /* 0x00018008040cc981 */ /* 0x000f22000c1e1900 */
[----:B------:R-:W-:Y:S01]  /*21a0*/  IMAD.MOV.U32 R18, RZ, RZ, R16 ;  /* 0x000000ffff127224 */ /* 0x000fe200078e0010 */
[----:B------:R-:W-:Y:S01]  /*21b0*/  ISETP.GE.U32.AND P4, PT, R7, R0, PT ;  /* 0x000000000700720c */ /* 0x000fe20003f86070 */
[----:B------:R-:W-:-:S02]  /*21c0*/  VIADD R7, R3, 0x180 ;  /* 0x0000018003077836 */ /* 0x000fc40000000000 */
[----:B------:R-:W5:Y:S01]  /*21d0*/  @!P5 LDG.E R8, desc[UR8][R4.64+0x80] ;  /* 0x000080080408d981 */ /* 0x000f62000c1e1900 */
[-C--:B------:R-:W-:Y:S01]  /*21e0*/  ISETP.GE.U32.AND P5, PT, R9, R0.reuse, PT ;  /* 0x000000000900720c */ /* 0x080fe20003fa6070 */
[--C-:B------:R-:W-:Y:S02]  /*21f0*/  IMAD.MOV.U32 R20, RZ, RZ, R16.reuse ;  /* 0x000000ffff147224 */ /* 0x100fe400078e0010 */
[----:B------:R-:W5:Y:S01]  /*2200*/  @!P2 LDG.E R18, desc[UR8][R4.64+0x280] ;  /* 0x000280080412a981 */ /* 0x000f62000c1e1900 */
[-C--:B------:R-:W-:Y:S01]  /*2210*/  ISETP.GE.U32.AND P2, PT, R7, R0.reuse, PT ;  /* 0x000000000700720c */ /* 0x080fe20003f46070 */
[C---:B------:R-:W-:Y:S02]  /*2220*/  VIADD R7, R3.reuse, 0x1a0 ;  /* 0x000001a003077836 */ /* 0x040fe40000000000 */
[--C-:B------:R-:W-:Y:S01]  /*2230*/  IMAD.MOV.U32 R14, RZ, RZ, R16.reuse ;  /* 0x000000ffff0e7224 */ /* 0x100fe200078e0010 */
[----:B------:R-:W5:Y:S01]  /*2240*/  @!P1 LDG.E R20, desc[UR8][R4.64+0x300] ;  /* 0x0003000804149981 */ /* 0x000f62000c1e1900 */
[----:B------:R-:W-:Y:S01]  /*2250*/  VIADD R9, R3, 0x160 ;  /* 0x0000016003097836 */ /* 0x000fe20000000000 */
[----:B------:R-:W-:Y:S01]  /*2260*/  ISETP.GE.U32.AND P1, PT, R7, R0, PT ;  /* 0x000000000700720c */ /* 0x000fe20003f26070 */
[----:B------:R-:W-:-:S02]  /*2270*/  IMAD.MOV.U32 R24, RZ, RZ, R16 ;  /* 0x000000ffff187224 */ /* 0x000fc400078e0010 */
[----:B------:R-:W-:Y:S01]  /*2280*/  VIADD R7, R3, 0x1e0 ;  /* 0x000001e003077836 */ /* 0x000fe20000000000 */
        /* <DEDUP_REMOVED lines=17> */
[----:B------:R-:W-:Y:S02]  /*23a0*/  VIADD R7, R3, 0x280 ;  /* 0x0000028003077836 */ /* 0x000fe40000000000 */
[--C-:B------:R-:W-:Y:S01]  /*23b0*/  IMAD.MOV.U32 R28, RZ, RZ, R16.reuse ;  /* 0x000000ffff1c7224 */ /* 0x100fe200078e0010 */
[----:B------:R-:W5:Y:S01]  /*23c0*/  @!P2 LDG.E R32, desc[UR8][R4.64+0x600] ;  /* 0x000600080420a981 */ /* 0x000f62000c1e1900 */
[--C-:B------:R-:W-:Y:S01]  /*23d0*/  IMAD.MOV.U32 R34, RZ, RZ, R16.reuse ;  /* 0x000000ffff227224 */ /* 0x100fe200078e0010 */
[----:B------:R-:W-:Y:S01]  /*23e0*/  ISETP.GE.U32.AND P2, PT, R7, R0, PT ;  /* 0x000000000700720c */ /* 0x000fe20003f46070 */
[----:B------:R-:W-:-:S02]  /*23f0*/  IMAD.MOV.U32 R36, RZ, RZ, R16 ;  /* 0x000000ffff247224 */ /* 0x000fc400078e0010 */
[C---:B------:R-:W-:Y:S01]  /*2400*/  VIADD R9, R3.reuse, 0x220 ;  /* 0x0000022003097836 */ /* 0x040fe20000000000 */
[----:B------:R-:W5:Y:S01]  /*2410*/  @!P4 LDG.E R28, desc[UR8][R4.64+0x500] ;  /* 0x00050008041cc981 */ /* 0x000f62000c1e1900 */
[----:B------:R-:W-:-:S03]  /*2420*/  VIADD R7, R3, 0x2a0 ;  /* 0x000002a003077836 */ /* 0x000fc60000000000 */
[----:B------:R-:W5:Y:S01]  /*2430*/  @!P1 LDG.E R34, desc[UR8][R4.64+0x680] ;  /* 0x0006800804229981 */ /* 0x000f62000c1e1900 */
[-C--:B------:R-:W-:Y:S02]  /*2440*/  ISETP.GE.U32.AND P4, PT, R9, R0.reuse, PT ;  /* 0x000000000900720c */ /* 0x080fe40003f86070 */
[-C--:B------:R-:W-:Y:S01]  /*2450*/  ISETP.GE.U32.AND P1, PT, R39, R0.reuse, PT ;  /* 0x000000002700720c */ /* 0x080fe20003f26070 */
[----:B------:R-:W5:Y:S01]  /*2460*/  @!P6 LDG.E R36, desc[UR8][R4.64+0x700] ;  /* 0x000700080424e981 */ /* 0x000f62000c1e1900 */
[----:B------:R-:W-:Y:S01]  /*2470*/  ISETP.GE.U32.AND P6, PT, R7, R0, PT ;  /* 0x000000000700720c */ /* 0x000fe20003fc6070 */
        /* <DEDUP_REMOVED lines=16> */
[----:B------:R-:W-:Y:S01]  /*2580*/  UMOV UR4, 0x400 ;  /* 0x0000040000047882 */ /* 0x000fe20000000000 */
[----:B------:R-:W-:Y:S01]  /*2590*/  ISETP.NE.AND P0, PT, R42, RZ, PT ;  /* 0x000000ff2a00720c */ /* 0x000fe20003f05270 */
[----:B-1----:R-:W-:-:S02]  /*25a0*/  ULEA UR4, UR5, UR4, 0x18 ;  /* 0x0000000405047291 */ /* 0x002fc4000f8ec0ff */
[----:B0-----:R-:W-:-:S05]  /*25b0*/  IMAD R41, R43, 0x2c0, R38 ;  /* 0x000002c02b297824 */ /* 0x001fca00078e0226 */
        /* <DEDUP_REMOVED lines=39> */
[----:B------:R-:W-:Y:S02]  /*2830*/  ISETP.NE.AND P1, PT, R38, 0x1f, PT ;  /* 0x0000001f2600780c */ /* 0x000fe40003f25270 */
[----:B---3--:R-:W-:Y:S02]  /*2840*/  IADD3 R16, PT, PT, R8, R7, R16 ;  /* 0x0000000708107210 */ /* 0x008fe40007ffe010 */
[----:B------:R-:W-:Y:S02]  /*2850*/  ISETP.NE.AND P2, PT, R43, 0xb, PT ;  /* 0x0000000b2b00780c */ /* 0x000fe40003f45270 */
[----:B----4-:R-:W-:Y:S02]  /*2860*/  IADD3 R16, PT, PT, R10, R9, R16 ;  /* 0x000000090a107210 */ /* 0x010fe40007ffe010 */
[----:B------:R-:W-:-:S02]  /*2870*/  ISETP.GE.U32.AND P3, PT, R2, 0x20, PT ;  /* 0x000000200200780c */ /* 0x000fc40003f66070 */
        /* <DEDUP_REMOVED lines=46> */
[----:B------:R-:W-:Y:S02]  /*2b60*/  SEL R16, R22, R16, !P0 ;  /* 0x0000001016107207 */ /* 0x000fe40004000000 */
[----:B------:R-:W-:-:S04]  /*2b70*/  ISETP.NE.AND P0, PT, R43, 0x8, PT ;  /* 0x000000082b00780c */ /* 0x000fc80003f05270 */
[----:B------:R-:W-:Y:S02]  /*2b80*/  SEL R16, R23, R16, !P0 ;  /* 0x0000001017107207 */ /* 0x000fe40004000000 */
[----:B------:R-:W-:Y:S02]  /*2b90*/  ISETP.NE.AND P0, PT, R43, 0xa, PT ;  /* 0x0000000a2b00780c */ /* 0x000fe40003f05270 */
[----:B------:R-:W-:Y:S02]  /*2ba0*/  SEL R16, R24, R16, !P1 ;  /* 0x0000001018107207 */ /* 0x000fe40004800000 */
[----:B------:R-:W-:Y:S02]  /*2bb0*/  ISETP.NE.AND P1, PT, R38, RZ, PT ;  /* 0x000000ff2600720c */ /* 0x000fe40003f25270 */
[----:B------:R-:W-:Y:S01]  /*2bc0*/  SEL R16, R25, R16, !P0 ;  /* 0x0000001019107207 */ /* 0x000fe20004000000 */
[----:B------:R-:W-:Y:S01]  /*2bd0*/  @!P2 IMAD.IADD R16, R26, 0x1, R25 ;  /* 0x000000011a10a824 */ /* 0x000fe200078e0219 */
[----:B------:R-:W-:-:S02]  /*2be0*/  SEL R17, R42, RZ, P1 ;  /* 0x000000ff2a117207 */ /* 0x000fc40000800000 */
[----:B------:R-:W-:-:S03]  /*2bf0*/  ISETP.NE.AND P0, PT, R2, RZ, PT ;  /* 0x000000ff0200720c */ /* 0x000fc60003f05270 */
[----:B------:R-:W-:-:S05]  /*2c00*/  @P3 IMAD.IADD R42, R16, 0x1, R17 ;  /* 0x00000001102a3824 */ /* 0x000fca00078e0211 */
[----:B------:R-:W-:Y:S01]  /*2c10*/  SEL R17, R42, RZ, P0 ;  /* 0x000000ff2a117207 */ /* 0x000fe20000000000 */
[----:B------:R-:W-:Y:S06]  /*2c20*/  BRA `(.L_x_111) ;  /* 0x0000000c00e87947 */ /* 0x000fec0003800000 */
.L_x_110:
[----:B0-2---:R-:W-:Y:S02]  /*2c30*/  IADD3 R16, PT, PT, R6, R5, R4 ;  /* 0x0000000506107210 */ /* 0x005fe40007ffe004 */
[----:B------:R-:W-:Y:S02]  /*2c40*/  ISETP.NE.AND P1, PT, R38, 0x1f, PT ;  /* 0x0000001f2600780c */ /* 0x000fe40003f25270 */
        /* <DEDUP_REMOVED lines=52> */
[----:B------:R-:W-:Y:S01]  /*2f90*/  SEL R16, R23, R16, !P0 ;  /* 0x0000001017107207 */ /* 0x000fe20004000000 */
[----:B------:R-:W-:Y:S01]  /*2fa0*/  IMAD.IADD R23, R45, 0x1, -R44 ;  /* 0x000000012d177824 */ /* 0x000fe200078e0a2c */
[C---:B------:R-:W-:Y:S02]  /*2fb0*/  ISETP.NE.AND P0, PT, R43.reuse, 0xa, PT ;  /* 0x0000000a2b00780c */ /* 0x040fe40003f05270 */
[----:B------:R-:W-:Y:S02]  /*2fc0*/  SEL R16, R24, R16, !P1 ;  /* 0x0000001018107207 */ /* 0x000fe40004800000 */
[----:B------:R-:W-:Y:S02]  /*2fd0*/  ISETP.NE.AND P1, PT, R43, 0xb, PT ;  /* 0x0000000b2b00780c */ /* 0x000fe40003f25270 */
[----:B------:R-:W-:Y:S02]  /*2fe0*/  SEL R16, R25, R16, !P0 ;  /* 0x0000001019107207 */ /* 0x000fe40004000000 */
[----:B------:R-:W-:-:S02]  /*2ff0*/  ISETP.GT.U32.AND P0, PT, R2, 0x1f, PT ;  /* 0x0000001f0200780c */ /* 0x000fc40003f04070 */
[----:B------:R-:W-:Y:S02]  /*3000*/  SEL R17, R23, RZ, P2 ;  /* 0x000000ff17117207 */ /* 0x000fe40001000000 */
        /* <DEDUP_REMOVED lines=20> */
.L_x_157:
[----:B------:R-:W-:Y:S05]  /*3150*/  @!P0 BRA `(.L_x_114) ;  /* 0x0000000000748947 */ /* 0x000fea0003800000 */
[----:B------:R-:W-:-:S07]  /*3160*/  IMAD.MOV.U32 R20, RZ, RZ, 0x3b8 ;  /* 0x000003b8ff147424 */ /* 0x000fce00078e00ff */
.L_x_116:
        /* <DEDUP_REMOVED lines=27> */
.L_x_160:
[----:B------:R-:W-:Y:S05]  /*3320*/  @P0 BRA `(.L_x_116) ;  /* 0xfffffffc00900947 */ /* 0x000fea000383ffff */
.L_x_114:
        /* <DEDUP_REMOVED lines=23> */
[----:B------:R-:W-:-:S03]  /*34a0*/  ISETP.GT.AND P0, PT, R16, R47, PT ;  /* 0x0000002f1000720c */ /* 0x000fc60003f04270 */
[----:B------:R-:W-:-:S05]  /*34b0*/  IMAD.IADD R50, R46, 0x1, R17 ;  /* 0x000000012e327824 */ /* 0x000fca00078e0211 */
[----:B------:R-:W0:Y:S02]  /*34c0*/  SHFL.DOWN PT, R22, R50, 0x8, R47 ;  /* 0x0900000032167989 */ /* 0x000e2400000e002f */
[----:B0-----:R-:W-:Y:S02]  /*34d0*/  SEL R17, R22, RZ, !P0 ;  /* 0x000000ff16117207 */ /* 0x001fe40004000000 */
[----:B------:R-:W-:Y:S01]  /*34e0*/  ISETP.NE.AND P0, PT, R18, 0x65, PT ;  /* 0x000000651200780c */ /* 0x000fe20003f05270 */
[----:B------:R-:W-:Y:S02]  /*34f0*/  VIADD R18, R38, 0x10 ;  /* 0x0000001026127836 */ /* 0x000fe40000000000 */
[----:B------:R-:W-:Y:S02]  /*3500*/  IMAD.IADD R48, R50, 0x1, R17 ;  /* 0x0000000132307824 */ /* 0x000fe400078e0211 */
[----:B------:R-:W0:Y:S01]  /*3510*/  LDC.64 R16, c[0x0][0x390] ;  /* 0x0000e400ff107b82 */ /* 0x000e220000000a00 */
[----:B------:R-:W-:-:S02]  /*3520*/  ISETP.GT.AND P2, PT, R18, R47, PT ;  /* 0x0000002f1200720c */ /* 0x000fc40003f44270 */
[----:B------:R-:W1:Y:S05]  /*3530*/  SHFL.DOWN PT, R22, R48, 0x10, R47 ;  /* 0x0a00000030167989 */ /* 0x000e6a00000e002f */
[----:B------:R-:W-:Y:S02]  /*3540*/  VOTE.ALL P0, P0 ;  /* 0x0000000000ff7806 */ /* 0x000fe40000000000 */
[----:B0-----:R-:W-:Y:S02]  /*3550*/  IADD3 R44, P3, PT, R16, 0x100, RZ ;  /* 0x00000100102c7810 */ /* 0x001fe40007f7e0ff */
[----:B-1----:R-:W-:-:S03]  /*3560*/  SEL R19, R22, RZ, !P2 ;  /* 0x000000ff16137207 */ /* 0x002fc60005000000 */
[----:B------:R-:W-:Y:S02]  /*3570*/  IMAD.X R45, RZ, RZ, R17, P3 ;  /* 0x000000ffff2d7224 */ /* 0x000fe400018e0611 */
[----:B------:R-:W-:-:S07]  /*3580*/  IMAD.IADD R46, R48, 0x1, R19 ;  /* 0x00000001302e7824 */ /* 0x000fce00078e0213 */
.L_x_169:
[----:B------:R-:W-:Y:S05]  /*3590*/  @!P0 BRA `(.L_x_118) ;  /* 0x00000004002c8947 */ /* 0x000fea0003800000 */
[----:B------:R-:W-:-:S07]  /*35a0*/  IMAD.MOV.U32 R47, RZ, RZ, 0x3b8 ;  /* 0x000003b8ff2f7424 */ /* 0x000fce00078e00ff */
.L_x_124:
        /* <DEDUP_REMOVED lines=8> */
.L_x_172:
[----:B------:R-:W-:Y:S05]  /*3630*/  @!P0 BRA `(.L_x_120) ;  /* 0x0000000000748947 */ /* 0x000fea0003800000 */
[----:B------:R-:W-:-:S07]  /*3640*/  IMAD.MOV.U32 R20, RZ, RZ, R47 ;  /* 0x000000ffff147224 */ /* 0x000fce00078e002f */
.L_x_122:
        /* <DEDUP_REMOVED lines=27> */
.L_x_175:
[----:B------:R-:W-:Y:S05]  /*3800*/  @P0 BRA `(.L_x_122) ;  /* 0xfffffffc00900947 */ /* 0x000fea000383ffff */
.L_x_120:
[----:B------:R-:W-:Y:S01]  /*3810*/  UMOV UR5, 0xffffffff ;  /* 0xffffffff00057882 */ /* 0x000fe20000000000 */
[----:B------:R-:W-:Y:S02]  /*3820*/  ISETP.NE.AND P0, PT, R18, 0x65, PT ;  /* 0x000000651200780c */ /* 0x000fe40003f05270 */
[----:B------:R-:W-:Y:S11]  /*3830*/  BRA.DIV UR5, `(.L_x_123) ;  /* 0x0000001e051c7947 */ /* 0x000ff6000b800000 */
[----:B------:R-:W-:Y:S01]  /*3840*/  VOTE.ANY R21, PT, !P0 ;  /* 0x0000000000157806 */ /* 0x000fe200040e0100 */
[----:B------:R-:W-:Y:S02]  /*3850*/  VIADD R20, R38, 0x2 ;  /* 0x0000000226147836 */ /* 0x000fe40000000000 */
[----:B------:R-:W-:Y:S01]  /*3860*/  VIADD R43, R43, 0xffffffe0 ;  /* 0xffffffe02b2b7836 */ /* 0x000fe20000000000 */
[----:B------:R-:W-:-:S05]  /*3870*/  LOP3.LUT R21, R21, 0x80000000, R26, 0xec, !PT ;  /* 0x8000000015157812 */ /* 0x000fca00078eec1a */
        /* <DEDUP_REMOVED lines=28> */
.L_x_184:
[----:B------:R-:W-:Y:S05]  /*3a40*/  @P0 BRA `(.L_x_124) ;  /* 0xfffffff800d80947 */ /* 0x000fea000383ffff */
.L_x_118:
        /* <DEDUP_REMOVED lines=15> */
.L_x_112:
[----:B------:R-:W-:Y:S05]  /*3b40*/  WARPSYNC.ALL ;  /* 0x0000000000007948 */ /* 0x000fea0003800000 */
[----:B------:R-:W0:Y:S08]  /*3b50*/  S2UR UR5, SR_CgaCtaId ;  /* 0x00000000000579c3 */ /* 0x000e300000008800 */
[----:B------:R-:W-:Y:S01]  /*3b60*/  BAR.SYNC.DEFER_BLOCKING 0x0 ;  /* 0x0000000000007b1d */ /* 0x000fe20000010000 */
[----:B------:R-:W-:-:S05]  /*3b70*/  ISETP.NE.AND P0, PT, R2, RZ, PT ;  /* 0x000000ff0200720c */ /* 0x000fca0003f05270 */
[----:B------:R-:W-:Y:S02]  /*3b80*/  UMOV UR4, 0x400 ;  /* 0x0000040000047882 */ /* 0x000fe40000000000 */
[----:B0-----:R-:W-:-:S09]  /*3b90*/  ULEA UR4, UR5, UR4, 0x18 ;  /* 0x0000000405047291 */ /* 0x001fd2000f8ec0ff */
[----:B-1----:R-:W0:Y:S02]  /*3ba0*/  LDS R17, [UR4+0x4c] ;  /* 0x00004c04ff117984 */ /* 0x002e240008000800 */
[----:B0-----:R-:W-:-:S05]  /*3bb0*/  SEL R17, R17, RZ, P0 ;  /* 0x000000ff11117207 */ /* 0x001fca0000000000 */
[----:B------:R-:W-:-:S07]  /*3bc0*/  IMAD.IADD R17, R17, 0x1, R16 ;  /* 0x0000000111117824 */ /* 0x000fce00078e0210 */
.L_x_111:
[----:B------:R-:W-:Y:S01]  /*3bd0*/  IMAD.IADD R4, R4, 0x1, R17 ;  /* 0x0000000104047824 */ /* 0x000fe200078e0211 */
[----:B------:R-:W-:Y:S01]  /*3be0*/  BAR.SYNC.DEFER_BLOCKING 0x0 ;  /* 0x0000000000007b1d */ /* 0x000fe20000010000 */
[----:B------:R-:W-:Y:S02]  /*3bf0*/  ISETP.NE.AND P0, PT, R2, RZ, PT ;  /* 0x000000ff0200720c */ /* 0x000fe40003f05270 */
[----:B------:R-:W-:-:S05]  /*3c00*/  IMAD.IADD R5, R5, 0x1, R4 ;  /* 0x0000000105057824 */ /* 0x000fca00078e0204 */
[----:B------:R-:W0:Y:S01]  /*3c10*/  S2UR UR5, SR_CTAID.X ;  /* 0x00000000000579c3 */ /* 0x000e220000002500 */
[----:B------:R-:W-:Y:S01]  /*3c20*/  IMAD.IADD R6, R6, 0x1, R5 ;  /* 0x0000000106067824 */ /* 0x000fe200078e0205 */
[----:B------:R-:W1:Y:S03]  /*3c30*/  LDCU.64 UR6, c[0x0][0x388] ;  /* 0x00007100ff0677ac */ /* 0x000e660008000a00 */
[----:B------:R-:W-:-:S04]  /*3c40*/  IMAD.IADD R7, R7, 0x1, R6 ;  /* 0x0000000107077824 */ /* 0x000fc800078e0206 */
[----:B------:R-:W-:-:S04]  /*3c50*/  IMAD.IADD R8, R8, 0x1, R7 ;  /* 0x0000000108087824 */ /* 0x000fc800078e0207 */
[----:B------:R-:W-:-:S04]  /*3c60*/  IMAD.IADD R9, R9, 0x1, R8 ;  /* 0x0000000109097824 */ /* 0x000fc800078e0208 */
[----:B------:R-:W-:Y:S01]  /*3c70*/  IMAD.IADD R10, R10, 0x1, R9 ;  /* 0x000000010a0a7824 */ /* 0x000fe200078e0209 */
[----:B------:R2:W-:Y:S03]  /*3c80*/  STS.64 [R40], R4 ;  /* 0x0000000428007388 */ /* 0x0005e60000000a00 */
[----:B------:R-:W-:Y:S01]  /*3c90*/  IMAD.IADD R11, R11, 0x1, R10 ;  /* 0x000000010b0b7824 */ /* 0x000fe200078e020a */
[----:B------:R-:W-:Y:S03]  /*3ca0*/  STS.64 [R40+0x8], R6 ;  /* 0x0000080628007388 */ /* 0x000fe60000000a00 */
[----:B------:R-:W-:Y:S01]  /*3cb0*/  IMAD.IADD R12, R12, 0x1, R11 ;  /* 0x000000010c0c7824 */ /* 0x000fe200078e020b */
[----:B------:R3:W-:Y:S03]  /*3cc0*/  STS.64 [R40+0x10], R8 ;  /* 0x0000100828007388 */ /* 0x0007e60000000a00 */
[----:B------:R-:W-:Y:S01]  /*3cd0*/  IMAD.IADD R13, R13, 0x1, R12 ;  /* 0x000000010d0d7824 */ /* 0x000fe200078e020c */
[----:B------:R-:W-:Y:S01]  /*3ce0*/  STS.64 [R40+0x18], R10 ;  /* 0x0000180a28007388 */ /* 0x000fe20000000a00 */
[----:B--2---:R-:W0:Y:S02]  /*3cf0*/  LDC R4, c[0x0][0x398] ;  /* 0x0000e600ff047b82 */ /* 0x004e240000000800 */
[----:B------:R-:W-:Y:S01]  /*3d00*/  IMAD.IADD R14, R14, 0x1, R13 ;  /* 0x000000010e0e7824 */ /* 0x000fe200078e020d */
[----:B------:R2:W-:Y:S03]  /*3d10*/  STS.64 [R40+0x20], R12 ;  /* 0x0000200c28007388 */ /* 0x0005e60000000a00 */
[----:B------:R-:W-:Y:S01]  /*3d20*/  IMAD.IADD R15, R15, 0x1, R14 ;  /* 0x000000010f0f7824 */ /* 0x000fe200078e020e */
[----:B------:R-:W4:Y:S03]  /*3d30*/  S2R R5, SR_TID.X ;  /* 0x0000000000057919 */ /* 0x000f260000002100 */
[----:B------:R-:W-:Y:S01]  /*3d40*/  IMAD.IADD R28, R28, 0x1, R15 ;  /* 0x000000011c1c7824 */ /* 0x000fe200078e020f */
[----:B------:R-:W-:Y:S03]  /*3d50*/  STS.64 [R40+0x28], R14 ;  /* 0x0000280e28007388 */ /* 0x000fe60000000a00 */
[----:B------:R-:W-:Y:S01]  /*3d60*/  IMAD.IADD R29, R29, 0x1, R28 ;  /* 0x000000011d1d7824 */ /* 0x000fe200078e021c */
[----:B---3--:R-:W3:Y:S03]  /*3d70*/  S2R R8, SR_TID.X ;  /* 0x0000000000087919 */ /* 0x008ee60000002100 */
[----:B------:R-:W-:Y:S01]  /*3d80*/  IMAD.IADD R30, R30, 0x1, R29 ;  /* 0x000000011e1e7824 */ /* 0x000fe200078e021d */
[----:B------:R-:W-:Y:S03]  /*3d90*/  STS.64 [R40+0x30], R28 ;  /* 0x0000301c28007388 */ /* 0x000fe60000000a00 */
[----:B------:R-:W-:-:S02]  /*3da0*/  IMAD.IADD R31, R31, 0x1, R30 ;  /* 0x000000011f1f7824 */ /* 0x000fc400078e021e */
[----:B0-----:R-:W-:Y:S02]  /*3db0*/  VIADD R4, R4, UR5 ;  /* 0x0000000504047c36 */ /* 0x001fe40008000000 */
[----:B------:R-:W-:Y:S01]  /*3dc0*/  IMAD.IADD R32, R32, 0x1, R31 ;  /* 0x0000000120207824 */ /* 0x000fe200078e021f */
[----:B------:R-:W-:Y:S01]  /*3dd0*/  STS.64 [R40+0x38], R30 ;  /* 0x0000381e28007388 */ /* 0x000fe20000000a00 */
[----:B--2---:R-:W-:Y:S02]  /*3de0*/  IMAD R12, R4, 0x2100, RZ ;  /* 0x00002100040c7824 */ /* 0x004fe400078e02ff */
[----:B------:R-:W-:-:S04]  /*3df0*/  IMAD.IADD R33, R33, 0x1, R32 ;  /* 0x0000000121217824 */ /* 0x000fc800078e0220 */
[----:B------:R-:W-:Y:S01]  /*3e00*/  IMAD.IADD R34, R34, 0x1, R33 ;  /* 0x0000000122227824 */ /* 0x000fe200078e0221 */
[----:B------:R-:W-:Y:S03]  /*3e10*/  STS.64 [R40+0x40], R32 ;  /* 0x0000402028007388 */ /* 0x000fe60000000a00 */
[----:B------:R-:W-:Y:S01]  /*3e20*/  IMAD.IADD R35, R35, 0x1, R34 ;  /* 0x0000000123237824 */ /* 0x000fe200078e0222 */
[C---:B----4-:R-:W-:Y:S02]  /*3e30*/  LOP3.LUT R4, R5.reuse, 0x3e0, RZ, 0xc0, !PT ;  /* 0x000003e005047812 */ /* 0x050fe400078ec0ff */
[----:B------:R-:W-:Y:S01]  /*3e40*/  LOP3.LUT R6, R5, 0x1f, RZ, 0xc0, !PT ;  /* 0x0000001f05067812 */ /* 0x000fe200078ec0ff */
[----:B------:R-:W-:Y:S01]  /*3e50*/  IMAD.IADD R36, R36, 0x1, R35 ;  /* 0x0000000124247824 */ /* 0x000fe200078e0223 */
[----:B------:R-:W-:Y:S03]  /*3e60*/  STS.64 [R40+0x48], R34 ;  /* 0x0000482228007388 */ /* 0x000fe60000000a00 */
[----:B------:R-:W-:Y:S01]  /*3e70*/  IMAD.IADD R37, R37, 0x1, R36 ;  /* 0x0000000125257824 */ /* 0x000fe200078e0224 */
[----:B---3--:R-:W-:Y:S01]  /*3e80*/  LOP3.LUT R10, R8, 0x1f, RZ, 0xc0, !PT ;  /* 0x0000001f080a7812 */ /* 0x008fe200078ec0ff */
[----:B------:R-:W-:-:S03]  /*3e90*/  IMAD R6, R4, 0x16, R6 ;  /* 0x0000001604067824 */ /* 0x000fc600078e0206 */
[----:B------:R-:W-:Y:S01]  /*3ea0*/  STS.64 [R40+0x50], R36 ;  /* 0x0000502428007388 */ /* 0x000fe20000000a00 */
        /* <DEDUP_REMOVED lines=22> */
[----:B------:R0:W-:Y:S04]  /*4010*/  LDS R21, [R41+0xa80] ;  /* 0x000a800029157984 */ /* 0x0001e80000000800 */
[----:B------:R2:W-:Y:S01]  /*4020*/  @!P0 STS [UR4+0x8400], R0 ;  /* 0x00840000ff008988 */ /* 0x0005e20008000804 */
[----:B------:R-:W-:Y:S01]  /*4030*/  BAR.SYNC.DEFER_BLOCKING 0x0 ;  /* 0x0000000000007b1d */ /* 0x000fe20000010000 */
[----:B0-----:R-:W-:Y:S01]  /*4040*/  LOP3.LUT R41, R8, 0x3e0, RZ, 0xc0, !PT ;  /* 0x000003e008297812 */ /* 0x001fe200078ec0ff */
[----:B------:R-:W-:Y:S01]  /*4050*/  VIADD R8, R6, 0x80 ;  /* 0x0000008006087836 */ /* 0x000fe20000000000 */
[----:B------:R-:W-:-:S03]  /*4060*/  IADD3 R5, P0, PT, R12, R3, RZ ;  /* 0x000000030c057210 */ /* 0x000fc60007f1e0ff */
[----:B------:R-:W-:Y:S02]  /*4070*/  IMAD R10, R41, 0x16, R10 ;  /* 0x00000016290a7824 */ /* 0x000fe400078e020a */
[----:B------:R-:W-:Y:S02]  /*4080*/  VIADD R41, R6, 0x20 ;  /* 0x0000002006297836 */ /* 0x000fe40000000000 */
[----:B--2---:R-:W-:Y:S01]  /*4090*/  IMAD.X R0, RZ, RZ, RZ, P0 ;  /* 0x000000ffff007224 */ /* 0x004fe200000e06ff */
[----:B-1----:R-:W-:-:S04]  /*40a0*/  LEA R4, P0, R5, UR6, 0x2 ;  /* 0x0000000605047c11 */ /* 0x002fc8000f8010ff */
[----:B------:R-:W-:Y:S01]  /*40b0*/  LEA.HI.X R5, R5, UR7, R0, 0x2, P0 ;  /* 0x0000000705057c11 */ /* 0x000fe200080f1400 */
[----:B------:R-:W-:Y:S01]  /*40c0*/  VIADD R0, R10, 0xe0 ;  /* 0x000000e00a007836 */ /* 0x000fe20000000000 */
[----:B------:R-:W0:Y:S02]  /*40d0*/  LDS R2, [UR4+0x8400] ;  /* 0x00840004ff027984 */ /* 0x000e240008000800 */
[-C--:B0-----:R-:W-:Y:S01]  /*40e0*/  ISETP.GE.AND P6, PT, R3, R2.reuse, PT ;  /* 0x000000020300720c */ /* 0x081fe20003fc6270 */
[C---:B------:R-:W-:Y:S01]  /*40f0*/  VIADD R3, R6.reuse, 0xa0 ;  /* 0x000000a006037836 */ /* 0x040fe20000000000 */
[-C--:B------:R-:W-:Y:S01]  /*4100*/  ISETP.GE.AND P5, PT, R41, R2.reuse, PT ;  /* 0x000000022900720c */ /* 0x080fe20003fa6270 */
[----:B------:R-:W-:Y:S01]  /*4110*/  VIADD R41, R6, 0xc0 ;  /* 0x000000c006297836 */ /* 0x000fe20000000000 */
[-C--:B------:R-:W-:Y:S01]  /*4120*/  ISETP.GE.AND P0, PT, R8, R2.reuse, PT ;  /* 0x000000020800720c */ /* 0x080fe20003f06270 */
[----:B------:R-:W-:Y:S01]  /*4130*/  VIADD R8, R10, 0x40 ;  /* 0x000000400a087836 */ /* 0x000fe20000000000 */
[-C--:B------:R-:W-:Y:S01]  /*4140*/  ISETP.GE.AND P4, PT, R3, R2.reuse, PT ;  /* 0x000000020300720c */ /* 0x080fe20003f86270 */
[C---:B------:R-:W-:Y:S01]  /*4150*/  VIADD R3, R6.reuse, 0x100 ;  /* 0x0000010006037836 */ /* 0x040fe20000000000 */
[-C--:B------:R-:W-:Y:S01]  /*4160*/  ISETP.GE.AND P2, PT, R41, R2.reuse, PT ;  /* 0x000000022900720c */ /* 0x080fe20003f46270 */
[----:B------:R-:W-:Y:S01]  /*4170*/  VIADD R41, R6, 0x120 ;  /* 0x0000012006297836 */ /* 0x000fe20000000000 */
[----:B------:R-:W-:-:S02]  /*4180*/  ISETP.GE.AND P3, PT, R8, R2, PT ;  /* 0x000000020800720c */ /* 0x000fc40003f66270 */
[-C--:B------:R-:W-:Y:S01]  /*4190*/  ISETP.GE.AND P1, PT, R0, R2.reuse, PT ;  /* 0x000000020000720c */ /* 0x080fe20003f26270 */
[----:B------:R-:W-:Y:S01]  /*41a0*/  @!P6 STG.E desc[UR8][R4.64], R45 ;  /* 0x0000002d0400e986 */ /* 0x000fe2000c101908 */
[-C--:B------:R-:W-:Y:S01]  /*41b0*/  ISETP.GE.AND P6, PT, R3, R2.reuse, PT ;  /* 0x000000020300720c */ /* 0x080fe20003fc6270 */
[----:B------:R-:W-:Y:S02]  /*41c0*/  VIADD R3, R6, 0x140 ;  /* 0x0000014006037836 */ /* 0x000fe40000000000 */
[----:B------:R-:W-:Y:S01]  /*41d0*/  @!P5 STG.E desc[UR8][R4.64+0x80], R47 ;  /* 0x0000802f0400d986 */ /* 0x000fe2000c101908 */
[-C--:B------:R-:W-:Y:S01]  /*41e0*/  ISETP.GE.AND P5, PT, R41, R2.reuse, PT ;  /* 0x000000022900720c */ /* 0x080fe20003fa6270 */
[C---:B------:R-:W-:Y:S02]  /*41f0*/  VIADD R41, R10.reuse, 0x160 ;  /* 0x000001600a297836 */ /* 0x040fe40000000000 */
[----:B------:R-:W-:Y:S01]  /*4200*/  @!P0 STG.E desc[UR8][R4.64+0x200], R49 ;  /* 0x0002003104008986 */ /* 0x000fe2000c101908 */
[----:B------:R-:W-:Y:S01]  /*4210*/  ISETP.GE.AND P0, PT, R3, R2, PT ;  /* 0x000000020300720c */ /* 0x000fe20003f06270 */
[----:B------:R-:W-:-:S02]  /*4220*/  VIADD R3, R10, 0x180 ;  /* 0x000001800a037836 */ /* 0x000fc40000000000 */
[----:B------:R-:W-:Y:S01]  /*4230*/  @!P4 STG.E desc[UR8][R4.64+0x280], R51 ;  /* 0x000280330400c986 */ /* 0x000fe2000c101908 */
[-C--:B------:R-:W-:Y:S01]  /*4240*/  ISETP.GE.AND P4, PT, R41, R2.reuse, PT ;  /* 0x000000022900720c */ /* 0x080fe20003f86270 */
[C---:B------:R-:W-:Y:S02]  /*4250*/  VIADD R41, R10.reuse, 0x60 ;  /* 0x000000600a297836 */ /* 0x040fe40000000000 */
[----:B------:R-:W-:Y:S01]  /*4260*/  @!P2 STG.E desc[UR8][R4.64+0x300], R53 ;  /* 0x000300350400a986 */ /* 0x000fe2000c101908 */
[-C--:B------:R-:W-:Y:S01]  /*4270*/  ISETP.GE.AND P2, PT, R3, R2.reuse, PT ;  /* 0x000000020300720c */ /* 0x080fe20003f46270 */
[C---:B------:R-:W-:Y:S02]  /*4280*/  VIADD R3, R10.reuse, 0x1a0 ;  /* 0x000001a00a037836 */ /* 0x040fe40000000000 */
[----:B------:R0:W-:Y:S01]  /*4290*/  @!P3 STG.E desc[UR8][R4.64+0x100], R43 ;  /* 0x0001002b0400b986 */ /* 0x0001e2000c101908 */
[----:B------:R-:W-:Y:S01]  /*42a0*/  ISETP.GE.AND P3, PT, R41, R2, PT ;  /* 0x000000022900720c */ /* 0x000fe20003f66270 */
[----:B------:R-:W-:-:S02]  /*42b0*/  VIADD R41, R10, 0x1c0 ;  /* 0x000001c00a297836 */ /* 0x000fc40000000000 */
[----:B------:R1:W-:Y:S01]  /*42c0*/  @!P1 STG.E desc[UR8][R4.64+0x380], R37 ;  /* 0x0003802504009986 */ /* 0x0003e2000c101908 */
[-C--:B------:R-:W-:Y:S01]  /*42d0*/  ISETP.GE.AND P1, PT, R3, R2.reuse, PT ;  /* 0x000000020300720c */ /* 0x080fe20003f26270 */
[C---:B------:R-:W-:Y:S02]  /*42e0*/  VIADD R3, R6.reuse, 0x1e0 ;  /* 0x000001e006037836 */ /* 0x040fe40000000000 */
[----:B------:R1:W-:Y:S03]  /*42f0*/  @!P5 STG.E desc[UR8][R4.64+0x480], R33 ;  /* 0x000480210400d986 */ /* 0x0003e6000c101908 */
[-C--:B------:R-:W-:Y:S01]  /*4300*/  ISETP.GE.AND P5, PT, R3, R2.reuse, PT ;  /* 0x000000020300720c */ /* 0x080fe20003fa6270 */
[C---:B------:R-:W-:Y:S01]  /*4310*/  VIADD R3, R6.reuse, 0x240 ;  /* 0x0000024006037836 */ /* 0x040fe20000000000 */
[----:B------:R1:W-:Y:S01]  /*4320*/  @!P6 STG.E desc[UR8][R4.64+0x400], R35 ;  /* 0x000400230400e986 */ /* 0x0003e2000c101908 */
[----:B------:R-:W-:Y:S01]  /*4330*/  ISETP.GE.AND P6, PT, R41, R2, PT ;  /* 0x000000022900720c */ /* 0x000fe20003fc6270 */
[----:B------:R-:W-:-:S02]  /*4340*/  VIADD R41, R6, 0x200 ;  /* 0x0000020006297836 */ /* 0x000fc40000000000 */
[----:B------:R1:W-:Y:S01]  /*4350*/  @!P3 STG.E desc[UR8][R4.64+0x180], R29 ;  /* 0x0001801d0400b986 */ /* 0x0003e2000c101908 */
[-C--:B------:R-:W-:Y:S01]  /*4360*/  ISETP.GE.AND P3, PT, R3, R2.reuse, PT ;  /* 0x000000020300720c */ /* 0x080fe20003f66270 */
[----:B------:R-:W-:Y:S02]  /*4370*/  VIADD R3, R6, 0x280 ;  /* 0x0000028006037836 */ /* 0x000fe40000000000 */
[----:B------:R1:W-:Y:S01]  /*4380*/  @!P1 STG.E desc[UR8][R4.64+0x680], R25 ;  /* 0x0006801904009986 */ /* 0x0003e2000c101908 */
[----:B0-----:R-:W-:Y:S02]  /*4390*/  VIADD R43, R10, 0x220 ;  /* 0x000002200a2b7836 */ /* 0x001fe40000000000 */
[-C--:B------:R-:W-:Y:S01]  /*43a0*/  ISETP.GE.AND P1, PT, R3, R2.reuse, PT ;  /* 0x000000020300720c */ /* 0x080fe20003f26270 */
        /* <DEDUP_REMOVED lines=18> */
.L_x_98:
[----:B------:R-:W-:Y:S01]  /*44d0*/  BSSY B1, `(.L_x_125) ;  /* 0x0000006000017945 */ /* 0x000fe20003800000 */
[----:B------:R-:W-:Y:S01]  /*44e0*/  PLOP3.LUT P0, PT, P0, PT, PT, 0x8, 0x80 ;  /* 0x000000000080781c */ /* 0x000fe2000070e170 */
[----:B------:R-:W-:-:S12]  /*44f0*/  IMAD.MOV.U32 R21, RZ, RZ, -0x1 ;  /* 0xffffffffff157424 */ /* 0x000fd800078e00ff */
[----:B------:R-:W-:Y:S05]  /*4500*/  WARPSYNC.COLLECTIVE R21, `(.L_x_126) ;  /* 0x0000000015087348 */ /* 0x000fea0003c00000 */
[----:B------:R-:W-:Y:S01]  /*4510*/  VOTE.ANY P0, P0 ;  /* 0x0000000000ff7806 */ /* 0x000fe20000000100 */
[----:B------:R-:W-:-:S12]  /*4520*/  ENDCOLLECTIVE ;  /* 0x000000000000791b */ /* 0x000fd80003800000 */
.L_x_126:
[----:B------:R-:W-:Y:S05]  /*4530*/  BSYNC B1 ;  /* 0x0000000000017941 */ /* 0x000fea0003800000 */
.L_x_125:
[----:B------:R-:W-:Y:S05]  /*4540*/  BRA `(.L_x_127) ;  /* 0xffffffc800747947 */ /* 0x000fea000383ffff */
.L_x_100:
[----:B------:R-:W-:Y:S01]  /*4550*/  BSSY B1, `(.L_x_128) ;  /* 0x0000006000017945 */ /* 0x000fe20003800000 */
[----:B------:R-:W-:Y:S01]  /*4560*/  PLOP3.LUT P0, PT, P0, PT, PT, 0x8, 0x80 ;  /* 0x000000000080781c */ /* 0x000fe2000070e170 */
[----:B------:R-:W-:-:S12]  /*4570*/  IMAD.MOV.U32 R21, RZ, RZ, -0x1 ;  /* 0xffffffffff157424 */ /* 0x000fd800078e00ff */
[----:B------:R-:W-:Y:S05]  /*4580*/  WARPSYNC.COLLECTIVE R21, `(.L_x_129) ;  /* 0x0000000015087348 */ /* 0x000fea0003c00000 */
[----:B------:R-:W-:Y:S01]  /*4590*/  VOTE.ANY P0, P0 ;  /* 0x0000000000ff7806 */ /* 0x000fe20000000100 */
[----:B------:R-:W-:-:S12]  /*45a0*/  ENDCOLLECTIVE ;  /* 0x000000000000791b */ /* 0x000fd80003800000 */
.L_x_129:
[----:B------:R-:W-:Y:S05]  /*45b0*/  BSYNC B1 ;  /* 0x0000000000017941 */ /* 0x000fea0003800000 */
.L_x_128:
[----:B------:R-:W-:Y:S05]  /*45c0*/  BRA `(.L_x_130) ;  /* 0xffffffc800c87947 */ /* 0x000fea000383ffff */
.L_x_102:
[----:B------:R-:W0:Y:S01]  /*45d0*/  S2R R25, SR_GEMASK ;  /* 0x0000000000197919 */ /* 0x000e220000003c00 */
[----:B------:R-:W-:Y:S01]  /*45e0*/  BSSY B1, `(.L_x_131) ;  /* 0x0000006000017945 */ /* 0x000fe20003800000 */
[----:B------:R-:W-:Y:S01]  /*45f0*/  PLOP3.LUT P0, PT, P0, PT, PT, 0x8, 0x80 ;  /* 0x000000000080781c */ /* 0x000fe2000070e170 */
[----:B------:R-:W-:-:S12]  /*4600*/  IMAD.MOV.U32 R21, RZ, RZ, -0x1 ;  /* 0xffffffffff157424 */ /* 0x000fd800078e00ff */
[----:B0-----:R-:W-:Y:S05]  /*4610*/  WARPSYNC.COLLECTIVE R21, `(.L_x_132) ;  /* 0x0000000015087348 */ /* 0x001fea0003c00000 */
[----:B------:R-:W-:Y:S01]  /*4620*/  VOTE.ANY R21, PT, P0 ;  /* 0x0000000000157806 */ /* 0x000fe200000e0100 */
[----:B0-----:R-:W-:Y:S06]  /*4630*/  ENDCOLLECTIVE ;  /* 0x000000000000791b */ /* 0x001fec0003800000 */
.L_x_132:
[----:B------:R-:W-:Y:S05]  /*4640*/  BSYNC B1 ;  /* 0x0000000000017941 */ /* 0x000fea0003800000 */
.L_x_131:
[----:B------:R-:W-:Y:S01]  /*4650*/  LOP3.LUT R21, R21, 0x80000000, R25, 0xec, !PT ;  /* 0x8000000015157812 */ /* 0x000fe200078eec19 */
[----:B------:R-:W-:Y:S02]  /*4660*/  IMAD.MOV.U32 R20, RZ, RZ, R29 ;  /* 0x000000ffff147224 */ /* 0x000fe400078e001d */
[----:B------:R-:W-:Y:S02]  /*4670*/  VIADD R41, R39, 0x2 ;  /* 0x0000000227297836 */ /* 0x000fe40000000000 */
[----:B------:R-:W-:Y:S02]  /*4680*/  VIADD R16, R21, 0xffffffff ;  /* 0xffffffff15107836 */ /* 0x000fe40000000000 */
[C---:B------:R-:W-:Y:S02]  /*4690*/  VIADD R40, R39.reuse, 0x4 ;  /* 0x0000000427287836 */ /* 0x040fe40000000000 */
[----:B------:R-:W-:Y:S01]  /*46a0*/  VIADD R30, R39, 0x8 ;  /* 0x00000008271e7836 */ /* 0x000fe20000000000 */
[----:B------:R-:W-:Y:S01]  /*46b0*/  LOP3.LUT R48, R21, R16, RZ, 0xc, !PT ;  /* 0x0000001015307212 */ /* 0x000fe200078e0cff */
[----:B------:R-:W-:-:S02]  /*46c0*/  IMAD.MOV.U32 R16, RZ, RZ, 0x1 ;  /* 0x00000001ff107424 */ /* 0x000fc400078e00ff */
[----:B------:R-:W-:-:S03]  /*46d0*/  IMAD.MOV.U32 R21, RZ, RZ, -0x1 ;  /* 0xffffffffff157424 */ /* 0x000fc600078e00ff */
[----:B------:R-:W0:Y:S02]  /*46e0*/  POPC R48, R48 ;  /* 0x0000003000307309 */ /* 0x000e240000000000 */
[----:B0-----:R-:W-:Y:S01]  /*46f0*/  IMAD.MOV.U32 R17, RZ, RZ, R48 ;  /* 0x000000ffff117224 */ /* 0x001fe200078e0030 */
[----:B------:R-:W-:-:S13]  /*4700*/  ISETP.GE.AND P0, PT, R39, R48, PT ;  /* 0x000000302700720c */ /* 0x000fda0003f06270 */
[----:B------:R-:W-:Y:S05]  /*4710*/  WARPSYNC.COLLECTIVE R21, `(.L_x_133) ;  /* 0x0000000015087348 */ /* 0x000fea0003c00000 */
[----:B------:R0:W1:Y:S02]  /*4720*/  SHFL.DOWN P3, R22, R20, R16, R17 ;  /* 0x0800001014167389 */ /* 0x0000640000060011 */
[----:B01----:R-:W-:Y:S05]  /*4730*/  ENDCOLLECTIVE ;  /* 0x000000000000791b */ /* 0x003fea0003800000 */
.L_x_133:
        /* <DEDUP_REMOVED lines=8> */
.L_x_134:
[----:B------:R-:W-:Y:S01]  /*47c0*/  IMAD.MOV.U32 R16, RZ, RZ, 0x4 ;  /* 0x00000004ff107424 */ /* 0x000fe200078e00ff */
[----:B------:R-:W-:Y:S02]  /*47d0*/  SEL R22, R22, RZ, !P0 ;  /* 0x000000ff16167207 */ /* 0x000fe40004000000 */
[----:B------:R-:W-:-:S03]  /*47e0*/  ISETP.GT.AND P0, PT, R40, R48, PT ;  /* 0x000000302800720c */ /* 0x000fc60003f04270 */
[----:B------:R-:W-:Y:S02]  /*47f0*/  IMAD.IADD R45, R43, 0x1, R22 ;  /* 0x000000012b2d7824 */ /* 0x000fe400078e0216 */
[----:B------:R-:W-:Y:S02]  /*4800*/  VIADD R43, R39, 0x10 ;  /* 0x00000010272b7836 */ /* 0x000fe40000000000 */
[----:B------:R-:W-:-:S03]  /*4810*/  IMAD.MOV.U32 R20, RZ, RZ, R45 ;  /* 0x000000ffff147224 */ /* 0x000fc600078e002d */
[----:B------:R-:W-:-:S13]  /*4820*/  ISETP.GT.AND P2, PT, R43, R48, PT ;  /* 0x000000302b00720c */ /* 0x000fda0003f44270 */
[----:B------:R-:W-:Y:S05]  /*4830*/  WARPSYNC.COLLECTIVE R21, `(.L_x_135) ;  /* 0x0000000015087348 */ /* 0x000fea0003c00000 */
[----:B------:R0:W1:Y:S02]  /*4840*/  SHFL.DOWN P3, R22, R20, R16, R17 ;  /* 0x0800001014167389 */ /* 0x0000640000060011 */
[----:B01----:R-:W-:Y:S05]  /*4850*/  ENDCOLLECTIVE ;  /* 0x000000000000791b */ /* 0x003fea0003800000 */
.L_x_135:
        /* <DEDUP_REMOVED lines=8> */
.L_x_136:
[----:B------:R-:W-:Y:S01]  /*48e0*/  IMAD.MOV.U32 R16, RZ, RZ, 0x10 ;  /* 0x00000010ff107424 */ /* 0x000fe200078e00ff */
[----:B------:R-:W-:Y:S02]  /*48f0*/  SEL R22, R22, RZ, !P0 ;  /* 0x000000ff16167207 */ /* 0x000fe40004000000 */
[----:B------:R-:W-:-:S03]  /*4900*/  ISETP.NE.AND P0, PT, R28, 0x65, PT ;  /* 0x000000651c00780c */ /* 0x000fc60003f05270 */
[----:B------:R-:W-:Y:S02]  /*4910*/  IMAD.IADD R47, R29, 0x1, R22 ;  /* 0x000000011d2f7824 */ /* 0x000fe400078e0216 */
[----:B------:R-:W0:Y:S02]  /*4920*/  LDC.64 R28, c[0x0][0x390] ;  /* 0x0000e400ff1c7b82 */ /* 0x000e240000000a00 */
[----:B------:R-:W-:-:S07]  /*4930*/  IMAD.MOV.U32 R20, RZ, RZ, R47 ;  /* 0x000000ffff147224 */ /* 0x000fce00078e002f */
[----:B0-----:R-:W-:Y:S05]  /*4940*/  WARPSYNC.COLLECTIVE R21, `(.L_x_137) ;  /* 0x0000000015087348 */ /* 0x001fea0003c00000 */
[----:B------:R1:W2:Y:S02]  /*4950*/  SHFL.DOWN P3, R22, R20, R16, R17 ;  /* 0x0800001014167389 */ /* 0x0002a40000060011 */
[----:B012---:R-:W-:Y:S05]  /*4960*/  ENDCOLLECTIVE ;  /* 0x000000000000791b */ /* 0x007fea0003800000 */
.L_x_137:
[----:B------:R-:W-:Y:S05]  /*4970*/  WARPSYNC.COLLECTIVE R21, `(.L_x_138) ;  /* 0x0000000015087348 */ /* 0x000fea0003c00000 */
[----:B------:R-:W-:Y:S01]  /*4980*/  VOTE.ALL P0, P0 ;  /* 0x0000000000ff7806 */ /* 0x000fe20000000000 */
[----:B------:R-:W-:-:S12]  /*4990*/  ENDCOLLECTIVE ;  /* 0x000000000000791b */ /* 0x000fd80003800000 */
.L_x_138:
[----:B------:R-:W-:Y:S02]  /*49a0*/  IADD3 R44, P3, PT, R28, 0x100, RZ ;  /* 0x000001001c2c7810 */ /* 0x000fe40007f7e0ff */
[----:B------:R-:W-:-:S03]  /*49b0*/  SEL R22, R22, RZ, !P2 ;  /* 0x000000ff16167207 */ /* 0x000fc60005000000 */
[----:B------:R-:W-:Y:S02]  /*49c0*/  IMAD.X R45, RZ, RZ, R29, P3 ;  /* 0x000000ffff2d7224 */ /* 0x000fe400018e061d */
[----:B------:R-:W-:Y:S01]  /*49d0*/  IMAD.IADD R46, R47, 0x1, R22 ;  /* 0x000000012f2e7824 */ /* 0x000fe200078e0216 */
[----:B------:R-:W-:Y:S06]  /*49e0*/  BRA `(.L_x_139) ;  /* 0xffffffc8005c7947 */ /* 0x000fec000383ffff */
.L_x_104:
[----:B------:R-:W-:Y:S01]  /*49f0*/  BSSY B1, `(.L_x_140) ;  /* 0x0000006000017945 */ /* 0x000fe20003800000 */
[----:B------:R-:W-:Y:S01]  /*4a00*/  PLOP3.LUT P0, PT, P0, PT, PT, 0x8, 0x80 ;  /* 0x000000000080781c */ /* 0x000fe2000070e170 */
[----:B------:R-:W-:-:S12]  /*4a10*/  IMAD.MOV.U32 R21, RZ, RZ, -0x1 ;  /* 0xffffffffff157424 */ /* 0x000fd800078e00ff */
[----:B------:R-:W-:Y:S05]  /*4a20*/  WARPSYNC.COLLECTIVE R21, `(.L_x_141) ;  /* 0x0000000015087348 */ /* 0x000fea0003c00000 */
[----:B------:R-:W-:Y:S01]  /*4a30*/  VOTE.ANY P0, P0 ;  /* 0x0000000000ff7806 */ /* 0x000fe20000000100 */
[----:B------:R-:W-:-:S12]  /*4a40*/  ENDCOLLECTIVE ;  /* 0x000000000000791b */ /* 0x000fd80003800000 */
.L_x_141:
[----:B------:R-:W-:Y:S05]  /*4a50*/  BSYNC B1 ;  /* 0x0000000000017941 */ /* 0x000fea0003800000 */
.L_x_140:
[----:B------:R-:W-:Y:S05]  /*4a60*/  BRA `(.L_x_142) ;  /* 0xffffffc800647947 */ /* 0x000fea000383ffff */
.L_x_106:
[----:B------:R-:W-:Y:S01]  /*4a70*/  BSSY B1, `(.L_x_143) ;  /* 0x0000006000017945 */ /* 0x000fe20003800000 */
[----:B------:R-:W-:Y:S01]  /*4a80*/  PLOP3.LUT P0, PT, P0, PT, PT, 0x8, 0x80 ;  /* 0x000000000080781c */ /* 0x000fe2000070e170 */
[----:B------:R-:W-:-:S12]  /*4a90*/  IMAD.MOV.U32 R21, RZ, RZ, -0x1 ;  /* 0xffffffffff157424 */ /* 0x000fd800078e00ff */
[----:B------:R-:W-:Y:S05]  /*4aa0*/  WARPSYNC.COLLECTIVE R21, `(.L_x_144) ;  /* 0x0000000015087348 */ /* 0x000fea0003c00000 */
[----:B------:R-:W-:Y:S01]  /*4ab0*/  VOTE.ANY P0, P0 ;  /* 0x0000000000ff7806 */ /* 0x000fe20000000100 */
[----:B------:R-:W-:-:S12]  /*4ac0*/  ENDCOLLECTIVE ;  /* 0x000000000000791b */ /* 0x000fd80003800000 */
.L_x_144:
[----:B------:R-:W-:Y:S05]  /*4ad0*/  BSYNC B1 ;  /* 0x0000000000017941 */ /* 0x000fea0003800000 */
.L_x_143:
[----:B------:R-:W-:Y:S05]  /*4ae0*/  BRA `(.L_x_145) ;  /* 0xffffffc800b87947 */ /* 0x000fea000383ffff */
.L_x_108:
[----:B------:R-:W-:Y:S01]  /*4af0*/  BSSY B1, `(.L_x_146) ;  /* 0x0000006000017945 */ /* 0x000fe20003800000 */
[----:B------:R-:W-:Y:S01]  /*4b00*/  PLOP3.LUT P0, PT, P0, PT, PT, 0x8, 0x80 ;  /* 0x000000000080781c */ /* 0x000fe2000070e170 */
[----:B------:R-:W-:-:S12]  /*4b10*/  IMAD.MOV.U32 R21, RZ, RZ, -0x1 ;  /* 0xffffffffff157424 */ /* 0x000fd800078e00ff */
[----:B------:R-:W-:Y:S05]  /*4b20*/  WARPSYNC.COLLECTIVE R21, `(.L_x_147) ;  /* 0x0000000015087348 */ /* 0x000fea0003c00000 */
[----:B------:R-:W-:Y:S01]  /*4b30*/  VOTE.ANY R21, PT, P0 ;  /* 0x0000000000157806 */ /* 0x000fe200000e0100 */
[----:B------:R-:W-:Y:S06]  /*4b40*/  ENDCOLLECTIVE ;  /* 0x000000000000791b */ /* 0x000fec0003800000 */
.L_x_147:
[----:B------:R-:W-:Y:S05]  /*4b50*/  BSYNC B1 ;  /* 0x0000000000017941 */ /* 0x000fea0003800000 */
.L_x_146:
[----:B------:R-:W-:Y:S01]  /*4b60*/  LOP3.LUT R21, R21, 0x80000000, R25, 0xec, !PT ;  /* 0x8000000015157812 */ /* 0x000fe200078eec19 */
[----:B------:R-:W-:Y:S02]  /*4b70*/  IMAD.MOV.U32 R20, RZ, RZ, R29 ;  /* 0x000000ffff147224 */ /* 0x000fe400078e001d */
[----:B------:R-:W-:Y:S02]  /*4b80*/  VIADD R24, R24, 0xffffffe0 ;  /* 0xffffffe018187836 */ /* 0x000fe40000000000 */
[----:B------:R-:W-:-:S05]  /*4b90*/  VIADD R16, R21, 0xffffffff ;  /* 0xffffffff15107836 */ /* 0x000fca0000000000 */
[----:B------:R-:W-:Y:S01]  /*4ba0*/  LOP3.LUT R49, R21, R16, RZ, 0xc, !PT ;  /* 0x0000001015317212 */ /* 0x000fe200078e0cff */
[----:B------:R-:W-:Y:S02]  /*4bb0*/  IMAD.MOV.U32 R16, RZ, RZ, 0x1 ;  /* 0x00000001ff107424 */ /* 0x000fe400078e00ff */
[----:B------:R-:W-:Y:S01]  /*4bc0*/  IMAD.MOV.U32 R21, RZ, RZ, -0x1 ;  /* 0xffffffffff157424 */ /* 0x000fe200078e00ff */
[----:B------:R0:W1:Y:S06]  /*4bd0*/  POPC R17, R49 ;  /* 0x0000003100117309 */ /* 0x00006c0000000000 */
[----:B01----:R-:W-:Y:S05]  /*4be0*/  WARPSYNC.COLLECTIVE R21, `(.L_x_148) ;  /* 0x0000000015087348 */ /* 0x003fea0003c00000 */
[----:B-1----:R1:W2:Y:S02]  /*4bf0*/  SHFL.DOWN P3, R22, R20, R16, R17 ;  /* 0x0800001014167389 */ /* 0x0022a40000060011 */
[----:B012---:R-:W-:Y:S05]  /*4c00*/  ENDCOLLECTIVE ;  /* 0x000000000000791b */ /* 0x007fea0003800000 */
.L_x_148:
[----:B------:R-:W-:Y:S01]  /*4c10*/  ISETP.GE.AND P0, PT, R39, R17, PT ;  /* 0x000000112700720c */ /* 0x000fe20003f06270 */
[----:B------:R-:W-:-:S03]  /*4c20*/  IMAD.MOV.U32 R16, RZ, RZ, 0x2 ;  /* 0x00000002ff107424 */ /* 0x000fc600078e00ff */
[----:B------:R-:W-:Y:S02]  /*4c30*/  SEL R22, R22, RZ, !P0 ;  /* 0x000000ff16167207 */ /* 0x000fe40004000000 */
[----:B------:R-:W-:-:S03]  /*4c40*/  ISETP.GT.AND P0, PT, R41, R17, PT ;  /* 0x000000112900720c */ /* 0x000fc60003f04270 */
[----:B------:R-:W-:-:S04]  /*4c50*/  IMAD.IADD R48, R22, 0x1, R29 ;  /* 0x0000000116307824 */ /* 0x000fc800078e021d */
[----:B------:R-:W-:-:S07]  /*4c60*/  IMAD.MOV.U32 R20, RZ, RZ, R48 ;  /* 0x000000ffff147224 */ /* 0x000fce00078e0030 */
[----:B------:R-:W-:Y:S05]  /*4c70*/  WARPSYNC.COLLECTIVE R21, `(.L_x_149) ;  /* 0x0000000015087348 */ /* 0x000fea0003c00000 */
[----:B------:R0:W1:Y:S02]  /*4c80*/  SHFL.DOWN P3, R22, R20, R16, R17 ;  /* 0x0800001014167389 */ /* 0x0000640000060011 */
[----:B01----:R-:W-:Y:S05]  /*4c90*/  ENDCOLLECTIVE ;  /* 0x000000000000791b */ /* 0x003fea0003800000 */
.L_x_149:
        /* <DEDUP_REMOVED lines=8> */
.L_x_150:
        /* <DEDUP_REMOVED lines=8> */
.L_x_151:
        /* <DEDUP_REMOVED lines=8> */
.L_x_152:
[----:B------:R-:W-:Y:S02]  /*4e20*/  SEL R22, R22, RZ, !P0 ;  /* 0x000000ff16167207 */ /* 0x000fe40004000000 */
[----:B------:R-:W-:Y:S02]  /*4e30*/  ISETP.NE.AND P0, PT, R28, 0x65, PT ;  /* 0x000000651c00780c */ /* 0x000fe40003f05270 */
[----:B------:R-:W-:-:S11]  /*4e40*/  IADD3 R46, PT, PT, R29, R22, R46 ;  /* 0x000000161d2e7210 */ /* 0x000fd60007ffe02e */
[----:B------:R-:W-:Y:S05]  /*4e50*/  WARPSYNC.COLLECTIVE R21, `(.L_x_153) ;  /* 0x0000000015087348 */ /* 0x000fea0003c00000 */
[----:B------:R-:W-:Y:S01]  /*4e60*/  VOTE.ALL P0, P0 ;  /* 0x0000000000ff7806 */ /* 0x000fe20000000000 */
[----:B------:R-:W-:-:S12]  /*4e70*/  ENDCOLLECTIVE ;  /* 0x000000000000791b */ /* 0x000fd80003800000 */
.L_x_153:
[----:B------:R-:W-:Y:S05]  /*4e80*/  BRA `(.L_x_154) ;  /* 0xffffffc800507947 */ /* 0x000fea000383ffff */
.L_x_113:
[----:B------:R-:W-:Y:S01]  /*4e90*/  BSSY B0, `(.L_x_155) ;  /* 0x0000006000007945 */ /* 0x000fe20003800000 */
[----:B------:R-:W-:Y:S01]  /*4ea0*/  PLOP3.LUT P0, PT, P0, PT, PT, 0x8, 0x80 ;  /* 0x000000000080781c */ /* 0x000fe2000070e170 */
[----:B------:R-:W-:-:S12]  /*4eb0*/  IMAD.MOV.U32 R21, RZ, RZ, -0x1 ;  /* 0xffffffffff157424 */ /* 0x000fd800078e00ff */
[----:B------:R-:W-:Y:S05]  /*4ec0*/  WARPSYNC.COLLECTIVE R21, `(.L_x_156) ;  /* 0x0000000015087348 */ /* 0x000fea0003c00000 */
[----:B------:R-:W-:Y:S01]  /*4ed0*/  VOTE.ANY P0, P0 ;  /* 0x0000000000ff7806 */ /* 0x000fe20000000100 */
[----:B------:R-:W-:-:S12]  /*4ee0*/  ENDCOLLECTIVE ;  /* 0x000000000000791b */ /* 0x000fd80003800000 */
.L_x_156:
[----:B------:R-:W-:Y:S05]  /*4ef0*/  BSYNC B0 ;  /* 0x0000000000007941 */ /* 0x000fea0003800000 */
.L_x_155:
[----:B------:R-:W-:Y:S05]  /*4f00*/  BRA `(.L_x_157) ;  /* 0xffffffe000907947 */ /* 0x000fea000383ffff */
.L_x_115:
[----:B------:R-:W-:Y:S01]  /*4f10*/  BSSY B0, `(.L_x_158) ;  /* 0x0000006000007945 */ /* 0x000fe20003800000 */
[----:B------:R-:W-:Y:S01]  /*4f20*/  PLOP3.LUT P0, PT, P0, PT, PT, 0x8, 0x80 ;  /* 0x000000000080781c */ /* 0x000fe2000070e170 */
[----:B------:R-:W-:-:S12]  /*4f30*/  IMAD.MOV.U32 R21, RZ, RZ, -0x1 ;  /* 0xffffffffff157424 */ /* 0x000fd800078e00ff */
[----:B------:R-:W-:Y:S05]  /*4f40*/  WARPSYNC.COLLECTIVE R21, `(.L_x_159) ;  /* 0x0000000015087348 */ /* 0x000fea0003c00000 */
[----:B------:R-:W-:Y:S01]  /*4f50*/  VOTE.ANY P0, P0 ;  /* 0x0000000000ff7806 */ /* 0x000fe20000000100 */
[----:B------:R-:W-:-:S12]  /*4f60*/  ENDCOLLECTIVE ;  /* 0x000000000000791b */ /* 0x000fd80003800000 */
.L_x_159:
[----:B------:R-:W-:Y:S05]  /*4f70*/  BSYNC B0 ;  /* 0x0000000000007941 */ /* 0x000fea0003800000 */
.L_x_158:
[----:B------:R-:W-:Y:S05]  /*4f80*/  BRA `(.L_x_160) ;  /* 0xffffffe000e47947 */ /* 0x000fea000383ffff */
.L_x_117:
[----:B------:R-:W0:Y:S01]  /*4f90*/  S2R R26, SR_GEMASK ;  /* 0x00000000001a7919 */ /* 0x000e220000003c00 */
[----:B------:R-:W-:Y:S01]  /*4fa0*/  BSSY B0, `(.L_x_161) ;  /* 0x0000006000007945 */ /* 0x000fe20003800000 */
[----:B------:R-:W-:Y:S01]  /*4fb0*/  PLOP3.LUT P0, PT, P0, PT, PT, 0x8, 0x80 ;  /* 0x000000000080781c */ /* 0x000fe2000070e170 */
[----:B------:R-:W-:-:S12]  /*4fc0*/  IMAD.MOV.U32 R21, RZ, RZ, -0x1 ;  /* 0xffffffffff157424 */ /* 0x000fd800078e00ff */
[----:B0-----:R-:W-:Y:S05]  /*4fd0*/  WARPSYNC.COLLECTIVE R21, `(.L_x_162) ;  /* 0x0000000015087348 */ /* 0x001fea0003c00000 */
[----:B------:R-:W-:Y:S01]  /*4fe0*/  VOTE.ANY R21, PT, P0 ;  /* 0x0000000000157806 */ /* 0x000fe200000e0100 */
[----:B0-----:R-:W-:Y:S06]  /*4ff0*/  ENDCOLLECTIVE ;  /* 0x000000000000791b */ /* 0x001fec0003800000 */
.L_x_162:
[----:B------:R-:W-:Y:S05]  /*5000*/  BSYNC B0 ;  /* 0x0000000000007941 */ /* 0x000fea0003800000 */
.L_x_161:
[----:B------:R-:W-:Y:S01]  /*5010*/  LOP3.LUT R21, R21, 0x80000000, R26, 0xec, !PT ;  /* 0x8000000015157812 */ /* 0x000fe200078eec1a */
[----:B------:R-:W-:-:S04]  /*5020*/  IMAD.MOV.U32 R20, RZ, RZ, R19 ;  /* 0x000000ffff147224 */ /* 0x000fc800078e0013 */
[----:B------:R-:W-:-:S05]  /*5030*/  VIADD R16, R21, 0xffffffff ;  /* 0xffffffff15107836 */ /* 0x000fca0000000000 */
[----:B------:R-:W-:Y:S01]  /*5040*/  LOP3.LUT R47, R21, R16, RZ, 0xc, !PT ;  /* 0x00000010152f7212 */ /* 0x000fe200078e0cff */
[----:B------:R-:W-:Y:S02]  /*5050*/  IMAD.MOV.U32 R16, RZ, RZ, 0x1 ;  /* 0x00000001ff107424 */ /* 0x000fe400078e00ff */
[----:B------:R-:W-:-:S03]  /*5060*/  IMAD.MOV.U32 R21, RZ, RZ, -0x1 ;  /* 0xffffffffff157424 */ /* 0x000fc600078e00ff */
[----:B------:R-:W0:Y:S02]  /*5070*/  POPC R47, R47 ;  /* 0x0000002f002f7309 */ /* 0x000e240000000000 */
[----:B0-----:R-:W-:Y:S01]  /*5080*/  IMAD.MOV.U32 R17, RZ, RZ, R47 ;  /* 0x000000ffff117224 */ /* 0x001fe200078e002f */
[----:B------:R-:W-:-:S13]  /*5090*/  ISETP.GE.AND P0, PT, R38, R47, PT ;  /* 0x0000002f2600720c */ /* 0x000fda0003f06270 */
[----:B------:R-:W-:Y:S05]  /*50a0*/  WARPSYNC.COLLECTIVE R21, `(.L_x_163) ;  /* 0x0000000015087348 */ /* 0x000fea0003c00000 */
[----:B------:R0:W1:Y:S02]  /*50b0*/  SHFL.DOWN P3, R22, R20, R16, R17 ;  /* 0x0800001014167389 */ /* 0x0000640000060011 */
[----:B01----:R-:W-:Y:S05]  /*50c0*/  ENDCOLLECTIVE ;  /* 0x000000000000791b */ /* 0x003fea0003800000 */
.L_x_163:
[----:B------:R-:W-:Y:S01]  /*50d0*/  IMAD.MOV.U32 R16, RZ, RZ, 0x2 ;  /* 0x00000002ff107424 */ /* 0x000fe200078e00ff */
        /* <DEDUP_REMOVED lines=8> */
.L_x_164:
        /* <DEDUP_REMOVED lines=9> */
.L_x_165:
        /* <DEDUP_REMOVED lines=9> */
.L_x_166:
[----:B------:R-:W-:Y:S01]  /*5280*/  IMAD.MOV.U32 R16, RZ, RZ, 0x10 ;  /* 0x00000010ff107424 */ /* 0x000fe200078e00ff */
[----:B------:R-:W-:Y:S02]  /*5290*/  SEL R19, R22, RZ, !P0 ;  /* 0x000000ff16137207 */ /* 0x000fe40004000000 */
[----:B------:R-:W-:Y:S01]  /*52a0*/  ISETP.NE.AND P0, PT, R18, 0x65, PT ;  /* 0x000000651200780c */ /* 0x000fe20003f05270 */
[----:B------:R-:W-:Y:S02]  /*52b0*/  VIADD R18, R38, 0x10 ;  /* 0x0000001026127836 */ /* 0x000fe40000000000 */
[----:B------:R-:W-:-:S03]  /*52c0*/  IMAD.IADD R48, R50, 0x1, R19 ;  /* 0x0000000132307824 */ /* 0x000fc600078e0213 */
[----:B------:R-:W-:Y:S01]  /*52d0*/  ISETP.GT.AND P2, PT, R18, R47, PT ;  /* 0x0000002f1200720c */ /* 0x000fe20003f44270 */
[----:B------:R-:W-:Y:S01]  /*52e0*/  IMAD.MOV.U32 R20, RZ, RZ, R48 ;  /* 0x000000ffff147224 */ /* 0x000fe200078e0030 */
[----:B------:R-:W0:Y:S11]  /*52f0*/  LDC.64 R18, c[0x0][0x390] ;  /* 0x0000e400ff127b82 */ /* 0x000e360000000a00 */
[----:B0-----:R-:W-:Y:S05]  /*5300*/  WARPSYNC.COLLECTIVE R21, `(.L_x_167) ;  /* 0x0000000015087348 */ /* 0x001fea0003c00000 */
[----:B------:R1:W2:Y:S02]  /*5310*/  SHFL.DOWN P3, R22, R20, R16, R17 ;  /* 0x0800001014167389 */ /* 0x0002a40000060011 */
[----:B012---:R-:W-:Y:S05]  /*5320*/  ENDCOLLECTIVE ;  /* 0x000000000000791b */ /* 0x007fea0003800000 */
.L_x_167:
[----:B------:R-:W-:Y:S05]  /*5330*/  WARPSYNC.COLLECTIVE R21, `(.L_x_168) ;  /* 0x0000000015087348 */ /* 0x000fea0003c00000 */
[----:B------:R-:W-:Y:S01]  /*5340*/  VOTE.ALL P0, P0 ;  /* 0x0000000000ff7806 */ /* 0x000fe20000000000 */
[----:B------:R-:W-:-:S12]  /*5350*/  ENDCOLLECTIVE ;  /* 0x000000000000791b */ /* 0x000fd80003800000 */
.L_x_168:
[----:B------:R-:W-:Y:S02]  /*5360*/  SEL R45, R22, RZ, !P2 ;  /* 0x000000ff162d7207 */ /* 0x000fe40005000000 */
[----:B------:R-:W-:-:S03]  /*5370*/  IADD3 R44, P3, PT, R18, 0x100, RZ ;  /* 0x00000100122c7810 */ /* 0x000fc60007f7e0ff */
[----:B------:R-:W-:Y:S02]  /*5380*/  IMAD.IADD R46, R48, 0x1, R45 ;  /* 0x00000001302e7824 */ /* 0x000fe400078e022d */
[----:B------:R-:W-:Y:S01]  /*5390*/  IMAD.X R45, RZ, RZ, R19, P3 ;  /* 0x000000ffff2d7224 */ /* 0x000fe200018e0613 */
[----:B------:R-:W-:Y:S07]  /*53a0*/  BRA `(.L_x_169) ;  /* 0xffffffe000787947 */ /* 0x000fee000383ffff */
.L_x_119:
[----:B------:R-:W-:Y:S01]  /*53b0*/  BSSY B0, `(.L_x_170) ;  /* 0x0000006000007945 */ /* 0x000fe20003800000 */
[----:B------:R-:W-:Y:S01]  /*53c0*/  PLOP3.LUT P0, PT, P0, PT, PT, 0x8, 0x80 ;  /* 0x000000000080781c */ /* 0x000fe2000070e170 */
[----:B------:R-:W-:-:S12]  /*53d0*/  IMAD.MOV.U32 R21, RZ, RZ, -0x1 ;  /* 0xffffffffff157424 */ /* 0x000fd800078e00ff */
[----:B------:R-:W-:Y:S05]  /*53e0*/  WARPSYNC.COLLECTIVE R21, `(.L_x_171) ;  /* 0x0000000015087348 */ /* 0x000fea0003c00000 */
[----:B------:R-:W-:Y:S01]  /*53f0*/  VOTE.ANY P0, P0 ;  /* 0x0000000000ff7806 */ /* 0x000fe20000000100 */
[----:B------:R-:W-:-:S12]  /*5400*/  ENDCOLLECTIVE ;  /* 0x000000000000791b */ /* 0x000fd80003800000 */
.L_x_171:
[----:B------:R-:W-:Y:S05]  /*5410*/  BSYNC B0 ;  /* 0x0000000000007941 */ /* 0x000fea0003800000 */
.L_x_170:
[----:B------:R-:W-:Y:S05]  /*5420*/  BRA `(.L_x_172) ;  /* 0xffffffe000807947 */ /* 0x000fea000383ffff */
.L_x_121:
[----:B------:R-:W-:Y:S01]  /*5430*/  BSSY B0, `(.L_x_173) ;  /* 0x0000006000007945 */ /* 0x000fe20003800000 */
[----:B------:R-:W-:Y:S01]  /*5440*/  PLOP3.LUT P0, PT, P0, PT, PT, 0x8, 0x80 ;  /* 0x000000000080781c */ /* 0x000fe2000070e170 */
[----:B------:R-:W-:-:S12]  /*5450*/  IMAD.MOV.U32 R21, RZ, RZ, -0x1 ;  /* 0xffffffffff157424 */ /* 0x000fd800078e00ff */
[----:B------:R-:W-:Y:S05]  /*5460*/  WARPSYNC.COLLECTIVE R21, `(.L_x_174) ;  /* 0x0000000015087348 */ /* 0x000fea0003c00000 */
[----:B------:R-:W-:Y:S01]  /*5470*/  VOTE.ANY P0, P0 ;  /* 0x0000000000ff7806 */ /* 0x000fe20000000100 */
[----:B------:R-:W-:-:S12]  /*5480*/  ENDCOLLECTIVE ;  /* 0x000000000000791b */ /* 0x000fd80003800000 */
.L_x_174:
[----:B------:R-:W-:Y:S05]  /*5490*/  BSYNC B0 ;  /* 0x0000000000007941 */ /* 0x000fea0003800000 */
.L_x_173:
[----:B------:R-:W-:Y:S05]  /*54a0*/  BRA `(.L_x_175) ;  /* 0xffffffe000d47947 */ /* 0x000fea000383ffff */
.L_x_123:
[----:B------:R-:W-:Y:S01]  /*54b0*/  BSSY B0, `(.L_x_176) ;  /* 0x0000006000007945 */ /* 0x000fe20003800000 */
[----:B------:R-:W-:Y:S01]  /*54c0*/  PLOP3.LUT P0, PT, P0, PT, PT, 0x8, 0x80 ;  /* 0x000000000080781c */ /* 0x000fe2000070e170 */
[----:B------:R-:W-:-:S12]  /*54d0*/  IMAD.MOV.U32 R21, RZ, RZ, -0x1 ;  /* 0xffffffffff157424 */ /* 0x000fd800078e00ff */
[----:B------:R-:W-:Y:S05]  /*54e0*/  WARPSYNC.COLLECTIVE R21, `(.L_x_177) ;  /* 0x0000000015087348 */ /* 0x000fea0003c00000 */
[----:B------:R-:W-:Y:S01]  /*54f0*/  VOTE.ANY R21, PT, P0 ;  /* 0x0000000000157806 */ /* 0x000fe200000e0100 */
[----:B------:R-:W-:Y:S06]  /*5500*/  ENDCOLLECTIVE ;  /* 0x000000000000791b */ /* 0x000fec0003800000 */
.L_x_177:
[----:B------:R-:W-:Y:S05]  /*5510*/  BSYNC B0 ;  /* 0x0000000000007941 */ /* 0x000fea0003800000 */
.L_x_176:
        /* <DEDUP_REMOVED lines=11> */
.L_x_178:
        /* <DEDUP_REMOVED lines=10> */
.L_x_179:
[----:B------:R-:W-:Y:S01]  /*5670*/  IMAD.MOV.U32 R16, RZ, RZ, 0x4 ;  /* 0x00000004ff107424 */ /* 0x000fe200078e00ff */
[----:B------:R-:W-:Y:S01]  /*5680*/  SEL R19, R22, RZ, !P0 ;  /* 0x000000ff16137207 */ /* 0x000fe20004000000 */
[----:B------:R-:W-:-:S04]  /*5690*/  VIADD R22, R38, 0x4 ;  /* 0x0000000426167836 */ /* 0x000fc80000000000 */
[----:B------:R-:W-:Y:S01]  /*56a0*/  IMAD.IADD R50, R48, 0x1, R19 ;  /* 0x0000000130327824 */ /* 0x000fe200078e0213 */
[----:B------:R-:W-:Y:S01]  /*56b0*/  ISETP.GT.AND P0, PT, R22, R17, PT ;  /* 0x000000111600720c */ /* 0x000fe20003f04270 */
[----:B------:R-:W-:Y:S02]  /*56c0*/  VIADD R48, R38, 0x10 ;  /* 0x0000001026307836 */ /* 0x000fe40000000000 */
[----:B------:R-:W-:-:S10]  /*56d0*/  IMAD.MOV.U32 R20, RZ, RZ, R50 ;  /* 0x000000ffff147224 */ /* 0x000fd400078e0032 */
[----:B------:R-:W-:Y:S05]  /*56e0*/  WARPSYNC.COLLECTIVE R21, `(.L_x_180) ;  /* 0x0000000015087348 */ /* 0x000fea0003c00000 */
[----:B------:R0:W1:Y:S02]  /*56f0*/  SHFL.DOWN P3, R22, R20, R16, R17 ;  /* 0x0800001014167389 */ /* 0x0000640000060011 */
[----:B01----:R-:W-:Y:S05]  /*5700*/  ENDCOLLECTIVE ;  /* 0x000000000000791b */ /* 0x003fea0003800000 */
.L_x_180:
        /* <DEDUP_REMOVED lines=9> */
.L_x_181:
        /* <DEDUP_REMOVED lines=8> */
.L_x_182:
[----:B------:R-:W-:Y:S02]  /*5820*/  SEL R22, R22, RZ, !P0 ;  /* 0x000000ff16167207 */ /* 0x000fe40004000000 */
[----:B------:R-:W-:Y:S02]  /*5830*/  ISETP.NE.AND P0, PT, R18, 0x65, PT ;  /* 0x000000651200780c */ /* 0x000fe40003f05270 */
[----:B------:R-:W-:-:S11]  /*5840*/  IADD3 R46, PT, PT, R19, R22, R46 ;  /* 0x00000016132e7210 */ /* 0x000fd60007ffe02e */
[----:B------:R-:W-:Y:S05]  /*5850*/  WARPSYNC.COLLECTIVE R21, `(.L_x_183) ;  /* 0x0000000015087348 */ /* 0x000fea0003c00000 */
[----:B------:R-:W-:Y:S01]  /*5860*/  VOTE.ALL P0, P0 ;  /* 0x0000000000ff7806 */ /* 0x000fe20000000000 */
[----:B------:R-:W-:-:S12]  /*5870*/  ENDCOLLECTIVE ;  /* 0x000000000000791b */ /* 0x000fd80003800000 */
.L_x_183:
[----:B------:R-:W-:Y:S05]  /*5880*/  BRA `(.L_x_184) ;  /* 0xffffffe0006c7947 */ /* 0x000fea000383ffff */
.L_x_185:
        /* <DEDUP_REMOVED lines=15> */
.L_x_271:


//--------------------- .text._ZN3cub18CUB_300001_SM_10006detail4scan20DeviceScanInitKernelINS0_13ScanTileStateIiLb1EEEEEvT_i --------------------------
	.section	.text._ZN3cub18CUB_300001_SM_10006detail4scan20DeviceScanInitKernelINS0_13ScanTileStateIiLb1EEEEEvT_i,"ax",@progbits
	.align	128
        .global         _ZN3cub18CUB_300001_SM_10006detail4scan20DeviceScanInitKernelINS0_13ScanTileStateIiLb1EEEEEvT_i
        .type           _ZN3cub18CUB_300001_SM_10006detail4scan20DeviceScanInitKernelINS0_13ScanTileStateIiLb1EEEEEvT_i,@function
        .size           _ZN3cub18CUB_300001_SM_10006detail4scan20DeviceScanInitKernelINS0_13ScanTileStateIiLb1EEEEEvT_i,(.L_x_272 - _ZN3cub18CUB_300001_SM_10006detail4scan20DeviceScanInitKernelINS0_13ScanTileStateIiLb1EEEEEvT_i)
        .other          _ZN3cub18CUB_300001_SM_10006detail4scan20DeviceScanInitKernelINS0_13ScanTileStateIiLb1EEEEEvT_i,@"STO_CUDA_ENTRY STV_DEFAULT"
_ZN3cub18CUB_300001_SM_10006detail4scan20DeviceScanInitKernelINS0_13ScanTileStateIiLb1EEEEEvT_i:
.text._ZN3cub18CUB_300001_SM_10006detail4scan20DeviceScanInitKernelINS0_13ScanTileStateIiLb1EEEEEvT_i:
[----:B------:R-:W-:Y:S01]  /*0000*/  LDC R1, c[0x0][0x37c] ;  /* 0x0000df00ff017b82 */ /* 0x000fe20000000800 */
[----:B------:R-:W0:Y:S07]  /*0010*/  S2R R0, SR_TID.X ;  /* 0x0000000000007919 */ /* 0x000e2e0000002100 */
[----:B------:R-:W1:Y:S01]  /*0020*/  S2UR UR6, SR_CTAID.X ;  /* 0x00000000000679c3 */ /* 0x000e620000002500 */
[----:B------:R-:W2:Y:S07]  /*0030*/  LDCU UR4, c[0x0][0x388] ;  /* 0x00007100ff0477ac */ /* 0x000eae0008000800 */
[----:B------:R-:W1:Y:S01]  /*0040*/  LDC R5, c[0x0][0x360] ;  /* 0x0000d800ff057b82 */ /* 0x000e620000000800 */
[----:B0-----:R-:W-:Y:S01]  /*0050*/  ISETP.GT.U32.AND P0, PT, R0, 0x1f, PT ;  /* 0x0000001f0000780c */ /* 0x001fe20003f04070 */
[----:B-1----:R-:W-:-:S03]  /*0060*/  IMAD R5, R5, UR6, R0 ;  /* 0x0000000605057c24 */ /* 0x002fc6000f8e0200 */
[----:B------:R-:W-:Y:S02]  /*0070*/  ISETP.NE.OR P0, PT, RZ, UR6, P0 ;  /* 0x00000006ff007c0c */ /* 0x000fe40008705670 */
[----:B--2---:R-:W-:Y:S01]  /*0080*/  ISETP.GE.AND P1, PT, R5, UR4, PT ;  /* 0x0000000405007c0c */ /* 0x004fe2000bf26270 */
[----:B------:R-:W0:-:S12]  /*0090*/  LDCU.64 UR4, c[0x0][0x358] ;  /* 0x00006b00ff0477ac */ /* 0x000e180008000a00 */
[----:B------:R-:W1:Y:S01]  /*00a0*/  @!P1 LDC.64 R2, c[0x0][0x380] ;  /* 0x0000e000ff029b82 */ /* 0x000e620000000a00 */
[----:B------:R-:W-:Y:S01]  /*00b0*/  @!P1 MOV R4, 0x63 ;  /* 0x0000006300049802 */ /* 0x000fe20000000f00 */
[----:B-1----:R-:W-:-:S04]  /*00c0*/  @!P1 IMAD.WIDE R2, R5, 0x8, R2 ;  /* 0x0000000805029825 */ /* 0x002fc800078e0202 */
[----:B------:R-:W-:-:S05]  /*00d0*/  HFMA2 R5, -RZ, RZ, 0, 0 ;  /* 0x00000000ff057431 */ /* 0x000fca00000001ff */
[----:B0-----:R0:W-:Y:S01]  /*00e0*/  @!P1 STG.E.64 desc[UR4][R2.64+0x100], R4 ;  /* 0x0001000402009986 */ /* 0x0011e2000c101b04 */
[----:B------:R-:W-:Y:S05]  /*00f0*/  @P0 EXIT ;  /* 0x000000000000094d */ /* 0x000fea0003800000 */
[----:B0-----:R-:W0:Y:S02]  /*0100*/  LDC.64 R2, c[0x0][0x380] ;  /* 0x0000e000ff027b82 */ /* 0x001e240000000a00 */
[----:B0-----:R-:W-:-:S05]  /*0110*/  IMAD.WIDE.U32 R2, R0, 0x8, R2 ;  /* 0x0000000800027825 */ /* 0x001fca00078e0002 */
[----:B------:R-:W-:Y:S01]  /*0120*/  STG.E.64 desc[UR4][R2.64], RZ ;  /* 0x000000ff02007986 */ /* 0x000fe2000c101b04 */
[----:B------:R-:W-:Y:S05]  /*0130*/  EXIT ;  /* 0x000000000000794d */ /* 0x000fea0003800000 */
.L_x_186:
        /* <DEDUP_REMOVED lines=12> */
.L_x_272:


//--------------------- .text._ZN3cub18CUB_300001_SM_10006detail9transform16transform_kernelINS2_10policy_hubILb1EN4cuda3std3__45tupleIJN6thrust24THRUST_300001_SM_1000_NS12zip_iteratorINS8_IJNSA_6detail15normal_iteratorINSA_10device_ptrIiEEEESG_EEEEEEEEE10policy1000El14apply_odd_maskSG_JSI_EEEvT0_iT1_T2_DpNS2_10kernel_argIT3_EE --------------------------
	.section	.text._ZN3cub18CUB_300001_SM_10006detail9transform16transform_kernelINS2_10policy_hubILb1EN4cuda3std3__45tupleIJN6thrust24THRUST_300001_SM_1000_NS12zip_iteratorINS8_IJNSA_6detail15normal_iteratorINSA_10device_ptrIiEEEESG_EEEEEEEEE10policy1000El14apply_odd_maskSG_JSI_EEEvT0_iT1_T2_DpNS2_10kernel_argIT3_EE,"ax",@progbits
	.align	128
        .global         _ZN3cub18CUB_300001_SM_10006detail9transform16transform_kernelINS2_10policy_hubILb1EN4cuda3std3__45tupleIJN6thrust24THRUST_300001_SM_1000_NS12zip_iteratorINS8_IJNSA_6detail15normal_iteratorINSA_10device_ptrIiEEEESG_EEEEEEEEE10policy1000El14apply_odd_maskSG_JSI_EEEvT0_iT1_T2_DpNS2_10kernel_argIT3_EE
        .type           _ZN3cub18CUB_300001_SM_10006detail9transform16transform_kernelINS2_10policy_hubILb1EN4cuda3std3__45tupleIJN6thrust24THRUST_300001_SM_1000_NS12zip_iteratorINS8_IJNSA_6detail15normal_iteratorINSA_10device_ptrIiEEEESG_EEEEEEEEE10policy1000El14apply_odd_maskSG_JSI_EEEvT0_iT1_T2_DpNS2_10kernel_argIT3_EE,@function
        .size           _ZN3cub18CUB_300001_SM_10006detail9transform16transform_kernelINS2_10policy_hubILb1EN4cuda3std3__45tupleIJN6thrust24THRUST_300001_SM_1000_NS12zip_iteratorINS8_IJNSA_6detail15normal_iteratorINSA_10device_ptrIiEEEESG_EEEEEEEEE10policy1000El14apply_odd_maskSG_JSI_EEEvT0_iT1_T2_DpNS2_10kernel_argIT3_EE,(.L_x_273 - _ZN3cub18CUB_300001_SM_10006detail9transform16transform_kernelINS2_10policy_hubILb1EN4cuda3std3__45tupleIJN6thrust24THRUST_300001_SM_1000_NS12zip_iteratorINS8_IJNSA_6detail15normal_iteratorINSA_10device_ptrIiEEEESG_EEEEEEEEE10policy1000El14apply_odd_maskSG_JSI_EEEvT0_iT1_T2_DpNS2_10kernel_argIT3_EE)
        .other          _ZN3cub18CUB_300001_SM_10006detail9transform16transform_kernelINS2_10policy_hubILb1EN4cuda3std3__45tupleIJN6thrust24THRUST_300001_SM_1000_NS12zip_iteratorINS8_IJNSA_6detail15normal_iteratorINSA_10device_ptrIiEEEESG_EEEEEEEEE10policy1000El14apply_odd_maskSG_JSI_EEEvT0_iT1_T2_DpNS2_10kernel_argIT3_EE,@"STO_CUDA_ENTRY STV_DEFAULT"
_ZN3cub18CUB_300001_SM_10006detail9transform16transform_kernelINS2_10policy_hubILb1EN4cuda3std3__45tupleIJN6thrust24THRUST_300001_SM_1000_NS12zip_iteratorINS8_IJNSA_6detail15normal_iteratorINSA_10device_ptrIiEEEESG_EEEEEEEEE10policy1000El14apply_odd_maskSG_JSI_EEEvT0_iT1_T2_DpNS2_10kernel_argIT3_EE:
.text._ZN3cub18CUB_300001_SM_10006detail9transform16transform_kernelINS2_10policy_hubILb1EN4cuda3std3__45tupleIJN6thrust24THRUST_300001_SM_1000_NS12zip_iteratorINS8_IJNSA_6detail15normal_iteratorINSA_10device_ptrIiEEEESG_EEEEEEEEE10policy1000El14apply_odd_maskSG_JSI_EEEvT0_iT1_T2_DpNS2_10kernel_argIT3_EE:
[----:B------:R-:W-:Y:S01]  /*0000*/  LDC R1, c[0x0][0x37c] ;  /* 0x0000df00ff017b82 */ /* 0x000fe20000000800 */
[----:B------:R-:W0:Y:S07]  /*0010*/  LDCU UR12, c[0x0][0x388] ;  /* 0x00007100ff0c77ac */ /* 0x000e2e0008000800 */
[----:B------:R-:W1:Y:S01]  /*0020*/  S2UR UR18, SR_CTAID.X ;  /* 0x00000000001279c3 */ /* 0x000e620000002500 */
[----:B------:R-:W2:Y:S01]  /*0030*/  LDCU.64 UR14, c[0x0][0x380] ;  /* 0x00007000ff0e77ac */ /* 0x000ea20008000a00 */
[----:B------:R-:W3:Y:S01]  /*0040*/  LDCU.128 UR4, c[0x0][0x390] ;  /* 0x00007200ff0477ac */ /* 0x000ee20008000c00 */
[----:B------:R-:W4:Y:S01]  /*0050*/  LDCU.64 UR16, c[0x0][0x3a0] ;  /* 0x00007400ff1077ac */ /* 0x000f220008000a00 */
[----:B0-----:R-:W-:-:S04]  /*0060*/  USHF.L.U32 UR13, UR12, 0x7, URZ ;  /* 0x000000070c0d7899 */ /* 0x001fc800080006ff */
[----:B------:R-:W-:Y:S02]  /*0070*/  USHF.R.S32.HI UR19, URZ, 0x1f, UR13 ;  /* 0x0000001fff137899 */ /* 0x000fe4000801140d */
[----:B-1----:R-:W-:Y:S02]  /*0080*/  UIMAD.WIDE.U32 UR8, UR13, UR18, URZ ;  /* 0x000000120d0872a5 */ /* 0x002fe4000f8e00ff */
[----:B------:R-:W-:Y:S02]  /*0090*/  UIMAD UR11, UR19, UR18, URZ ;  /* 0x00000012130b72a4 */ /* 0x000fe4000f8e02ff */
[----:B--2---:R-:W-:Y:S02]  /*00a0*/  UIADD3 UR10, UP0, UPT, -UR8, UR14, URZ ;  /* 0x0000000e080a7290 */ /* 0x004fe4000ff1e1ff */
[----:B------:R-:W-:Y:S02]  /*00b0*/  UIADD3 UR9, UPT, UPT, UR9, UR11, URZ ;  /* 0x0000000b09097290 */ /* 0x000fe4000fffe0ff */
[----:B------:R-:W-:-:S02]  /*00c0*/  USHF.L.U32 UR20, UR8, 0x2, URZ ;  /* 0x0000000208147899 */ /* 0x000fc400080006ff */
[----:B------:R-:W-:Y:S02]  /*00d0*/  UIADD3.X UR11, UPT, UPT, ~UR9, UR15, URZ, UP0, !UPT ;  /* 0x0000000f090b7290 */ /* 0x000fe400087fe5ff */
[----:B------:R-:W-:Y:S02]  /*00e0*/  UISETP.LT.U32.AND UP0, UPT, UR10, UR13, UPT ;  /* 0x0000000d0a00728c */ /* 0x000fe4000bf01070 */
[----:B------:R-:W-:Y:S02]  /*00f0*/  USHF.L.U64.HI UR9, UR8, 0x2, UR9 ;  /* 0x0000000208097899 */ /* 0x000fe40008010209 */
[----:B------:R-:W-:Y:S02]  /*0100*/  UISETP.LT.AND.EX UP0, UPT, UR11, UR19, UPT, UP0 ;  /* 0x000000130b00728c */ /* 0x000fe4000bf01300 */
[----:B---3--:R-:W-:Y:S02]  /*0110*/  UIADD3 UR21, UP1, UPT, UR20, UR6, URZ ;  /* 0x0000000614157290 */ /* 0x008fe4000ff3e0ff */
[----:B------:R-:W-:-:S02]  /*0120*/  USEL UR8, UR10, UR13, UP0 ;  /* 0x0000000d0a087287 */ /* 0x000fc40008000000 */
[----:B----4-:R-:W-:Y:S02]  /*0130*/  UIADD3 UR22, UP2, UPT, UR20, UR16, URZ ;  /* 0x0000001014167290 */ /* 0x010fe4000ff5e0ff */
[----:B------:R-:W-:Y:S01]  /*0140*/  UISETP.NE.AND UP0, UPT, UR13, UR8, UPT ;  /* 0x000000080d00728c */ /* 0x000fe2000bf05270 */
[----:B------:R-:W-:Y:S01]  /*0150*/  IMAD.U32 R4, RZ, RZ, UR21 ;  /* 0x00000015ff047e24 */ /* 0x000fe2000f8e00ff */
[----:B------:R-:W-:Y:S02]  /*0160*/  UIADD3 UR23, UP3, UPT, UR20, UR4, URZ ;  /* 0x0000000414177290 */ /* 0x000fe4000ff7e0ff */
[----:B------:R-:W-:Y:S01]  /*0170*/  UIADD3.X UR11, UPT, UPT, UR9, UR7, URZ, UP1, !UPT ;  /* 0x00000007090b7290 */ /* 0x000fe20008ffe4ff */
[----:B------:R-:W-:Y:S01]  /*0180*/  IMAD.U32 R6, RZ, RZ, UR22 ;  /* 0x00000016ff067e24 */ /* 0x000fe2000f8e00ff */
[----:B------:R-:W-:Y:S02]  /*0190*/  UIADD3.X UR19, UPT, UPT, UR9, UR17, URZ, UP2, !UPT ;  /* 0x0000001109137290 */ /* 0x000fe400097fe4ff */
[----:B------:R-:W-:Y:S01]  /*01a0*/  UIADD3.X UR21, UPT, UPT, UR9, UR5, URZ, UP3, !UPT ;  /* 0x0000000509157290 */ /* 0x000fe20009ffe4ff */
[----:B------:R-:W-:Y:S01]  /*01b0*/  IMAD.U32 R2, RZ, RZ, UR23 ;  /* 0x00000017ff027e24 */ /* 0x000fe2000f8e00ff */
[----:B------:R-:W0:Y:S01]  /*01c0*/  LDCU.64 UR14, c[0x0][0x358] ;  /* 0x00006b00ff0e77ac */ /* 0x000e220008000a00 */
[----:B------:R-:W-:-:S02]  /*01d0*/  IMAD.U32 R5, RZ, RZ, UR11 ;  /* 0x0000000bff057e24 */ /* 0x000fc4000f8e00ff */
[----:B------:R-:W-:Y:S02]  /*01e0*/  IMAD.U32 R7, RZ, RZ, UR19 ;  /* 0x00000013ff077e24 */ /* 0x000fe4000f8e00ff */
[----:B------:R-:W-:Y:S01]  /*01f0*/  IMAD.U32 R3, RZ, RZ, UR21 ;  /* 0x00000015ff037e24 */ /* 0x000fe2000f8e00ff */
[----:B------:R-:W-:Y:S06]  /*0200*/  BRA.U !UP0, `(.L_x_187) ;  /* 0x0000001108387547 */ /* 0x000fec000b800000 */
[----:B------:R-:W-:-:S06]  /*0210*/  UISETP.GE.AND UP0, UPT, UR12, 0x1, UPT ;  /* 0x000000010c00788c */ /* 0x000fcc000bf06270 */
[----:B------:R-:W-:-:S13]  /*0220*/  PLOP3.LUT P0, PT, PT, PT, UP0, 0x80, 0x8 ;  /* 0x000000000008781c */ /* 0x000fda0003f0f008 */
[----:B0-----:R-:W-:Y:S05]  /*0230*/  @!P0 EXIT ;  /* 0x000000000000894d */ /* 0x001fea0003800000 */
[----:B------:R-:W0:Y:S01]  /*0240*/  S2R R9, SR_TID.X ;  /* 0x0000000000097919 */ /* 0x000e220000002100 */
[----:B------:R-:W-:Y:S01]  /*0250*/  UISETP.GE.U32.AND UP0, UPT, UR12, 0x8, UPT ;  /* 0x000000080c00788c */ /* 0x000fe2000bf06070 */
[----:B------:R-:W-:Y:S01]  /*0260*/  IMAD.MOV.U32 R0, RZ, RZ, RZ ;  /* 0x000000ffff007224 */ /* 0x000fe200078e00ff */
[----:B------:R-:W-:-:S07]  /*0270*/  ULOP3.LUT UR5, UR12, 0x7, URZ, 0xc0, !UPT ;  /* 0x000000070c057892 */ /* 0x000fce000f8ec0ff */
[----:B------:R-:W-:Y:S05]  /*0280*/  BRA.U !UP0, `(.L_x_188) ;  /* 0x0000000908a07547 */ /* 0x000fea000b800000 */
[----:B0-----:R-:W-:-:S13]  /*0290*/  ISETP.GE.AND P0, PT, R9, UR8, PT ;  /* 0x0000000809007c0c */ /* 0x001fda000bf06270 */
[----:B------:R-:W-:-:S04]  /*02a0*/  @!P0 IMAD.WIDE.U32 R12, R9, 0x4, R6 ;  /* 0x00000004090c8825 */ /* 0x000fc800078e0006 */
[C---:B------:R-:W-:Y:S02]  /*02b0*/  @!P0 IMAD.WIDE.U32 R14, R9.reuse, 0x4, R4 ;  /* 0x00000004090e8825 */ /* 0x040fe400078e0004 */
[----:B------:R-:W2:Y:S04]  /*02c0*/  @!P0 LDG.E R12, desc[UR14][R12.64] ;  /* 0x0000000e0c0c8981 */ /* 0x000ea8000c1e1900 */
[----:B------:R-:W3:Y:S01]  /*02d0*/  @!P0 LDG.E R14, desc[UR14][R14.64] ;  /* 0x0000000e0e0e8981 */ /* 0x000ee2000c1e1900 */
[C---:B------:R-:W-:Y:S02]  /*02e0*/  VIADD R21, R9.reuse, 0x80 ;  /* 0x0000008009157836 */ /* 0x040fe40000000000 */
[----:B------:R-:W-:-:S03]  /*02f0*/  @!P0 IMAD.WIDE.U32 R16, R9, 0x4, R2 ;  /* 0x0000000409108825 */ /* 0x000fc600078e0002 */
[C---:B------:R-:W-:Y:S01]  /*0300*/  ISETP.GE.AND P6, PT, R21.reuse, UR8, PT ;  /* 0x0000000815007c0c */ /* 0x040fe2000bfc6270 */
[----:B------:R-:W-:Y:S01]  /*0310*/  IMAD.WIDE R10, R21, 0x4, R6 ;  /* 0x00000004150a7825 */ /* 0x000fe200078e0206 */
[----:B--2---:R-:W-:-:S04]  /*0320*/  @!P0 LOP3.LUT R0, R12, 0x80000001, RZ, 0xc0, !PT ;  /* 0x800000010c008812 */ /* 0x004fc800078ec0ff */
[----:B------:R-:W-:-:S04]  /*0330*/  @!P0 ISETP.NE.AND P1, PT, R0, 0x1, PT ;  /* 0x000000010000880c */ /* 0x000fc80003f25270 */
[----:B---3--:R-:W-:Y:S01]  /*0340*/  @!P0 SEL R19, R14, RZ, !P1 ;  /* 0x000000ff0e138207 */ /* 0x008fe20004800000 */
[----:B------:R-:W-:-:S04]  /*0350*/  IMAD.WIDE R12, R21, 0x4, R4 ;  /* 0x00000004150c7825 */ /* 0x000fc800078e0204 */
[----:B------:R0:W-:Y:S04]  /*0360*/  @!P0 STG.E desc[UR14][R16.64], R19 ;  /* 0x0000001310008986 */ /* 0x0001e8000c10190e */
[----:B------:R-:W2:Y:S04]  /*0370*/  @!P6 LDG.E R8, desc[UR14][R10.64] ;  /* 0x0000000e0a08e981 */ /* 0x000ea8000c1e1900 */
[----:B------:R-:W3:Y:S01]  /*0380*/  @!P6 LDG.E R0, desc[UR14][R12.64] ;  /* 0x0000000e0c00e981 */ /* 0x000ee2000c1e1900 */
[C---:B------:R-:W-:Y:S01]  /*0390*/  VIADD R14, R9.reuse, 0x100 ;  /* 0x00000100090e7836 */ /* 0x040fe20000000000 */
[----:B------:R-:W-:Y:S01]  /*03a0*/  ULOP3.LUT UR4, UR12, 0x7ffffff8, URZ, 0xc0, !UPT ;  /* 0x7ffffff80c047892 */ /* 0x000fe2000f8ec0ff */
[C---:B------:R-:W-:Y:S01]  /*03b0*/  VIADD R15, R9.reuse, 0x180 ;  /* 0x00000180090f7836 */ /* 0x040fe20000000000 */
[----:B------:R-:W-:Y:S01]  /*03c0*/  BSSY.RECONVERGENT B0, `(.L_x_189) ;  /* 0x0000019000007945 */ /* 0x000fe20003800200 */
[C---:B------:R-:W-:Y:S01]  /*03d0*/  VIADD R18, R9.reuse, 0x200 ;  /* 0x0000020009127836 */ /* 0x040fe20000000000 */
[----:B------:R-:W-:Y:S01]  /*03e0*/  ISETP.GE.AND P5, PT, R14, UR8, PT ;  /* 0x000000080e007c0c */ /* 0x000fe2000bfa6270 */
[----:B0-----:R-:W-:Y:S01]  /*03f0*/  VIADD R16, R9, 0x300 ;  /* 0x0000030009107836 */ /* 0x001fe20000000000 */
[----:B------:R-:W-:Y:S01]  /*0400*/  ISETP.GE.AND P4, PT, R15, UR8, PT ;  /* 0x000000080f007c0c */ /* 0x000fe2000bf86270 */
[----:B------:R-:W-:Y:S01]  /*0410*/  IMAD.WIDE R14, R21, 0x4, R2 ;  /* 0x00000004150e7825 */ /* 0x000fe200078e0202 */
[----:B------:R-:W-:-:S02]  /*0420*/  ISETP.GE.AND P3, PT, R18, UR8, PT ;  /* 0x0000000812007c0c */ /* 0x000fc4000bf66270 */
[----:B------:R-:W-:Y:S01]  /*0430*/  ISETP.GE.AND P1, PT, R16, UR8, PT ;  /* 0x0000000810007c0c */ /* 0x000fe2000bf26270 */
[----:B------:R-:W-:Y:S01]  /*0440*/  VIADD R18, R9, 0x380 ;  /* 0x0000038009127836 */ /* 0x000fe20000000000 */
[----:B--2---:R-:W-:-:S04]  /*0450*/  @!P6 LOP3.LUT R8, R8, 0x80000001, RZ, 0xc0, !PT ;  /* 0x800000010808e812 */ /* 0x004fc800078ec0ff */
[----:B------:R-:W-:Y:S01]  /*0460*/  @!P6 ISETP.NE.AND P0, PT, R8, 0x1, PT ;  /* 0x000000010800e80c */ /* 0x000fe20003f05270 */
[----:B------:R-:W-:-:S03]  /*0470*/  VIADD R8, R9, 0x280 ;  /* 0x0000028009087836 */ /* 0x000fc60000000000 */
[----:B---3--:R-:W-:Y:S01]  /*0480*/  @!P6 SEL R17, R0, RZ, !P0 ;  /* 0x000000ff0011e207 */ /* 0x008fe20004000000 */
[----:B------:R-:W-:Y:S01]  /*0490*/  IMAD.U32 R0, RZ, RZ, UR4 ;  /* 0x00000004ff007e24 */ /* 0x000fe2000f8e00ff */
[----:B------:R-:W-:Y:S02]  /*04a0*/  ISETP.GE.AND P2, PT, R8, UR8, PT ;  /* 0x0000000808007c0c */ /* 0x000fe4000bf46270 */
[----:B------:R-:W-:Y:S01]  /*04b0*/  ISETP.GE.AND P0, PT, R18, UR8, PT ;  /* 0x0000000812007c0c */ /* 0x000fe2000bf06270 */
[----:B------:R0:W-:Y:S01]  /*04c0*/  @!P6 STG.E desc[UR14][R14.64], R17 ;  /* 0x000000110e00e986 */ /* 0x0001e2000c10190e */
[----:B------:R-:W-:Y:S01]  /*04d0*/  ISETP.NE.AND P6, PT, R0, 0x8, PT ;  /* 0x000000080000780c */ /* 0x000fe20003fc5270 */
[----:B------:R-:W-:-:S12]  /*04e0*/  @P5 BRA `(.L_x_190) ;  /* 0x0000000000185947 */ /* 0x000fd80003800000 */
[----:B------:R-:W2:Y:S04]  /*04f0*/  LDG.E R16, desc[UR14][R10.64+0x200] ;  /* 0x0002000e0a107981 */ /* 0x000ea8000c1e1900 */
[----:B------:R-:W0:Y:S01]  /*0500*/  LDG.E R8, desc[UR14][R12.64+0x200] ;  /* 0x0002000e0c087981 */ /* 0x000e22000c1e1900 */
[----:B--2---:R-:W-:-:S04]  /*0510*/  LOP3.LUT R16, R16, 0x80000001, RZ, 0xc0, !PT ;  /* 0x8000000110107812 */ /* 0x004fc800078ec0ff */
[----:B------:R-:W-:-:S04]  /*0520*/  ISETP.NE.AND P5, PT, R16, 0x1, PT ;  /* 0x000000011000780c */ /* 0x000fc80003fa5270 */
[----:B0-----:R-:W-:-:S05]  /*0530*/  SEL R17, R8, RZ, !P5 ;  /* 0x000000ff08117207 */ /* 0x001fca0006800000 */
[----:B------:R1:W-:Y:S04]  /*0540*/  STG.E desc[UR14][R14.64+0x200], R17 ;  /* 0x000200110e007986 */ /* 0x0003e8000c10190e */
.L_x_190:
[----:B------:R-:W-:Y:S05]  /*0550*/  BSYNC.RECONVERGENT B0 ;  /* 0x0000000000007941 */ /* 0x000fea0003800200 */
.L_x_189:
[----:B------:R-:W-:Y:S04]  /*0560*/  BSSY.RECONVERGENT B0, `(.L_x_191) ;  /* 0x0000008000007945 */ /* 0x000fe80003800200 */
[----:B------:R-:W-:Y:S05]  /*0570*/  @P4 BRA `(.L_x_192) ;  /* 0x0000000000184947 */ /* 0x000fea0003800000 */
[----:B------:R-:W2:Y:S04]  /*0580*/  LDG.E R16, desc[UR14][R10.64+0x400] ;  /* 0x0004000e0a107981 */ /* 0x000ea8000c1e1900 */
[----:B------:R-:W0:Y:S01]  /*0590*/  LDG.E R8, desc[UR14][R12.64+0x400] ;  /* 0x0004000e0c087981 */ /* 0x000e22000c1e1900 */
[----:B--2---:R-:W-:-:S04]  /*05a0*/  LOP3.LUT R16, R16, 0x80000001, RZ, 0xc0, !PT ;  /* 0x8000000110107812 */ /* 0x004fc800078ec0ff */
[----:B------:R-:W-:-:S04]  /*05b0*/  ISETP.NE.AND P4, PT, R16, 0x1, PT ;  /* 0x000000011000780c */ /* 0x000fc80003f85270 */
[----:B01----:R-:W-:-:S05]  /*05c0*/  SEL R17, R8, RZ, !P4 ;  /* 0x000000ff08117207 */ /* 0x003fca0006000000 */
[----:B------:R2:W-:Y:S04]  /*05d0*/  STG.E desc[UR14][R14.64+0x400], R17 ;  /* 0x000400110e007986 */ /* 0x0005e8000c10190e */
.L_x_192:
[----:B------:R-:W-:Y:S05]  /*05e0*/  BSYNC.RECONVERGENT B0 ;  /* 0x0000000000007941 */ /* 0x000fea0003800200 */
.L_x_191:
[----:B------:R-:W-:Y:S04]  /*05f0*/  BSSY.RECONVERGENT B0, `(.L_x_193) ;  /* 0x0000008000007945 */ /* 0x000fe80003800200 */
[----:B------:R-:W-:Y:S05]  /*0600*/  @P3 BRA `(.L_x_194) ;  /* 0x0000000000183947 */ /* 0x000fea0003800000 */
[----:B------:R-:W3:Y:S04]  /*0610*/  LDG.E R16, desc[UR14][R10.64+0x600] ;  /* 0x0006000e0a107981 */ /* 0x000ee8000c1e1900 */
[----:B------:R-:W0:Y:S01]  /*0620*/  LDG.E R8, desc[UR14][R12.64+0x600] ;  /* 0x0006000e0c087981 */ /* 0x000e22000c1e1900 */
[----:B---3--:R-:W-:-:S04]  /*0630*/  LOP3.LUT R16, R16, 0x80000001, RZ, 0xc0, !PT ;  /* 0x8000000110107812 */ /* 0x008fc800078ec0ff */
[----:B------:R-:W-:-:S04]  /*0640*/  ISETP.NE.AND P3, PT, R16, 0x1, PT ;  /* 0x000000011000780c */ /* 0x000fc80003f65270 */
[----:B012---:R-:W-:-:S05]  /*0650*/  SEL R17, R8, RZ, !P3 ;  /* 0x000000ff08117207 */ /* 0x007fca0005800000 */
[----:B------:R3:W-:Y:S04]  /*0660*/  STG.E desc[UR14][R14.64+0x600], R17 ;  /* 0x000600110e007986 */ /* 0x0007e8000c10190e */
.L_x_194:
[----:B------:R-:W-:Y:S05]  /*0670*/  BSYNC.RECONVERGENT B0 ;  /* 0x0000000000007941 */ /* 0x000fea0003800200 */
.L_x_193:
[----:B------:R-:W-:Y:S04]  /*0680*/  BSSY.RECONVERGENT B0, `(.L_x_195) ;  /* 0x0000008000007945 */ /* 0x000fe80003800200 */
[----:B------:R-:W-:Y:S05]  /*0690*/  @P2 BRA `(.L_x_196) ;  /* 0x0000000000182947 */ /* 0x000fea0003800000 */
[----:B------:R-:W4:Y:S04]  /*06a0*/  LDG.E R16, desc[UR14][R10.64+0x800] ;  /* 0x0008000e0a107981 */ /* 0x000f28000c1e1900 */
[----:B------:R-:W0:Y:S01]  /*06b0*/  LDG.E R8, desc[UR14][R12.64+0x800] ;  /* 0x0008000e0c087981 */ /* 0x000e22000c1e1900 */
[----:B----4-:R-:W-:-:S04]  /*06c0*/  LOP3.LUT R16, R16, 0x80000001, RZ, 0xc0, !PT ;  /* 0x8000000110107812 */ /* 0x010fc800078ec0ff */
[----:B------:R-:W-:-:S04]  /*06d0*/  ISETP.NE.AND P2, PT, R16, 0x1, PT ;  /* 0x000000011000780c */ /* 0x000fc80003f45270 */
[----:B0123--:R-:W-:-:S05]  /*06e0*/  SEL R17, R8, RZ, !P2 ;  /* 0x000000ff08117207 */ /* 0x00ffca0005000000 */
[----:B------:R4:W-:Y:S04]  /*06f0*/  STG.E desc[UR14][R14.64+0x800], R17 ;  /* 0x000800110e007986 */ /* 0x0009e8000c10190e */
.L_x_196:
[----:B------:R-:W-:Y:S05]  /*0700*/  BSYNC.RECONVERGENT B0 ;  /* 0x0000000000007941 */ /* 0x000fea0003800200 */
.L_x_195:
[----:B------:R-:W-:Y:S04]  /*0710*/  BSSY.RECONVERGENT B0, `(.L_x_197) ;  /* 0x0000008000007945 */ /* 0x000fe80003800200 */
[----:B------:R-:W-:Y:S05]  /*0720*/  @P1 BRA `(.L_x_198) ;  /* 0x0000000000181947 */ /* 0x000fea0003800000 */
[----:B------:R-:W5:Y:S04]  /*0730*/  LDG.E R16, desc[UR14][R10.64+0xa00] ;  /* 0x000a000e0a107981 */ /* 0x000f68000c1e1900 */
[----:B------:R-:W0:Y:S01]  /*0740*/  LDG.E R8, desc[UR14][R12.64+0xa00] ;  /* 0x000a000e0c087981 */ /* 0x000e22000c1e1900 */
[----:B-----5:R-:W-:-:S04]  /*0750*/  LOP3.LUT R16, R16, 0x80000001, RZ, 0xc0, !PT ;  /* 0x8000000110107812 */ /* 0x020fc800078ec0ff */
[----:B------:R-:W-:-:S04]  /*0760*/  ISETP.NE.AND P1, PT, R16, 0x1, PT ;  /* 0x000000011000780c */ /* 0x000fc80003f25270 */
[----:B01234-:R-:W-:-:S05]  /*0770*/  SEL R17, R8, RZ, !P1 ;  /* 0x000000ff08117207 */ /* 0x01ffca0004800000 */
[----:B------:R0:W-:Y:S04]  /*0780*/  STG.E desc[UR14][R14.64+0xa00], R17 ;  /* 0x000a00110e007986 */ /* 0x0001e8000c10190e */
.L_x_198:
[----:B------:R-:W-:Y:S05]  /*0790*/  BSYNC.RECONVERGENT B0 ;  /* 0x0000000000007941 */ /* 0x000fea0003800200 */
.L_x_197:
        /* <DEDUP_REMOVED lines=8> */
.L_x_200:
[----:B------:R-:W-:Y:S05]  /*0820*/  BSYNC.RECONVERGENT B0 ;  /* 0x0000000000007941 */ /* 0x000fea0003800200 */
.L_x_199:
[----:B------:R-:W-:Y:S05]  /*0830*/  @!P6 BRA `(.L_x_188) ;  /* 0x000000040034e947 */ /* 0x000fea0003800000 */
[----:B------:R-:W-:-:S07]  /*0840*/  IMAD.MOV.U32 R8, RZ, RZ, 0x8 ;  /* 0x00000008ff087424 */ /* 0x000fce00078e00ff */
.L_x_203:
[----:B01234-:R-:W-:-:S05]  /*0850*/  IMAD R17, R8, 0x80, R9 ;  /* 0x0000008008117824 */ /* 0x01ffca00078e0209 */
[----:B------:R-:W-:-:S13]  /*0860*/  ISETP.GE.AND P0, PT, R17, UR8, PT ;  /* 0x0000000811007c0c */ /* 0x000fda000bf06270 */
[----:B------:R-:W-:-:S04]  /*0870*/  @!P0 IMAD.WIDE.U32 R14, R17, 0x4, R6 ;  /* 0x00000004110e8825 */ /* 0x000fc800078e0006 */
[C---:B------:R-:W-:Y:S02]  /*0880*/  @!P0 IMAD.WIDE.U32 R10, R17.reuse, 0x4, R4 ;  /* 0x00000004110a8825 */ /* 0x040fe400078e0004 */
[----:B------:R-:W2:Y:S04]  /*0890*/  @!P0 LDG.E R14, desc[UR14][R14.64] ;  /* 0x0000000e0e0e8981 */ /* 0x000ea8000c1e1900 */
[----:B------:R-:W3:Y:S01]  /*08a0*/  @!P0 LDG.E R10, desc[UR14][R10.64] ;  /* 0x0000000e0a0a8981 */ /* 0x000ee2000c1e1900 */
[C---:B------:R-:W-:Y:S02]  /*08b0*/  VIADD R21, R17.reuse, 0x80 ;  /* 0x0000008011157836 */ /* 0x040fe40000000000 */
[----:B------:R-:W-:-:S03]  /*08c0*/  @!P0 IMAD.WIDE.U32 R18, R17, 0x4, R2 ;  /* 0x0000000411128825 */ /* 0x000fc600078e0002 */
[----:B------:R-:W-:Y:S02]  /*08d0*/  ISETP.GE.AND P2, PT, R21, UR8, PT ;  /* 0x0000000815007c0c */ /* 0x000fe4000bf46270 */
[----:B--2---:R-:W-:-:S04]  /*08e0*/  @!P0 LOP3.LUT R12, R14, 0x80000001, RZ, 0xc0, !PT ;  /* 0x800000010e0c8812 */ /* 0x004fc800078ec0ff */
[----:B------:R-:W-:Y:S01]  /*08f0*/  @!P0 ISETP.NE.AND P1, PT, R12, 0x1, PT ;  /* 0x000000010c00880c */ /* 0x000fe20003f25270 */
[----:B------:R-:W-:-:S03]  /*0900*/  IMAD.WIDE R12, R21, 0x4, R6 ;  /* 0x00000004150c7825 */ /* 0x000fc600078e0206 */
[----:B---3--:R-:W-:Y:S01]  /*0910*/  @!P0 SEL R23, R10, RZ, !P1 ;  /* 0x000000ff0a178207 */ /* 0x008fe20004800000 */
[----:B------:R-:W-:-:S04]  /*0920*/  IMAD.WIDE R14, R21, 0x4, R4 ;  /* 0x00000004150e7825 */ /* 0x000fc800078e0204 */
[----:B------:R0:W-:Y:S04]  /*0930*/  @!P0 STG.E desc[UR14][R18.64], R23 ;  /* 0x0000001712008986 */ /* 0x0001e8000c10190e */
[----:B------:R-:W2:Y:S04]  /*0940*/  @!P2 LDG.E R20, desc[UR14][R12.64] ;  /* 0x0000000e0c14a981 */ /* 0x000ea8000c1e1900 */
[----:B------:R-:W3:Y:S01]  /*0950*/  @!P2 LDG.E R16, desc[UR14][R14.64] ;  /* 0x0000000e0e10a981 */ /* 0x000ee2000c1e1900 */
[----:B------:R-:W-:-:S05]  /*0960*/  VIADD R10, R17, 0x100 ;  /* 0x00000100110a7836 */ /* 0x000fca0000000000 */
[----:B------:R-:W-:Y:S01]  /*0970*/  ISETP.GE.AND P1, PT, R10, UR8, PT ;  /* 0x000000080a007c0c */ /* 0x000fe2000bf26270 */
[----:B------:R-:W-:Y:S01]  /*0980*/  IMAD.WIDE R10, R21, 0x4, R2 ;  /* 0x00000004150a7825 */ /* 0x000fe200078e0202 */
[----:B--2---:R-:W-:-:S04]  /*0990*/  @!P2 LOP3.LUT R20, R20, 0x80000001, RZ, 0xc0, !PT ;  /* 0x800000011414a812 */ /* 0x004fc800078ec0ff */
[----:B------:R-:W-:-:S04]  /*09a0*/  @!P2 ISETP.NE.AND P0, PT, R20, 0x1, PT ;  /* 0x000000011400a80c */ /* 0x000fc80003f05270 */
[----:B---3--:R-:W-:-:S05]  /*09b0*/  @!P2 SEL R21, R16, RZ, !P0 ;  /* 0x000000ff1015a207 */ /* 0x008fca0004000000 */
[----:B------:R1:W-:Y:S04]  /*09c0*/  @!P2 STG.E desc[UR14][R10.64], R21 ;  /* 0x000000150a00a986 */ /* 0x0003e8000c10190e */
[----:B0-----:R-:W2:Y:S04]  /*09d0*/  @!P1 LDG.E R19, desc[UR14][R12.64+0x200] ;  /* 0x0002000e0c139981 */ /* 0x001ea8000c1e1900 */
[----:B------:R-:W3:Y:S01]  /*09e0*/  @!P1 LDG.E R18, desc[UR14][R14.64+0x200] ;  /* 0x0002000e0e129981 */ /* 0x000ee2000c1e1900 */
[----:B------:R-:W-:-:S05]  /*09f0*/  VIADD R16, R17, 0x180 ;  /* 0x0000018011107836 */ /* 0x000fca0000000000 */
[----:B------:R-:W-:Y:S02]  /*0a00*/  ISETP.GE.AND P2, PT, R16, UR8, PT ;  /* 0x0000000810007c0c */ /* 0x000fe4000bf46270 */
[----:B--2---:R-:W-:-:S04]  /*0a10*/  @!P1 LOP3.LUT R19, R19, 0x80000001, RZ, 0xc0, !PT ;  /* 0x8000000113139812 */ /* 0x004fc800078ec0ff */
[----:B------:R-:W-:-:S04]  /*0a20*/  @!P1 ISETP.NE.AND P0, PT, R19, 0x1, PT ;  /* 0x000000011300980c */ /* 0x000fc80003f05270 */
[----:B---3--:R-:W-:-:S05]  /*0a30*/  @!P1 SEL R23, R18, RZ, !P0 ;  /* 0x000000ff12179207 */ /* 0x008fca0004000000 */
[----:B------:R0:W-:Y:S04]  /*0a40*/  @!P1 STG.E desc[UR14][R10.64+0x200], R23 ;  /* 0x000200170a009986 */ /* 0x0001e8000c10190e */
[----:B------:R-:W2:Y:S04]  /*0a50*/  @!P2 LDG.E R19, desc[UR14][R12.64+0x400] ;  /* 0x0004000e0c13a981 */ /* 0x000ea8000c1e1900 */
[----:B------:R-:W1:Y:S01]  /*0a60*/  @!P2 LDG.E R18, desc[UR14][R14.64+0x400] ;  /* 0x0004000e0e12a981 */ /* 0x000e62000c1e1900 */
[----:B------:R-:W-:-:S05]  /*0a70*/  VIADD R16, R17, 0x200 ;  /* 0x0000020011107836 */ /* 0x000fca0000000000 */
[----:B------:R-:W-:Y:S02]  /*0a80*/  ISETP.GE.AND P1, PT, R16, UR8, PT ;  /* 0x0000000810007c0c */ /* 0x000fe4000bf26270 */
[----:B--2---:R-:W-:-:S04]  /*0a90*/  @!P2 LOP3.LUT R19, R19, 0x80000001, RZ, 0xc0, !PT ;  /* 0x800000011313a812 */ /* 0x004fc800078ec0ff */
[----:B------:R-:W-:-:S04]  /*0aa0*/  @!P2 ISETP.NE.AND P0, PT, R19, 0x1, PT ;  /* 0x000000011300a80c */ /* 0x000fc80003f05270 */
[----:B-1----:R-:W-:-:S05]  /*0ab0*/  @!P2 SEL R21, R18, RZ, !P0 ;  /* 0x000000ff1215a207 */ /* 0x002fca0004000000 */
[----:B------:R1:W-:Y:S04]  /*0ac0*/  @!P2 STG.E desc[UR14][R10.64+0x400], R21 ;  /* 0x000400150a00a986 */ /* 0x0003e8000c10190e */
[----:B------:R-:W2:Y:S04]  /*0ad0*/  @!P1 LDG.E R19, desc[UR14][R12.64+0x600] ;  /* 0x0006000e0c139981 */ /* 0x000ea8000c1e1900 */
[----:B------:R-:W0:Y:S01]  /*0ae0*/  @!P1 LDG.E R18, desc[UR14][R14.64+0x600] ;  /* 0x0006000e0e129981 */ /* 0x000e22000c1e1900 */
[----:B------:R-:W-:-:S05]  /*0af0*/  VIADD R16, R17, 0x280 ;  /* 0x0000028011107836 */ /* 0x000fca0000000000 */
[----:B------:R-:W-:Y:S02]  /*0b00*/  ISETP.GE.AND P2, PT, R16, UR8, PT ;  /* 0x0000000810007c0c */ /* 0x000fe4000bf46270 */
[----:B--2---:R-:W-:-:S04]  /*0b10*/  @!P1 LOP3.LUT R19, R19, 0x80000001, RZ, 0xc0, !PT ;  /* 0x8000000113139812 */ /* 0x004fc800078ec0ff */
[----:B------:R-:W-:-:S04]  /*0b20*/  @!P1 ISETP.NE.AND P0, PT, R19, 0x1, PT ;  /* 0x000000011300980c */ /* 0x000fc80003f05270 */
[----:B0-----:R-:W-:-:S05]  /*0b30*/  @!P1 SEL R23, R18, RZ, !P0 ;  /* 0x000000ff12179207 */ /* 0x001fca0004000000 */
        /* <DEDUP_REMOVED lines=10> */
[----:B------:R-:W3:Y:S01]  /*0be0*/  @!P1 LDG.E R16, desc[UR14][R14.64+0xa00] ;  /* 0x000a000e0e109981 */ /* 0x000ee2000c1e1900 */
[----:B------:R-:W-:Y:S01]  /*0bf0*/  VIADD R17, R17, 0x380 ;  /* 0x0000038011117836 */ /* 0x000fe20000000000 */
[----:B------:R-:W-:Y:S01]  /*0c00*/  BSSY.RECONVERGENT B0, `(.L_x_201) ;  /* 0x000000f000007945 */ /* 0x000fe20003800200 */
[----:B------:R-:W-:Y:S01]  /*0c10*/  VIADD R8, R8, 0x8 ;  /* 0x0000000808087836 */ /* 0x000fe20000000000 */
[----:B--2---:R-:W-:-:S04]  /*0c20*/  @!P1 LOP3.LUT R18, R18, 0x80000001, RZ, 0xc0, !PT ;  /* 0x8000000112129812 */ /* 0x004fc800078ec0ff */
[----:B------:R-:W-:-:S04]  /*0c30*/  @!P1 ISETP.NE.AND P0, PT, R18, 0x1, PT ;  /* 0x000000011200980c */ /* 0x000fc80003f05270 */
[----:B---3--:R-:W-:Y:S02]  /*0c40*/  @!P1 SEL R19, R16, RZ, !P0 ;  /* 0x000000ff10139207 */ /* 0x008fe40004000000 */
[----:B------:R-:W-:-:S03]  /*0c50*/  ISETP.GE.AND P0, PT, R17, UR8, PT ;  /* 0x0000000811007c0c */ /* 0x000fc6000bf06270 */
[----:B------:R0:W-:Y:S01]  /*0c60*/  @!P1 STG.E desc[UR14][R10.64+0xa00], R19 ;  /* 0x000a00130a009986 */ /* 0x0001e2000c10190e */
[----:B------:R-:W-:-:S09]  /*0c70*/  ISETP.NE.AND P1, PT, R8, R0, PT ;  /* 0x000000000800720c */ /* 0x000fd20003f25270 */
[----:B------:R-:W-:Y:S05]  /*0c80*/  @P0 BRA `(.L_x_202) ;  /* 0x0000000000180947 */ /* 0x000fea0003800000 */
[----:B------:R-:W2:Y:S04]  /*0c90*/  LDG.E R12, desc[UR14][R12.64+0xc00] ;  /* 0x000c000e0c0c7981 */ /* 0x000ea8000c1e1900 */
[----:B------:R-:W3:Y:S01]  /*0ca0*/  LDG.E R14, desc[UR14][R14.64+0xc00] ;  /* 0x000c000e0e0e7981 */ /* 0x000ee2000c1e1900 */
[----:B--2---:R-:W-:-:S04]  /*0cb0*/  LOP3.LUT R16, R12, 0x80000001, RZ, 0xc0, !PT ;  /* 0x800000010c107812 */ /* 0x004fc800078ec0ff */
[----:B------:R-:W-:-:S04]  /*0cc0*/  ISETP.NE.AND P0, PT, R16, 0x1, PT ;  /* 0x000000011000780c */ /* 0x000fc80003f05270 */
[----:B---3--:R-:W-:-:S05]  /*0cd0*/  SEL R17, R14, RZ, !P0 ;  /* 0x000000ff0e117207 */ /* 0x008fca0004000000 */
[----:B------:R1:W-:Y:S04]  /*0ce0*/  STG.E desc[UR14][R10.64+0xc00], R17 ;  /* 0x000c00110a007986 */ /* 0x0003e8000c10190e */
.L_x_202:
[----:B------:R-:W-:Y:S05]  /*0cf0*/  BSYNC.RECONVERGENT B0 ;  /* 0x0000000000007941 */ /* 0x000fea0003800200 */
.L_x_201:
[----:B------:R-:W-:Y:S05]  /*0d00*/  @P1 BRA `(.L_x_203) ;  /* 0xfffffff800d01947 */ /* 0x000fea000383ffff */
.L_x_188:
[----:B------:R-:W-:-:S13]  /*0d10*/  ISETP.NE.AND P0, PT, RZ, UR5, PT ;  /* 0x00000005ff007c0c */ /* 0x000fda000bf05270 */
[----:B------:R-:W-:Y:S05]  /*0d20*/  @!P0 EXIT ;  /* 0x000000000000894d */ /* 0x000fea0003800000 */
[----:B------:R-:W5:Y:S01]  /*0d30*/  LDC R8, c[0x0][0x388] ;  /* 0x0000e200ff087b82 */ /* 0x000f620000000800 */
[----:B------:R-:W-:Y:S01]  /*0d40*/  UISETP.GE.U32.AND UP0, UPT, UR5, 0x4, UPT ;  /* 0x000000040500788c */ /* 0x000fe2000bf06070 */
[----:B-----5:R-:W-:-:S04]  /*0d50*/  LOP3.LUT R22, R8, 0x3, RZ, 0xc0, !PT ;  /* 0x0000000308167812 */ /* 0x020fc800078ec0ff */
[----:B------:R-:W-:-:S04]  /*0d60*/  ISETP.NE.AND P0, PT, R22, RZ, PT ;  /* 0x000000ff1600720c */ /* 0x000fc80003f05270 */
[----:B------:R-:W-:Y:S09]  /*0d70*/  BRA.U !UP0, `(.L_x_204) ;  /* 0x0000000108b47547 */ /* 0x000ff2000b800000 */
[----:B01----:R-:W-:-:S05]  /*0d80*/  IMAD R11, R0, 0x80, R9 ;  /* 0x00000080000b7824 */ /* 0x003fca00078e0209 */
[----:B------:R-:W-:-:S13]  /*0d90*/  ISETP.GE.AND P1, PT, R11, UR8, PT ;  /* 0x000000080b007c0c */ /* 0x000fda000bf26270 */
[----:B--234-:R-:W-:-:S04]  /*0da0*/  @!P1 IMAD.WIDE R14, R11, 0x4, R6 ;  /* 0x000000040b0e9825 */ /* 0x01cfc800078e0206 */
[C---:B------:R-:W-:Y:S02]  /*0db0*/  @!P1 IMAD.WIDE R12, R11.reuse, 0x4, R4 ;  /* 0x000000040b0c9825 */ /* 0x040fe400078e0204 */
[----:B------:R-:W2:Y:S04]  /*0dc0*/  @!P1 LDG.E R14, desc[UR14][R14.64] ;  /* 0x0000000e0e0e9981 */ /* 0x000ea8000c1e1900 */
[----:B------:R-:W3:Y:S01]  /*0dd0*/  @!P1 LDG.E R12, desc[UR14][R12.64] ;  /* 0x0000000e0c0c9981 */ /* 0x000ee2000c1e1900 */
[C---:B------:R-:W-:Y:S02]  /*0de0*/  VIADD R21, R11.reuse, 0x80 ;  /* 0x000000800b157836 */ /* 0x040fe40000000000 */
[----:B------:R-:W-:-:S03]  /*0df0*/  @!P1 IMAD.WIDE R16, R11, 0x4, R2 ;  /* 0x000000040b109825 */ /* 0x000fc600078e0202 */
[----:B------:R-:W-:-:S13]  /*0e00*/  ISETP.GE.AND P3, PT, R21, UR8, PT ;  /* 0x0000000815007c0c */ /* 0x000fda000bf66270 */
[----:B------:R-:W-:Y:S01]  /*0e10*/  @!P3 IMAD.WIDE R18, R21, 0x4, R6 ;  /* 0x000000041512b825 */ /* 0x000fe200078e0206 */
[----:B--2---:R-:W-:-:S04]  /*0e20*/  @!P1 LOP3.LUT R10, R14, 0x80000001, RZ, 0xc0, !PT ;  /* 0x800000010e0a9812 */ /* 0x004fc800078ec0ff */
[----:B------:R-:W-:-:S04]  /*0e30*/  @!P1 ISETP.NE.AND P2, PT, R10, 0x1, PT ;  /* 0x000000010a00980c */ /* 0x000fc80003f45270 */
[----:B---3--:R-:W-:Y:S01]  /*0e40*/  @!P1 SEL R23, R12, RZ, !P2 ;  /* 0x000000ff0c179207 */ /* 0x008fe20005000000 */
[----:B------:R-:W-:-:S04]  /*0e50*/  @!P3 IMAD.WIDE R14, R21, 0x4, R4 ;  /* 0x00000004150eb825 */ /* 0x000fc800078e0204 */
[----:B------:R0:W-:Y:S04]  /*0e60*/  @!P1 STG.E desc[UR14][R16.64], R23 ;  /* 0x0000001710009986 */ /* 0x0001e8000c10190e */
[----:B------:R-:W2:Y:S04]  /*0e70*/  @!P3 LDG.E R18, desc[UR14][R18.64] ;  /* 0x0000000e1212b981 */ /* 0x000ea8000c1e1900 */
[----:B------:R-:W3:Y:S01]  /*0e80*/  @!P3 LDG.E R14, desc[UR14][R14.64] ;  /* 0x0000000e0e0eb981 */ /* 0x000ee2000c1e1900 */
[----:B------:R-:W-:Y:S02]  /*0e90*/  VIADD R27, R11, 0x100 ;  /* 0x000001000b1b7836 */ /* 0x000fe40000000000 */
[----:B------:R-:W-:-:S03]  /*0ea0*/  @!P3 IMAD.WIDE R12, R21, 0x4, R2 ;  /* 0x00000004150cb825 */ /* 0x000fc600078e0202 */
[----:B------:R-:W-:-:S13]  /*0eb0*/  ISETP.GE.AND P2, PT, R27, UR8, PT ;  /* 0x000000081b007c0c */ /* 0x000fda000bf46270 */
[----:B------:R-:W-:-:S04]  /*0ec0*/  @!P2 IMAD.WIDE R20, R27, 0x4, R6 ;  /* 0x000000041b14a825 */ /* 0x000fc800078e0206 */
[----:B0-----:R-:W-:Y:S01]  /*0ed0*/  @!P2 IMAD.WIDE R16, R27, 0x4, R4 ;  /* 0x000000041b10a825 */ /* 0x001fe200078e0204 */
[----:B--2---:R-:W-:-:S04]  /*0ee0*/  @!P3 LOP3.LUT R10, R18, 0x80000001, RZ, 0xc0, !PT ;  /* 0x80000001120ab812 */ /* 0x004fc800078ec0ff */
[----:B------:R-:W-:-:S04]  /*0ef0*/  @!P3 ISETP.NE.AND P1, PT, R10, 0x1, PT ;  /* 0x000000010a00b80c */ /* 0x000fc80003f25270 */
[----:B---3--:R-:W-:-:S05]  /*0f00*/  @!P3 SEL R25, R14, RZ, !P1 ;  /* 0x000000ff0e19b207 */ /* 0x008fca0004800000 */
[----:B------:R0:W-:Y:S04]  /*0f10*/  @!P3 STG.E desc[UR14][R12.64], R25 ;  /* 0x000000190c00b986 */ /* 0x0001e8000c10190e */
[----:B------:R-:W2:Y:S04]  /*0f20*/  @!P2 LDG.E R20, desc[UR14][R20.64] ;  /* 0x0000000e1414a981 */ /* 0x000ea8000c1e1900 */
[----:B------:R-:W3:Y:S01]  /*0f30*/  @!P2 LDG.E R16, desc[UR14][R16.64] ;  /* 0x0000000e1010a981 */ /* 0x000ee2000c1e1900 */
[----:B------:R-:W-:-:S05]  /*0f40*/  VIADD R23, R11, 0x180 ;  /* 0x000001800b177836 */ /* 0x000fca0000000000 */
[----:B------:R-:W-:-:S13]  /*0f50*/  ISETP.GE.AND P3, PT, R23, UR8, PT ;  /* 0x0000000817007c0c */ /* 0x000fda000bf66270 */
[----:B------:R-:W-:-:S04]  /*0f60*/  @!P3 IMAD.WIDE R14, R23, 0x4, R6 ;  /* 0x00000004170eb825 */ /* 0x000fc800078e0206 */
[----:B0-----:R-:W-:Y:S01]  /*0f70*/  @!P3 IMAD.WIDE R12, R23, 0x4, R4 ;  /* 0x00000004170cb825 */ /* 0x001fe200078e0204 */
[----:B--2---:R-:W-:-:S04]  /*0f80*/  @!P2 LOP3.LUT R10, R20, 0x80000001, RZ, 0xc0, !PT ;  /* 0x80000001140aa812 */ /* 0x004fc800078ec0ff */
[----:B------:R-:W-:Y:S01]  /*0f90*/  @!P2 ISETP.NE.AND P1, PT, R10, 0x1, PT ;  /* 0x000000010a00a80c */ /* 0x000fe20003f25270 */
[----:B------:R-:W-:-:S03]  /*0fa0*/  @!P2 IMAD.WIDE R10, R27, 0x4, R2 ;  /* 0x000000041b0aa825 */ /* 0x000fc600078e0202 */
[----:B---3--:R-:W-:-:S05]  /*0fb0*/  @!P2 SEL R19, R16, RZ, !P1 ;  /* 0x000000ff1013a207 */ /* 0x008fca0004800000 */
[----:B------:R0:W-:Y:S04]  /*0fc0*/  @!P2 STG.E desc[UR14][R10.64], R19 ;  /* 0x000000130a00a986 */ /* 0x0001e8000c10190e */
[----:B------:R-:W2:Y:S04]  /*0fd0*/  @!P3 LDG.E R14, desc[UR14][R14.64] ;  /* 0x0000000e0e0eb981 */ /* 0x000ea8000c1e1900 */
[----:B------:R-:W3:Y:S01]  /*0fe0*/  @!P3 LDG.E R12, desc[UR14][R12.64] ;  /* 0x0000000e0c0cb981 */ /* 0x000ee2000c1e1900 */
[----:B------:R-:W-:Y:S01]  /*0ff0*/  VIADD R0, R0, 0x4 ;  /* 0x0000000400007836 */ /* 0x000fe20000000000 */
[----:B--2---:R-:W-:-:S04]  /*1000*/  @!P3 LOP3.LUT R16, R14, 0x80000001, RZ, 0xc0, !PT ;  /* 0x800000010e10b812 */ /* 0x004fc800078ec0ff */
[----:B------:R-:W-:Y:S01]  /*1010*/  @!P3 ISETP.NE.AND P1, PT, R16, 0x1, PT ;  /* 0x000000011000b80c */ /* 0x000fe20003f25270 */
[----:B------:R-:W-:-:S03]  /*1020*/  @!P3 IMAD.WIDE R16, R23, 0x4, R2 ;  /* 0x000000041710b825 */ /* 0x000fc600078e0202 */
[----:B---3--:R-:W-:-:S05]  /*1030*/  @!P3 SEL R21, R12, RZ, !P1 ;  /* 0x000000ff0c15b207 */ /* 0x008fca0004800000 */
[----:B------:R0:W-:Y:S04]  /*1040*/  @!P3 STG.E desc[UR14][R16.64], R21 ;  /* 0x000000151000b986 */ /* 0x0001e8000c10190e */
.L_x_204:
[----:B------:R-:W-:Y:S05]  /*1050*/  @!P0 EXIT ;  /* 0x000000000000894d */ /* 0x000fea0003800000 */
[----:B------:R-:W-:Y:S02]  /*1060*/  ISETP.NE.AND P0, PT, R22, 0x1, PT ;  /* 0x000000011600780c */ /* 0x000fe40003f05270 */
[----:B------:R-:W-:-:S04]  /*1070*/  LOP3.LUT R8, R8, 0x1, RZ, 0xc0, !PT ;  /* 0x0000000108087812 */ /* 0x000fc800078ec0ff */
[----:B------:R-:W-:-:S07]  /*1080*/  ISETP.NE.U32.AND P3, PT, R8, 0x1, PT ;  /* 0x000000010800780c */ /* 0x000fce0003f65070 */
[----:B------:R-:W-:Y:S06]  /*1090*/  @!P0 BRA `(.L_x_205) ;  /* 0x00000000005c8947 */ /* 0x000fec0003800000 */
[----:B01234-:R-:W-:-:S05]  /*10a0*/  IMAD R15, R0, 0x80, R9 ;  /* 0x00000080000f7824 */ /* 0x01ffca00078e0209 */
[----:B------:R-:W-:-:S13]  /*10b0*/  ISETP.GE.AND P0, PT, R15, UR8, PT ;  /* 0x000000080f007c0c */ /* 0x000fda000bf06270 */
[----:B------:R-:W-:-:S04]  /*10c0*/  @!P0 IMAD.WIDE R12, R15, 0x4, R6 ;  /* 0x000000040f0c8825 */ /* 0x000fc800078e0206 */
        /* <DEDUP_REMOVED lines=14> */
[----:B------:R-:W-:-:S04]  /*11b0*/  @!P2 IMAD.WIDE R10, R21, 0x4, R2 ;  /* 0x00000004150aa825 */ /* 0x000fc800078e0202 */
[----:B------:R-:W-:Y:S01]  /*11c0*/  VIADD R0, R0, 0x2 ;  /* 0x0000000200007836 */ /* 0x000fe20000000000 */
[----:B--2---:R-:W-:-:S04]  /*11d0*/  @!P2 LOP3.LUT R8, R16, 0x80000001, RZ, 0xc0, !PT ;  /* 0x800000011008a812 */ /* 0x004fc800078ec0ff */
[----:B------:R-:W-:-:S04]  /*11e0*/  @!P2 ISETP.NE.AND P0, PT, R8, 0x1, PT ;  /* 0x000000010800a80c */ /* 0x000fc80003f05270 */
[----:B---3--:R-:W-:-:S05]  /*11f0*/  @!P2 SEL R21, R12, RZ, !P0 ;  /* 0x000000ff0c15a207 */ /* 0x008fca0004000000 */
[----:B------:R0:W-:Y:S04]  /*1200*/  @!P2 STG.E desc[UR14][R10.64], R21 ;  /* 0x000000150a00a986 */ /* 0x0001e8000c10190e */
.L_x_205:
[----:B------:R-:W-:Y:S05]  /*1210*/  @P3 EXIT ;  /* 0x000000000000394d */ /* 0x000fea0003800000 */
[----:B0-----:R-:W-:-:S05]  /*1220*/  IMAD R9, R0, 0x80, R9 ;  /* 0x0000008000097824 */ /* 0x001fca00078e0209 */
[----:B------:R-:W-:-:S13]  /*1230*/  ISETP.GE.AND P0, PT, R9, UR8, PT ;  /* 0x0000000809007c0c */ /* 0x000fda000bf06270 */
[----:B------:R-:W-:Y:S05]  /*1240*/  @P0 EXIT ;  /* 0x000000000000094d */ /* 0x000fea0003800000 */
[----:B------:R-:W-:-:S04]  /*1250*/  IMAD.WIDE R6, R9, 0x4, R6 ;  /* 0x0000000409067825 */ /* 0x000fc800078e0206 */
[C---:B------:R-:W-:Y:S02]  /*1260*/  IMAD.WIDE R4, R9.reuse, 0x4, R4 ;  /* 0x0000000409047825 */ /* 0x040fe400078e0204 */
[----:B------:R-:W5:Y:S04]  /*1270*/  LDG.E R6, desc[UR14][R6.64] ;  /* 0x0000000e06067981 */ /* 0x000f68000c1e1900 */
[----:B------:R-:W2:Y:S01]  /*1280*/  LDG.E R4, desc[UR14][R4.64] ;  /* 0x0000000e04047981 */ /* 0x000ea2000c1e1900 */
[----:B------:R-:W-:Y:S01]  /*1290*/  IMAD.WIDE R2, R9, 0x4, R2 ;  /* 0x0000000409027825 */ /* 0x000fe200078e0202 */
[----:B-----5:R-:W-:-:S04]  /*12a0*/  LOP3.LUT R0, R6, 0x80000001, RZ, 0xc0, !PT ;  /* 0x8000000106007812 */ /* 0x020fc800078ec0ff */
[----:B------:R-:W-:-:S04]  /*12b0*/  ISETP.NE.AND P0, PT, R0, 0x1, PT ;  /* 0x000000010000780c */ /* 0x000fc80003f05270 */
[----:B--2---:R-:W-:-:S05]  /*12c0*/  SEL R9, R4, RZ, !P0 ;  /* 0x000000ff04097207 */ /* 0x004fca0004000000 */
[----:B------:R-:W-:Y:S01]  /*12d0*/  STG.E desc[UR14][R2.64], R9 ;  /* 0x0000000902007986 */ /* 0x000fe2000c10190e */
[----:B------:R-:W-:Y:S05]  /*12e0*/  EXIT ;  /* 0x000000000000794d */ /* 0x000fea0003800000 */
.L_x_187:
[----:B------:R-:W-:-:S06]  /*12f0*/  UISETP.GE.AND UP0, UPT, UR12, 0x1, UPT ;  /* 0x000000010c00788c */ /* 0x000fcc000bf06270 */
[----:B------:R-:W-:-:S13]  /*1300*/  PLOP3.LUT P0, PT, PT, PT, UP0, 0x80, 0x8 ;  /* 0x000000000008781c */ /* 0x000fda0003f0f008 */
[----:B0-----:R-:W-:Y:S05]  /*1310*/  @!P0 EXIT ;  /* 0x000000000000894d */ /* 0x001fea0003800000 */
[----:B------:R-:W0:Y:S01]  /*1320*/  S2R R11, SR_TID.X ;  /* 0x00000000000b7919 */ /* 0x000e220000002100 */
[----:B------:R-:W-:Y:S01]  /*1330*/  UISETP.GE.U32.AND UP0, UPT, UR12, 0x8, UPT ;  /* 0x000000080c00788c */ /* 0x000fe2000bf06070 */
[----:B------:R-:W-:-:S08]  /*1340*/  IMAD.MOV.U32 R0, RZ, RZ, RZ ;  /* 0x000000ffff007224 */ /* 0x000fd000078e00ff */
[----:B------:R-:W-:Y:S05]  /*1350*/  BRA.U !UP0, `(.L_x_206) ;  /* 0x0000000508607547 */ /* 0x000fea000b800000 */
[----:B------:R-:W1:Y:S01]  /*1360*/  LDC.64 R4, c[0x0][0x390] ;  /* 0x0000e400ff047b82 */ /* 0x000e620000000a00 */
[----:B------:R-:W-:Y:S01]  /*1370*/  UIADD3 UR8, UP0, UPT, UR20, 0x600, URZ ;  /* 0x0000060014087890 */ /* 0x000fe2000ff1e0ff */
[----:B0-----:R-:W-:Y:S01]  /*1380*/  VIADD R0, R11, 0x80 ;  /* 0x000000800b007836 */ /* 0x001fe20000000000 */
[----:B------:R-:W-:Y:S02]  /*1390*/  ULOP3.LUT UR12, UR12, 0x7ffffff8, URZ, 0xc0, !UPT ;  /* 0x7ffffff80c0c7892 */ /* 0x000fe4000f8ec0ff */
[----:B------:R-:W-:Y:S02]  /*13a0*/  UIADD3 UR10, UP2, UPT, UR8, UR4, URZ ;  /* 0x00000004080a7290 */ /* 0x000fe4000ff5e0ff */
[----:B------:R-:W-:Y:S01]  /*13b0*/  UIADD3 UR6, UP1, UPT, UR8, UR6, URZ ;  /* 0x0000000608067290 */ /* 0x000fe2000ff3e0ff */
[----:B------:R-:W0:Y:S01]  /*13c0*/  LDC.64 R6, c[0x0][0x398] ;  /* 0x0000e600ff067b82 */ /* 0x000e220000000a00 */
[----:B------:R-:W-:Y:S02]  /*13d0*/  UIADD3.X UR4, UPT, UPT, URZ, UR9, URZ, UP0, !UPT ;  /* 0x00000009ff047290 */ /* 0x000fe400087fe4ff */
[----:B------:R-:W-:-:S02]  /*13e0*/  UIADD3 UR8, UP0, UPT, UR8, UR16, URZ ;  /* 0x0000001008087290 */ /* 0x000fc4000ff1e0ff */
[----:B------:R-:W-:Y:S02]  /*13f0*/  UIADD3.X UR7, UPT, UPT, UR4, UR7, URZ, UP1, !UPT ;  /* 0x0000000704077290 */ /* 0x000fe40008ffe4ff */
[----:B------:R-:W-:Y:S01]  /*1400*/  UIADD3.X UR5, UPT, UPT, UR4, UR5, URZ, UP2, !UPT ;  /* 0x0000000504057290 */ /* 0x000fe200097fe4ff */
[----:B------:R-:W2:Y:S01]  /*1410*/  LDC.64 R8, c[0x0][0x3a0] ;  /* 0x0000e800ff087b82 */ /* 0x000ea20000000a00 */
[----:B------:R-:W-:Y:S02]  /*1420*/  UIADD3.X UR17, UPT, UPT, UR4, UR17, URZ, UP0, !UPT ;  /* 0x0000001104117290 */ /* 0x000fe400087fe4ff */
[----:B------:R-:W-:Y:S01]  /*1430*/  UIADD3 UR4, UPT, UPT, -UR12, URZ, URZ ;  /* 0x000000ff0c047290 */ /* 0x000fe2000fffe1ff */
[----:B-1----:R-:W-:-:S04]  /*1440*/  IMAD.WIDE.U32 R4, R11, 0x4, R4 ;  /* 0x000000040b047825 */ /* 0x002fc800078e0004 */
[----:B0-----:R-:W-:-:S04]  /*1450*/  IMAD.WIDE.U32 R6, R11, 0x4, R6 ;  /* 0x000000040b067825 */ /* 0x001fc800078e0006 */
[----:B--2---:R-:W-:-:S07]  /*1460*/  IMAD.WIDE.U32 R8, R11, 0x4, R8 ;  /* 0x000000040b087825 */ /* 0x004fce00078e0008 */
.L_x_207:
[----:B------:R-:W-:-:S04]  /*1470*/  IADD3 R12, P0, PT, R8, UR20, RZ ;  /* 0x00000014080c7c10 */ /* 0x000fc8000ff1e0ff */
[----:B------:R-:W-:Y:S02]  /*1480*/  IADD3.X R13, PT, PT, R9, UR9, RZ, P0, !PT ;  /* 0x00000009090d7c10 */ /* 0x000fe400087fe4ff */
[----:B0-----:R-:W-:-:S03]  /*1490*/  IADD3 R14, P0, PT, R6, UR20, RZ ;  /* 0x00000014060e7c10 */ /* 0x001fc6000ff1e0ff */
[----:B------:R0:W2:Y:S01]  /*14a0*/  LDG.E R12, desc[UR14][R12.64] ;  /* 0x0000000e0c0c7981 */ /* 0x0000a2000c1e1900 */
[----:B------:R-:W-:-:S05]  /*14b0*/  IADD3.X R15, PT, PT, R7, UR9, RZ, P0, !PT ;  /* 0x00000009070f7c10 */ /* 0x000fca00087fe4ff */
[----:B------:R-:W3:Y:S01]  /*14c0*/  LDG.E R14, desc[UR14][R14.64] ;  /* 0x0000000e0e0e7981 */ /* 0x000ee2000c1e1900 */
[----:B------:R-:W-:Y:S01]  /*14d0*/  IADD3 R16, P1, PT, R4, UR20, RZ ;  /* 0x0000001404107c10 */ /* 0x000fe2000ff3e0ff */
[----:B------:R-:W-:Y:S02]  /*14e0*/  IMAD.U32 R10, RZ, RZ, UR8 ;  /* 0x00000008ff0a7e24 */ /* 0x000fe4000f8e00ff */
[----:B------:R-:W-:Y:S02]  /*14f0*/  IMAD.U32 R11, RZ, RZ, UR17 ;  /* 0x00000011ff0b7e24 */ /* 0x000fe4000f8e00ff */
[----:B0-----:R-:W-:Y:S02]  /*1500*/  IMAD.U32 R13, RZ, RZ, UR7 ;  /* 0x00000007ff0d7e24 */ /* 0x001fe4000f8e00ff */
[----:B------:R-:W-:Y:S01]  /*1510*/  IMAD.WIDE R10, R0, 0x4, R10 ;  /* 0x00000004000a7825 */ /* 0x000fe200078e020a */
[----:B--2---:R-:W-:-:S03]  /*1520*/  LOP3.LUT R17, R12, 0x80000001, RZ, 0xc0, !PT ;  /* 0x800000010c117812 */ /* 0x004fc600078ec0ff */
[----:B------:R-:W-:Y:S01]  /*1530*/  IMAD.U32 R12, RZ, RZ, UR6 ;  /* 0x00000006ff0c7e24 */ /* 0x000fe2000f8e00ff */
[----:B------:R-:W-:Y:S02]  /*1540*/  ISETP.NE.AND P0, PT, R17, 0x1, PT ;  /* 0x000000011100780c */ /* 0x000fe40003f05270 */
[----:B------:R-:W-:Y:S02]  /*1550*/  IADD3.X R17, PT, PT, R5, UR9, RZ, P1, !PT ;  /* 0x0000000905117c10 */ /* 0x000fe40008ffe4ff */
[----:B---3--:R-:W-:Y:S01]  /*1560*/  SEL R19, R14, RZ, !P0 ;  /* 0x000000ff0e137207 */ /* 0x008fe20004000000 */
[----:B------:R-:W-:-:S04]  /*1570*/  IMAD.WIDE R12, R0, 0x4, R12 ;  /* 0x00000004000c7825 */ /* 0x000fc800078e020c */
[----:B------:R0:W-:Y:S04]  /*1580*/  STG.E desc[UR14][R16.64], R19 ;  /* 0x0000001310007986 */ /* 0x0001e8000c10190e */
[----:B------:R-:W2:Y:S04]  /*1590*/  LDG.E R15, desc[UR14][R10.64+-0x600] ;  /* 0xfffa000e0a0f7981 */ /* 0x000ea8000c1e1900 */
[----:B------:R-:W3:Y:S01]  /*15a0*/  LDG.E R18, desc[UR14][R12.64+-0x600] ;  /* 0xfffa000e0c127981 */ /* 0x000ee2000c1e1900 */
[----:B------:R-:W-:Y:S01]  /*15b0*/  IMAD.U32 R14, RZ, RZ, UR10 ;  /* 0x0000000aff0e7e24 */ /* 0x000fe2000f8e00ff */
[----:B--2---:R-:W-:Y:S01]  /*15c0*/  LOP3.LUT R20, R15, 0x80000001, RZ, 0xc0, !PT ;  /* 0x800000010f147812 */ /* 0x004fe200078ec0ff */
[----:B------:R-:W-:-:S03]  /*15d0*/  IMAD.U32 R15, RZ, RZ, UR5 ;  /* 0x00000005ff0f7e24 */ /* 0x000fc6000f8e00ff */
[----:B------:R-:W-:Y:S01]  /*15e0*/  ISETP.NE.AND P0, PT, R20, 0x1, PT ;  /* 0x000000011400780c */ /* 0x000fe20003f05270 */
[----:B------:R-:W-:-:S03]  /*15f0*/  IMAD.WIDE R14, R0, 0x4, R14 ;  /* 0x00000004000e7825 */ /* 0x000fc600078e020e */
[----:B---3--:R-:W-:-:S05]  /*1600*/  SEL R21, R18, RZ, !P0 ;  /* 0x000000ff12157207 */ /* 0x008fca0004000000 */
[----:B------:R-:W-:Y:S04]  /*1610*/  STG.E desc[UR14][R14.64+-0x600], R21 ;  /* 0xfffa00150e007986 */ /* 0x000fe8000c10190e */
[----:B0-----:R-:W2:Y:S04]  /*1620*/  LDG.E R17, desc[UR14][R10.64+-0x400] ;  /* 0xfffc000e0a117981 */ /* 0x001ea8000c1e1900 */
[----:B------:R-:W3:Y:S01]  /*1630*/  LDG.E R16, desc[UR14][R12.64+-0x400] ;  /* 0xfffc000e0c107981 */ /* 0x000ee2000c1e1900 */
[----:B--2---:R-:W-:-:S04]  /*1640*/  LOP3.LUT R17, R17, 0x80000001, RZ, 0xc0, !PT ;  /* 0x8000000111117812 */ /* 0x004fc800078ec0ff */
[----:B------:R-:W-:-:S04]  /*1650*/  ISETP.NE.AND P0, PT, R17, 0x1, PT ;  /* 0x000000011100780c */ /* 0x000fc80003f05270 */
[----:B---3--:R-:W-:-:S05]  /*1660*/  SEL R17, R16, RZ, !P0 ;  /* 0x000000ff10117207 */ /* 0x008fca0004000000 */
[----:B------:R0:W-:Y:S04]  /*1670*/  STG.E desc[UR14][R14.64+-0x400], R17 ;  /* 0xfffc00110e007986 */ /* 0x0001e8000c10190e */
[----:B------:R-:W2:Y:S04]  /*1680*/  LDG.E R18, desc[UR14][R10.64+-0x200] ;  /* 0xfffe000e0a127981 */ /* 0x000ea8000c1e1900 */
[----:B------:R-:W3:Y:S01]  /*1690*/  LDG.E R16, desc[UR14][R12.64+-0x200] ;  /* 0xfffe000e0c107981 */ /* 0x000ee2000c1e1900 */
[----:B--2---:R-:W-:-:S04]  /*16a0*/  LOP3.LUT R18, R18, 0x80000001, RZ, 0xc0, !PT ;  /* 0x8000000112127812 */ /* 0x004fc800078ec0ff */
[----:B------:R-:W-:-:S04]  /*16b0*/  ISETP.NE.AND P0, PT, R18, 0x1, PT ;  /* 0x000000011200780c */ /* 0x000fc80003f05270 */
[----:B---3--:R-:W-:-:S05]  /*16c0*/  SEL R19, R16, RZ, !P0 ;  /* 0x000000ff10137207 */ /* 0x008fca0004000000 */
[----:B------:R1:W-:Y:S04]  /*16d0*/  STG.E desc[UR14][R14.64+-0x200], R19 ;  /* 0xfffe00130e007986 */ /* 0x0003e8000c10190e */
[----:B------:R-:W2:Y:S04]  /*16e0*/  LDG.E R18, desc[UR14][R10.64] ;  /* 0x0000000e0a127981 */ /* 0x000ea8000c1e1900 */
[----:B------:R-:W0:Y:S01]  /*16f0*/  LDG.E R16, desc[UR14][R12.64] ;  /* 0x0000000e0c107981 */ /* 0x000e22000c1e1900 */
[----:B--2---:R-:W-:-:S04]  /*1700*/  LOP3.LUT R18, R18, 0x80000001, RZ, 0xc0, !PT ;  /* 0x8000000112127812 */ /* 0x004fc800078ec0ff */
[----:B------:R-:W-:-:S04]  /*1710*/  ISETP.NE.AND P0, PT, R18, 0x1, PT ;  /* 0x000000011200780c */ /* 0x000fc80003f05270 */
[----:B0-----:R-:W-:-:S05]  /*1720*/  SEL R17, R16, RZ, !P0 ;  /* 0x000000ff10117207 */ /* 0x001fca0004000000 */
[----:B------:R0:W-:Y:S04]  /*1730*/  STG.E desc[UR14][R14.64], R17 ;  /* 0x000000110e007986 */ /* 0x0001e8000c10190e */
[----:B------:R-:W2:Y:S04]  /*1740*/  LDG.E R18, desc[UR14][R10.64+0x200] ;  /* 0x0002000e0a127981 */ /* 0x000ea8000c1e1900 */
[----:B------:R-:W1:Y:S01]  /*1750*/  LDG.E R16, desc[UR14][R12.64+0x200] ;  /* 0x0002000e0c107981 */ /* 0x000e62000c1e1900 */
[----:B--2---:R-:W-:-:S04]  /*1760*/  LOP3.LUT R18, R18, 0x80000001, RZ, 0xc0, !PT ;  /* 0x8000000112127812 */ /* 0x004fc800078ec0ff */
[----:B------:R-:W-:-:S04]  /*1770*/  ISETP.NE.AND P0, PT, R18, 0x1, PT ;  /* 0x000000011200780c */ /* 0x000fc80003f05270 */
[----:B-1----:R-:W-:-:S05]  /*1780*/  SEL R19, R16, RZ, !P0 ;  /* 0x000000ff10137207 */ /* 0x002fca0004000000 */
        /* <DEDUP_REMOVED lines=9> */
[----:B------:R-:W-:Y:S01]  /*1820*/  UIADD3 UR20, UP0, UPT, UR20, 0x1000, URZ ;  /* 0x0000100014147890 */ /* 0x000fe2000ff1e0ff */
[----:B------:R-:W-:Y:S01]  /*1830*/  VIADD R0, R0, 0x400 ;  /* 0x0000040000007836 */ /* 0x000fe20000000000 */
[----:B------:R-:W-:-:S02]  /*1840*/  UIADD3 UR4, UPT, UPT, UR4, 0x8, URZ ;  /* 0x0000000804047890 */ /* 0x000fc4000fffe0ff */
[----:B------:R-:W-:Y:S02]  /*1850*/  UIADD3.X UR9, UPT, UPT, URZ, UR9, URZ, UP0, !UPT ;  /* 0x00000009ff097290 */ /* 0x000fe400087fe4ff */
[----:B------:R-:W-:Y:S01]  /*1860*/  UISETP.NE.AND UP0, UPT, UR4, URZ, UPT ;  /* 0x000000ff0400728c */ /* 0x000fe2000bf05270 */
[----:B--2---:R-:W-:-:S04]  /*1870*/  LOP3.LUT R18, R18, 0x80000001, RZ, 0xc0, !PT ;  /* 0x8000000112127812 */ /* 0x004fc800078ec0ff */
[----:B------:R-:W-:-:S04]  /*1880*/  ISETP.NE.AND P0, PT, R18, 0x1, PT ;  /* 0x000000011200780c */ /* 0x000fc80003f05270 */
[----:B-1----:R-:W-:-:S05]  /*1890*/  SEL R19, R16, RZ, !P0 ;  /* 0x000000ff10137207 */ /* 0x002fca0004000000 */
[----:B------:R0:W-:Y:S01]  /*18a0*/  STG.E desc[UR14][R14.64+0x600], R19 ;  /* 0x000600130e007986 */ /* 0x0001e2000c10190e */
[----:B------:R-:W-:Y:S05]  /*18b0*/  BRA.U UP0, `(.L_x_207) ;  /* 0xfffffff900ec7547 */ /* 0x000fea000b83ffff */
[----:B------:R-:W1:Y:S02]  /*18c0*/  LDC R0, c[0x0][0x388] ;  /* 0x0000e200ff007b82 */ /* 0x000e640000000800 */
[----:B-1----:R-:W-:-:S07]  /*18d0*/  LOP3.LUT R0, R0, 0x7ffffff8, RZ, 0xc0, !PT ;  /* 0x7ffffff800007812 */ /* 0x002fce00078ec0ff */
.L_x_206:
[----:B------:R-:W1:Y:S02]  /*18e0*/  LDC R12, c[0x0][0x388] ;  /* 0x0000e200ff0c7b82 */ /* 0x000e640000000800 */
[----:B-1----:R-:W-:-:S04]  /*18f0*/  LOP3.LUT R8, R12, 0x7, RZ, 0xc0, !PT ;  /* 0x000000070c087812 */ /* 0x002fc800078ec0ff */
[----:B------:R-:W-:-:S13]  /*1900*/  ISETP.NE.AND P0, PT, R8, RZ, PT ;  /* 0x000000ff0800720c */ /* 0x000fda0003f05270 */
[----:B------:R-:W-:Y:S05]  /*1910*/  @!P0 EXIT ;  /* 0x000000000000894d */ /* 0x000fea0003800000 */
[----:B------:R-:W-:Y:S01]  /*1920*/  IMAD.SHL.U32 R4, R12, 0x80, RZ ;  /* 0x000000800c047824 */ /* 0x000fe200078e00ff */
[----:B------:R-:W1:Y:S01]  /*1930*/  LDCU.64 UR4, c[0x0][0x398] ;  /* 0x00007300ff0477ac */ /* 0x000e620008000a00 */
[----:B------:R-:W2:Y:S01]  /*1940*/  S2R R13, SR_TID.X ;  /* 0x00000000000d7919 */ /* 0x000ea20000002100 */
[----:B------:R-:W-:Y:S01]  /*1950*/  ISETP.GE.U32.AND P1, PT, R8, 0x4, PT ;  /* 0x000000040800780c */ /* 0x000fe20003f26070 */
[----:B------:R-:W3:Y:S01]  /*1960*/  LDCU.64 UR6, c[0x0][0x3a0] ;  /* 0x00007400ff0677ac */ /* 0x000ee20008000a00 */
[----:B------:R-:W-:Y:S01]  /*1970*/  SHF.R.S32.HI R6, RZ, 0x1f, R4 ;  /* 0x0000001fff067819 */ /* 0x000fe20000011404 */
[----:B------:R-:W-:Y:S01]  /*1980*/  IMAD.WIDE.U32 R4, R4, UR18, RZ ;  /* 0x0000001204047c25 */ /* 0x000fe2000f8e00ff */
[----:B------:R-:W-:-:S03]  /*1990*/  LOP3.LUT R20, R12, 0x3, RZ, 0xc0, !PT ;  /* 0x000000030c147812 */ /* 0x000fc600078ec0ff */
[----:B------:R-:W-:Y:S01]  /*19a0*/  IMAD R7, R6, UR18, RZ ;  /* 0x0000001206077c24 */ /* 0x000fe2000f8e02ff */
[----:B------:R-:W-:Y:S01]  /*19b0*/  ISETP.NE.AND P0, PT, R20, RZ, PT ;  /* 0x000000ff1400720c */ /* 0x000fe20003f05270 */
[----:B------:R-:W-:Y:S02]  /*19c0*/  IMAD.SHL.U32 R6, R4, 0x4, RZ ;  /* 0x0000000404067824 */ /* 0x000fe400078e00ff */
[----:B------:R-:W-:-:S05]  /*19d0*/  IMAD.IADD R7, R5, 0x1, R7 ;  /* 0x0000000105077824 */ /* 0x000fca00078e0207 */
[----:B------:R-:W-:Y:S02]  /*19e0*/  SHF.L.U64.HI R7, R4, 0x2, R7 ;  /* 0x0000000204077819 */ /* 0x000fe40000010207 */
[C---:B-1----:R-:W-:Y:S02]  /*19f0*/  IADD3 R4, P2, PT, R6.reuse, UR4, RZ ;  /* 0x0000000406047c10 */ /* 0x042fe4000ff5e0ff */
[----:B---3--:R-:W-:Y:S02]  /*1a00*/  IADD3 R6, P3, PT, R6, UR6, RZ ;  /* 0x0000000606067c10 */ /* 0x008fe4000ff7e0ff */
[C---:B------:R-:W-:Y:S02]  /*1a10*/  IADD3.X R5, PT, PT, R7.reuse, UR5, RZ, P2, !PT ;  /* 0x0000000507057c10 */ /* 0x040fe400097fe4ff */
[----:B------:R-:W-:Y:S01]  /*1a20*/  IADD3.X R7, PT, PT, R7, UR7, RZ, P3, !PT ;  /* 0x0000000707077c10 */ /* 0x000fe20009ffe4ff */
[----:B------:R-:W-:Y:S08]  /*1a30*/  @!P1 BRA `(.L_x_208) ;  /* 0x0000000000749947 */ /* 0x000ff00003800000 */
[----:B0-2---:R-:W-:-:S04]  /*1a40*/  IMAD R15, R0, 0x80, R13 ;  /* 0x00000080000f7824 */ /* 0x005fc800078e020d */
[----:B------:R-:W-:-:S05]  /*1a50*/  IMAD.WIDE R10, R15, 0x4, R6 ;  /* 0x000000040f0a7825 */ /* 0x000fca00078e0206 */
[----:B------:R-:W2:Y:S01]  /*1a60*/  LDG.E R14, desc[UR14][R10.64] ;  /* 0x0000000e0a0e7981 */ /* 0x000ea2000c1e1900 */
[----:B------:R-:W-:-:S05]  /*1a70*/  IMAD.WIDE R8, R15, 0x4, R4 ;  /* 0x000000040f087825 */ /* 0x000fca00078e0204 */
[----:B------:R-:W3:Y:S01]  /*1a80*/  LDG.E R16, desc[UR14][R8.64] ;  /* 0x0000000e08107981 */ /* 0x000ee2000c1e1900 */
[----:B--2---:R-:W-:-:S04]  /*1a90*/  LOP3.LUT R14, R14, 0x80000001, RZ, 0xc0, !PT ;  /* 0x800000010e0e7812 */ /* 0x004fc800078ec0ff */
[----:B------:R-:W-:Y:S01]  /*1aa0*/  ISETP.NE.AND P1, PT, R14, 0x1, PT ;  /* 0x000000010e00780c */ /* 0x000fe20003f25270 */
[----:B------:R-:W-:-:S03]  /*1ab0*/  IMAD.WIDE R14, R15, 0x4, R2 ;  /* 0x000000040f0e7825 */ /* 0x000fc600078e0202 */
        /* <DEDUP_REMOVED lines=16> */
[----:B------:R-:W-:Y:S01]  /*1bc0*/  VIADD R0, R0, 0x4 ;  /* 0x0000000400007836 */ /* 0x000fe20000000000 */
[----:B--2---:R-:W-:-:S04]  /*1bd0*/  LOP3.LUT R18, R18, 0x80000001, RZ, 0xc0, !PT ;  /* 0x8000000112127812 */ /* 0x004fc800078ec0ff */
[----:B------:R-:W-:-:S04]  /*1be0*/  ISETP.NE.AND P1, PT, R18, 0x1, PT ;  /* 0x000000011200780c */ /* 0x000fc80003f25270 */
[----:B-1----:R-:W-:-:S05]  /*1bf0*/  SEL R19, R16, RZ, !P1 ;  /* 0x000000ff10137207 */ /* 0x002fca0004800000 */
[----:B------:R3:W-:Y:S04]  /*1c00*/  STG.E desc[UR14][R14.64+0x600], R19 ;  /* 0x000600130e007986 */ /* 0x0007e8000c10190e */
.L_x_208:
[----:B------:R-:W-:Y:S05]  /*1c10*/  @!P0 EXIT ;  /* 0x000000000000894d */ /* 0x000fea0003800000 */
[----:B------:R-:W-:Y:S02]  /*1c20*/  ISETP.NE.AND P0, PT, R20, 0x1, PT ;  /* 0x000000011400780c */ /* 0x000fe40003f05270 */
[----:B------:R-:W-:-:S04]  /*1c30*/  LOP3.LUT R12, R12, 0x1, RZ, 0xc0, !PT ;  /* 0x000000010c0c7812 */ /* 0x000fc800078ec0ff */
[----:B------:R-:W-:-:S07]  /*1c40*/  ISETP.NE.U32.AND P1, PT, R12, 0x1, PT ;  /* 0x000000010c00780c */ /* 0x000fce0003f25070 */
[----:B------:R-:W-:Y:S06]  /*1c50*/  @!P0 BRA `(.L_x_209) ;  /* 0x0000000000448947 */ /* 0x000fec0003800000 */
[----:B0-23--:R-:W-:-:S04]  /*1c60*/  IMAD R15, R0, 0x80, R13 ;  /* 0x00000080000f7824 */ /* 0x00dfc800078e020d */
        /* <DEDUP_REMOVED lines=11> */
[----:B------:R-:W-:Y:S01]  /*1d20*/  VIADD R0, R0, 0x2 ;  /* 0x0000000200007836 */ /* 0x000fe20000000000 */
[----:B--2---:R-:W-:-:S04]  /*1d30*/  LOP3.LUT R16, R16, 0x80000001, RZ, 0xc0, !PT ;  /* 0x8000000110107812 */ /* 0x004fc800078ec0ff */
[----:B------:R-:W-:-:S04]  /*1d40*/  ISETP.NE.AND P0, PT, R16, 0x1, PT ;  /* 0x000000011000780c */ /* 0x000fc80003f05270 */
[----:B---3--:R-:W-:-:S05]  /*1d50*/  SEL R19, R12, RZ, !P0 ;  /* 0x000000ff0c137207 */ /* 0x008fca0004000000 */
[----:B------:R1:W-:Y:S04]  /*1d60*/  STG.E desc[UR14][R14.64+0x200], R19 ;  /* 0x000200130e007986 */ /* 0x0003e8000c10190e */
.L_x_209:
[----:B------:R-:W-:Y:S05]  /*1d70*/  @P1 EXIT ;  /* 0x000000000000194d */ /* 0x000fea0003800000 */
[----:B--2---:R-:W-:-:S04]  /*1d80*/  IMAD R13, R0, 0x80, R13 ;  /* 0x00000080000d7824 */ /* 0x004fc800078e020d */
[----:B------:R-:W-:-:S04]  /*1d90*/  IMAD.WIDE R6, R13, 0x4, R6 ;  /* 0x000000040d067825 */ /* 0x000fc800078e0206 */
[C---:B------:R-:W-:Y:S02]  /*1da0*/  IMAD.WIDE R4, R13.reuse, 0x4, R4 ;  /* 0x000000040d047825 */ /* 0x040fe400078e0204 */
[----:B------:R-:W2:Y:S04]  /*1db0*/  LDG.E R6, desc[UR14][R6.64] ;  /* 0x0000000e06067981 */ /* 0x000ea8000c1e1900 */
[----:B------:R-:W4:Y:S01]  /*1dc0*/  LDG.E R4, desc[UR14][R4.64] ;  /* 0x0000000e04047981 */ /* 0x000f22000c1e1900 */
[----:B------:R-:W-:Y:S01]  /*1dd0*/  IMAD.WIDE R2, R13, 0x4, R2 ;  /* 0x000000040d027825 */ /* 0x000fe200078e0202 */
[----:B--2---:R-:W-:-:S04]  /*1de0*/  LOP3.LUT R0, R6, 0x80000001, RZ, 0xc0, !PT ;  /* 0x8000000106007812 */ /* 0x004fc800078ec0ff */
[----:B------:R-:W-:-:S04]  /*1df0*/  ISETP.NE.AND P0, PT, R0, 0x1, PT ;  /* 0x000000010000780c */ /* 0x000fc80003f05270 */
[----:B----4-:R-:W-:-:S05]  /*1e00*/  SEL R9, R4, RZ, !P0 ;  /* 0x000000ff04097207 */ /* 0x010fca0004000000 */
[----:B------:R-:W-:Y:S01]  /*1e10*/  STG.E desc[UR14][R2.64], R9 ;  /* 0x0000000902007986 */ /* 0x000fe2000c10190e */
[----:B------:R-:W-:Y:S05]  /*1e20*/  EXIT ;  /* 0x000000000000794d */ /* 0x000fea0003800000 */
.L_x_210:
        /* <DEDUP_REMOVED lines=13> */
.L_x_273:


//--------------------- .text._ZN3cub18CUB_300001_SM_10006detail9transform16transform_kernelINS2_10policy_hubILb1EN4cuda3std3__45tupleIJN6thrust24THRUST_300001_SM_1000_NS12zip_iteratorINS8_IJNSA_6detail15normal_iteratorINSA_10device_ptrIiEEEESG_EEEEEEEEE10policy1000Ei14apply_odd_maskSG_JSI_EEEvT0_iT1_T2_DpNS2_10kernel_argIT3_EE --------------------------
	.section	.text._ZN3cub18CUB_300001_SM_10006detail9transform16transform_kernelINS2_10policy_hubILb1EN4cuda3std3__45tupleIJN6thrust24THRUST_300001_SM_1000_NS12zip_iteratorINS8_IJNSA_6detail15normal_iteratorINSA_10device_ptrIiEEEESG_EEEEEEEEE10policy1000Ei14apply_odd_maskSG_JSI_EEEvT0_iT1_T2_DpNS2_10kernel_argIT3_EE,"ax",@progbits
	.align	128
        .global         _ZN3cub18CUB_300001_SM_10006detail9transform16transform_kernelINS2_10policy_hubILb1EN4cuda3std3__45tupleIJN6thrust24THRUST_300001_SM_1000_NS12zip_iteratorINS8_IJNSA_6detail15normal_iteratorINSA_10device_ptrIiEEEESG_EEEEEEEEE10policy1000Ei14apply_odd_maskSG_JSI_EEEvT0_iT1_T2_DpNS2_10kernel_argIT3_EE
        .type           _ZN3cub18CUB_300001_SM_10006detail9transform16transform_kernelINS2_10policy_hubILb1EN4cuda3std3__45tupleIJN6thrust24THRUST_300001_SM_1000_NS12zip_iteratorINS8_IJNSA_6detail15normal_iteratorINSA_10device_ptrIiEEEESG_EEEEEEEEE10policy1000Ei14apply_odd_maskSG_JSI_EEEvT0_iT1_T2_DpNS2_10kernel_argIT3_EE,@function
        .size           _ZN3cub18CUB_300001_SM_10006detail9transform16transform_kernelINS2_10policy_hubILb1EN4cuda3std3__45tupleIJN6thrust24THRUST_300001_SM_1000_NS12zip_iteratorINS8_IJNSA_6detail15normal_iteratorINSA_10device_ptrIiEEEESG_EEEEEEEEE10policy1000Ei14apply_odd_maskSG_JSI_EEEvT0_iT1_T2_DpNS2_10kernel_argIT3_EE,(.L_x_274 - _ZN3cub18CUB_300001_SM_10006detail9transform16transform_kernelINS2_10policy_hubILb1EN4cuda3std3__45tupleIJN6thrust24THRUST_300001_SM_1000_NS12zip_iteratorINS8_IJNSA_6detail15normal_iteratorINSA_10device_ptrIiEEEESG_EEEEEEEEE10policy1000Ei14apply_odd_maskSG_JSI_EEEvT0_iT1_T2_DpNS2_10kernel_argIT3_EE)
        .other          _ZN3cub18CUB_300001_SM_10006detail9transform16transform_kernelINS2_10policy_hubILb1EN4cuda3std3__45tupleIJN6thrust24THRUST_300001_SM_1000_NS12zip_iteratorINS8_IJNSA_6detail15normal_iteratorINSA_10device_ptrIiEEEESG_EEEEEEEEE10policy1000Ei14apply_odd_maskSG_JSI_EEEvT0_iT1_T2_DpNS2_10kernel_argIT3_EE,@"STO_CUDA_ENTRY STV_DEFAULT"
_ZN3cub18CUB_300001_SM_10006detail9transform16transform_kernelINS2_10policy_hubILb1EN4cuda3std3__45tupleIJN6thrust24THRUST_300001_SM_1000_NS12zip_iteratorINS8_IJNSA_6detail15normal_iteratorINSA_10device_ptrIiEEEESG_EEEEEEEEE10policy1000Ei14apply_odd_maskSG_JSI_EEEvT0_iT1_T2_DpNS2_10kernel_argIT3_EE:
.text._ZN3cub18CUB_300001_SM_10006detail9transform16transform_kernelINS2_10policy_hubILb1EN4cuda3std3__45tupleIJN6thrust24THRUST_300001_SM_1000_NS12zip_iteratorINS8_IJNSA_6detail15normal_iteratorINSA_10device_ptrIiEEEESG_EEEEEEEEE10policy1000Ei14apply_odd_maskSG_JSI_EEEvT0_iT1_T2_DpNS2_10kernel_argIT3_EE:
[----:B------:R-:W-:Y:S08]  /*0000*/  LDC R1, c[0x0][0x37c] ;  /* 0x0000df00ff017b82 */ /* 0x000ff00000000800 */
[----:B------:R-:W0:Y:S01]  /*0010*/  S2UR UR20, SR_CTAID.X ;  /* 0x00000000001479c3 */ /* 0x000e220000002500 */
[----:B------:R-:W1:Y:S01]  /*0020*/  LDCU.64 UR12, c[0x0][0x380] ;  /* 0x00007000ff0c77ac */ /* 0x000e620008000a00 */
[----:B------:R-:W2:Y:S01]  /*0030*/  LDCU.128 UR4, c[0x0][0x390] ;  /* 0x00007200ff0477ac */ /* 0x000ea20008000c00 */
[----:B------:R-:W3:Y:S01]  /*0040*/  LDCU.64 UR18, c[0x0][0x358] ;  /* 0x00006b00ff1277ac */ /* 0x000ee20008000a00 */
[----:B------:R-:W4:Y:S01]  /*0050*/  LDCU.64 UR14, c[0x0][0x3a0] ;  /* 0x00007400ff0e77ac */ /* 0x000f220008000a00 */
[----:B-1----:R-:W-:-:S04]  /*0060*/  USHF.L.U32 UR11, UR13, 0x7, URZ ;  /* 0x000000070d0b7899 */ /* 0x002fc800080006ff */
[----:B0-----:R-:W-:-:S04]  /*0070*/  UIMAD UR8, UR11, UR20, URZ ;  /* 0x000000140b0872a4 */ /* 0x001fc8000f8e02ff */
[----:B------:R-:W-:Y:S02]  /*0080*/  UIADD3 UR10, UPT, UPT, -UR8, UR12, URZ ;  /* 0x0000000c080a7290 */ /* 0x000fe4000fffe1ff */
[----:B------:R-:W-:Y:S02]  /*0090*/  UIMAD.WIDE UR8, UR8, 0x4, URZ ;  /* 0x00000004080878a5 */ /* 0x000fe4000f8e02ff */
[----:B------:R-:W-:Y:S02]  /*00a0*/  UISETP.LT.AND UP1, UPT, UR11, UR10, UPT ;  /* 0x0000000a0b00728c */ /* 0x000fe4000bf21270 */
[----:B--2---:R-:W-:Y:S02]  /*00b0*/  UIADD3 UR16, UP0, UPT, UR8, UR4, URZ ;  /* 0x0000000408107290 */ /* 0x004fe4000ff1e0ff */
[----:B------:R-:W-:Y:S02]  /*00c0*/  USEL UR12, UR11, UR10, UP1 ;  /* 0x0000000a0b0c7287 */ /* 0x000fe40008800000 */
[----:B------:R-:W-:-:S02]  /*00d0*/  UIADD3.X UR17, UPT, UPT, UR9, UR5, URZ, UP0, !UPT ;  /* 0x0000000509117290 */ /* 0x000fc400087fe4ff */
[----:B------:R-:W-:-:S09]  /*00e0*/  UISETP.GT.AND UP0, UPT, UR11, UR10, UPT ;  /* 0x0000000a0b00728c */ /* 0x000fd2000bf04270 */
[----:B---34-:R-:W-:Y:S05]  /*00f0*/  BRA.U UP0, `(.L_x_211) ;  /* 0x0000000900d07547 */ /* 0x018fea000b800000 */
[----:B------:R-:W-:-:S06]  /*0100*/  UISETP.GE.AND UP0, UPT, UR13, 0x1, UPT ;  /* 0x000000010d00788c */ /* 0x000fcc000bf06270 */
[----:B------:R-:W-:-:S13]  /*0110*/  PLOP3.LUT P0, PT, PT, PT, UP0, 0x80, 0x8 ;  /* 0x000000000008781c */ /* 0x000fda0003f0f008 */
[----:B------:R-:W-:Y:S05]  /*0120*/  @!P0 EXIT ;  /* 0x000000000000894d */ /* 0x000fea0003800000 */
[----:B------:R-:W0:Y:S01]  /*0130*/  S2R R9, SR_TID.X ;  /* 0x0000000000097919 */ /* 0x000e220000002100 */
[----:B------:R-:W-:Y:S01]  /*0140*/  UISETP.GE.U32.AND UP0, UPT, UR13, 0x8, UPT ;  /* 0x000000080d00788c */ /* 0x000fe2000bf06070 */
[----:B------:R-:W-:-:S08]  /*0150*/  IMAD.MOV.U32 R0, RZ, RZ, RZ ;  /* 0x000000ffff007224 */ /* 0x000fd000078e00ff */
[----:B------:R-:W-:Y:S05]  /*0160*/  BRA.U !UP0, `(.L_x_212) ;  /* 0x0000000508647547 */ /* 0x000fea000b800000 */
[----:B------:R-:W1:Y:S01]  /*0170*/  LDC.64 R2, c[0x0][0x390] ;  /* 0x0000e400ff027b82 */ /* 0x000e620000000a00 */
[----:B------:R-:W-:Y:S01]  /*0180*/  UMOV UR11, UR8 ;  /* 0x00000008000b7c82 */ /* 0x000fe20008000000 */
[----:B------:R-:W-:Y:S01]  /*0190*/  ULOP3.LUT UR8, UR13, 0x7ffffff8, URZ, 0xc0, !UPT ;  /* 0x7ffffff80d087892 */ /* 0x000fe2000f8ec0ff */
[----:B0-----:R-:W-:Y:S01]  /*01a0*/  VIADD R0, R9, 0x80 ;  /* 0x0000008009007836 */ /* 0x001fe20000000000 */
[----:B------:R-:W-:Y:S02]  /*01b0*/  UIADD3 UR10, UP2, UPT, UR11, 0x600, URZ ;  /* 0x000006000b0a7890 */ /* 0x000fe4000ff5e0ff */
[----:B------:R-:W-:Y:S02]  /*01c0*/  UIADD3 UR8, UPT, UPT, -UR8, URZ, URZ ;  /* 0x000000ff08087290 */ /* 0x000fe4000fffe1ff */
[----:B------:R-:W0:Y:S01]  /*01d0*/  LDC.64 R4, c[0x0][0x398] ;  /* 0x0000e600ff047b82 */ /* 0x000e220000000a00 */
[----:B------:R-:W-:Y:S02]  /*01e0*/  UIADD3 UR12, UP0, UPT, UR10, UR4, URZ ;  /* 0x000000040a0c7290 */ /* 0x000fe4000ff1e0ff */
[----:B------:R-:W-:-:S02]  /*01f0*/  UIADD3.X UR4, UPT, UPT, URZ, UR9, URZ, UP2, !UPT ;  /* 0x00000009ff047290 */ /* 0x000fc400097fe4ff */
[----:B------:R-:W-:Y:S02]  /*0200*/  UIADD3 UR6, UP1, UPT, UR10, UR6, URZ ;  /* 0x000000060a067290 */ /* 0x000fe4000ff3e0ff */
[----:B------:R-:W-:Y:S01]  /*0210*/  UIADD3 UR14, UP2, UPT, UR10, UR14, URZ ;  /* 0x0000000e0a0e7290 */ /* 0x000fe2000ff5e0ff */
[----:B------:R-:W2:Y:S01]  /*0220*/  LDC.64 R6, c[0x0][0x3a0] ;  /* 0x0000e800ff067b82 */ /* 0x000ea20000000a00 */
[----:B------:R-:W-:Y:S02]  /*0230*/  UIADD3.X UR7, UPT, UPT, UR4, UR7, URZ, UP1, !UPT ;  /* 0x0000000704077290 */ /* 0x000fe40008ffe4ff */
[----:B------:R-:W-:Y:S02]  /*0240*/  UIADD3.X UR5, UPT, UPT, UR4, UR5, URZ, UP0, !UPT ;  /* 0x0000000504057290 */ /* 0x000fe400087fe4ff */
[----:B------:R-:W-:Y:S01]  /*0250*/  UIADD3.X UR15, UPT, UPT, UR4, UR15, URZ, UP2, !UPT ;  /* 0x0000000f040f7290 */ /* 0x000fe200097fe4ff */
[----:B-1----:R-:W-:-:S04]  /*0260*/  IMAD.WIDE.U32 R2, R9, 0x4, R2 ;  /* 0x0000000409027825 */ /* 0x002fc800078e0002 */
[----:B0-----:R-:W-:-:S04]  /*0270*/  IMAD.WIDE.U32 R4, R9, 0x4, R4 ;  /* 0x0000000409047825 */ /* 0x001fc800078e0004 */
[----:B--2---:R-:W-:-:S07]  /*0280*/  IMAD.WIDE.U32 R6, R9, 0x4, R6 ;  /* 0x0000000409067825 */ /* 0x004fce00078e0006 */
.L_x_213:
        /* <DEDUP_REMOVED lines=71> */
.L_x_212:
[----:B0-----:R-:W0:Y:S02]  /*0700*/  LDC R12, c[0x0][0x384] ;  /* 0x0000e100ff0c7b82 */ /* 0x001e240000000800 */
[----:B0-----:R-:W-:-:S04]  /*0710*/  LOP3.LUT R3, R12, 0x7, RZ, 0xc0, !PT ;  /* 0x000000070c037812 */ /* 0x001fc800078ec0ff */
[----:B------:R-:W-:-:S13]  /*0720*/  ISETP.NE.AND P0, PT, R3, RZ, PT ;  /* 0x000000ff0300720c */ /* 0x000fda0003f05270 */
[----:B------:R-:W-:Y:S05]  /*0730*/  @!P0 EXIT ;  /* 0x000000000000894d */ /* 0x000fea0003800000 */
[----:B------:R-:W0:Y:S01]  /*0740*/  LDCU.64 UR4, c[0x0][0x398] ;  /* 0x00007300ff0477ac */ /* 0x000e220008000a00 */
[----:B------:R-:W-:Y:S01]  /*0750*/  IMAD.SHL.U32 R2, R12, 0x80, RZ ;  /* 0x000000800c027824 */ /* 0x000fe200078e00ff */
[----:B------:R-:W1:Y:S01]  /*0760*/  S2R R13, SR_TID.X ;  /* 0x00000000000d7919 */ /* 0x000e620000002100 */
[----:B------:R-:W-:Y:S01]  /*0770*/  ISETP.GE.U32.AND P1, PT, R3, 0x4, PT ;  /* 0x000000040300780c */ /* 0x000fe20003f26070 */
[----:B------:R-:W2:Y:S01]  /*0780*/  LDCU.64 UR6, c[0x0][0x3a0] ;  /* 0x00007400ff0677ac */ /* 0x000ea20008000a00 */
[----:B------:R-:W-:Y:S01]  /*0790*/  IMAD R2, R2, UR20, RZ ;  /* 0x0000001402027c24 */ /* 0x000fe2000f8e02ff */
[----:B------:R-:W-:-:S03]  /*07a0*/  LOP3.LUT R18, R12, 0x3, RZ, 0xc0, !PT ;  /* 0x000000030c127812 */ /* 0x000fc600078ec0ff */
[----:B------:R-:W-:Y:S01]  /*07b0*/  IMAD.WIDE R4, R2, 0x4, RZ ;  /* 0x0000000402047825 */ /* 0x000fe200078e02ff */
[----:B------:R-:W-:Y:S02]  /*07c0*/  ISETP.NE.AND P0, PT, R18, RZ, PT ;  /* 0x000000ff1200720c */ /* 0x000fe40003f05270 */
[C---:B0-----:R-:W-:Y:S02]  /*07d0*/  IADD3 R2, P2, PT, R4.reuse, UR4, RZ ;  /* 0x0000000404027c10 */ /* 0x041fe4000ff5e0ff */
[----:B--2---:R-:W-:Y:S02]  /*07e0*/  IADD3 R4, P3, PT, R4, UR6, RZ ;  /* 0x0000000604047c10 */ /* 0x004fe4000ff7e0ff */
[C---:B------:R-:W-:Y:S02]  /*07f0*/  IADD3.X R3, PT, PT, R5.reuse, UR5, RZ, P2, !PT ;  /* 0x0000000505037c10 */ /* 0x040fe400097fe4ff */
[----:B------:R-:W-:Y:S01]  /*0800*/  IADD3.X R5, PT, PT, R5, UR7, RZ, P3, !PT ;  /* 0x0000000705057c10 */ /* 0x000fe20009ffe4ff */
[----:B------:R-:W-:Y:S08]  /*0810*/  @!P1 BRA `(.L_x_214) ;  /* 0x0000000000789947 */ /* 0x000ff00003800000 */
[----:B-1----:R-:W-:-:S04]  /*0820*/  IMAD R11, R0, 0x80, R13 ;  /* 0x00000080000b7824 */ /* 0x002fc800078e020d */
[----:B------:R-:W-:-:S05]  /*0830*/  IMAD.WIDE R8, R11, 0x4, R4 ;  /* 0x000000040b087825 */ /* 0x000fca00078e0204 */
[----:B------:R-:W2:Y:S01]  /*0840*/  LDG.E R10, desc[UR18][R8.64] ;  /* 0x00000012080a7981 */ /* 0x000ea2000c1e1900 */
[----:B------:R-:W-:-:S05]  /*0850*/  IMAD.WIDE R6, R11, 0x4, R2 ;  /* 0x000000040b067825 */ /* 0x000fca00078e0202 */
[----:B------:R-:W3:Y:S01]  /*0860*/  LDG.E R14, desc[UR18][R6.64] ;  /* 0x00000012060e7981 */ /* 0x000ee2000c1e1900 */
[----:B------:R-:W-:Y:S01]  /*0870*/  IMAD.MOV.U32 R16, RZ, RZ, 0x4 ;  /* 0x00000004ff107424 */ /* 0x000fe200078e00ff */
[----:B--2---:R-:W-:-:S04]  /*0880*/  LOP3.LUT R10, R10, 0x80000001, RZ, 0xc0, !PT ;  /* 0x800000010a0a7812 */ /* 0x004fc800078ec0ff */
[----:B------:R-:W-:Y:S01]  /*0890*/  ISETP.NE.AND P1, PT, R10, 0x1, PT ;  /* 0x000000010a00780c */ /* 0x000fe20003f25270 */
[----:B------:R-:W-:-:S03]  /*08a0*/  IMAD.WIDE R10, R11, R16, UR16 ;  /* 0x000000100b0a7e25 */ /* 0x000fc6000f8e0210 */
        /* <DEDUP_REMOVED lines=21> */
.L_x_214:
[----:B------:R-:W-:Y:S05]  /*0a00*/  @!P0 EXIT ;  /* 0x000000000000894d */ /* 0x000fea0003800000 */
[----:B------:R-:W-:Y:S02]  /*0a10*/  ISETP.NE.AND P0, PT, R18, 0x1, PT ;  /* 0x000000011200780c */ /* 0x000fe40003f05270 */
[----:B------:R-:W-:-:S04]  /*0a20*/  LOP3.LUT R12, R12, 0x1, RZ, 0xc0, !PT ;  /* 0x000000010c0c7812 */ /* 0x000fc800078ec0ff */
[----:B------:R-:W-:-:S07]  /*0a30*/  ISETP.NE.U32.AND P1, PT, R12, 0x1, PT ;  /* 0x000000010c00780c */ /* 0x000fce0003f25070 */
[----:B------:R-:W-:Y:S06]  /*0a40*/  @!P0 BRA `(.L_x_215) ;  /* 0x0000000000488947 */ /* 0x000fec0003800000 */
[----:B01----:R-:W-:-:S04]  /*0a50*/  IMAD R11, R0, 0x80, R13 ;  /* 0x00000080000b7824 */ /* 0x003fc800078e020d */
        /* <DEDUP_REMOVED lines=10> */
[----:B------:R-:W3:Y:S04]  /*0b00*/  LDG.E R14, desc[UR18][R8.64+0x200] ;  /* 0x00020012080e7981 */ /* 0x000ee8000c1e1900 */
[----:B------:R-:W4:Y:S01]  /*0b10*/  LDG.E R12, desc[UR18][R6.64+0x200] ;  /* 0x00020012060c7981 */ /* 0x000f22000c1e1900 */
[----:B------:R-:W-:Y:S01]  /*0b20*/  VIADD R0, R0, 0x2 ;  /* 0x0000000200007836 */ /* 0x000fe20000000000 */
[----:B---3--:R-:W-:-:S04]  /*0b30*/  LOP3.LUT R14, R14, 0x80000001, RZ, 0xc0, !PT ;  /* 0x800000010e0e7812 */ /* 0x008fc800078ec0ff */
[----:B------:R-:W-:-:S04]  /*0b40*/  ISETP.NE.AND P0, PT, R14, 0x1, PT ;  /* 0x000000010e00780c */ /* 0x000fc80003f05270 */
[----:B----4-:R-:W-:-:S05]  /*0b50*/  SEL R17, R12, RZ, !P0 ;  /* 0x000000ff0c117207 */ /* 0x010fca0004000000 */
[----:B------:R2:W-:Y:S04]  /*0b60*/  STG.E desc[UR18][R10.64+0x200], R17 ;  /* 0x000200110a007986 */ /* 0x0005e8000c101912 */
.L_x_215:
[----:B------:R-:W-:Y:S05]  /*0b70*/  @P1 EXIT ;  /* 0x000000000000194d */ /* 0x000fea0003800000 */
[----:B-1----:R-:W-:-:S04]  /*0b80*/  IMAD R7, R0, 0x80, R13 ;  /* 0x0000008000077824 */ /* 0x002fc800078e020d */
[----:B------:R-:W-:-:S04]  /*0b90*/  IMAD.WIDE R4, R7, 0x4, R4 ;  /* 0x0000000407047825 */ /* 0x000fc800078e0204 */
[----:B------:R-:W-:Y:S02]  /*0ba0*/  IMAD.WIDE R2, R7, 0x4, R2 ;  /* 0x0000000407027825 */ /* 0x000fe400078e0202 */
[----:B------:R-:W3:Y:S04]  /*0bb0*/  LDG.E R4, desc[UR18][R4.64] ;  /* 0x0000001204047981 */ /* 0x000ee8000c1e1900 */
[----:B------:R-:W4:Y:S01]  /*0bc0*/  LDG.E R2, desc[UR18][R2.64] ;  /* 0x0000001202027981 */ /* 0x000f22000c1e1900 */
[----:B------:R-:W-:-:S04]  /*0bd0*/  IMAD.MOV.U32 R6, RZ, RZ, 0x4 ;  /* 0x00000004ff067424 */ /* 0x000fc800078e00ff */
[----:B------:R-:W-:Y:S01]  /*0be0*/  IMAD.WIDE R6, R7, R6, UR16 ;  /* 0x0000001007067e25 */ /* 0x000fe2000f8e0206 */
[----:B---3--:R-:W-:-:S04]  /*0bf0*/  LOP3.LUT R0, R4, 0x80000001, RZ, 0xc0, !PT ;  /* 0x8000000104007812 */ /* 0x008fc800078ec0ff */
[----:B------:R-:W-:-:S04]  /*0c00*/  ISETP.NE.AND P0, PT, R0, 0x1, PT ;  /* 0x000000010000780c */ /* 0x000fc80003f05270 */
[----:B----4-:R-:W-:-:S05]  /*0c10*/  SEL R9, R2, RZ, !P0 ;  /* 0x000000ff02097207 */ /* 0x010fca0004000000 */
[----:B------:R-:W-:Y:S01]  /*0c20*/  STG.E desc[UR18][R6.64], R9 ;  /* 0x0000000906007986 */ /* 0x000fe2000c101912 */
[----:B------:R-:W-:Y:S05]  /*0c30*/  EXIT ;  /* 0x000000000000794d */ /* 0x000fea0003800000 */
.L_x_211:
[----:B------:R-:W0:Y:S02]  /*0c40*/  LDC R6, c[0x0][0x384] ;  /* 0x0000e100ff067b82 */ /* 0x000e240000000800 */
[----:B0-----:R-:W-:-:S13]  /*0c50*/  ISETP.GE.AND P0, PT, R6, 0x1, PT ;  /* 0x000000010600780c */ /* 0x001fda0003f06270 */
[----:B------:R-:W-:Y:S05]  /*0c60*/  @!P0 EXIT ;  /* 0x000000000000894d */ /* 0x000fea0003800000 */
[----:B------:R-:W0:Y:S01]  /*0c70*/  LDCU.64 UR4, c[0x0][0x3a0] ;  /* 0x00007400ff0477ac */ /* 0x000e220008000a00 */
[C---:B------:R-:W-:Y:S01]  /*0c80*/  IMAD.SHL.U32 R2, R6.reuse, 0x80, RZ ;  /* 0x0000008006027824 */ /* 0x040fe200078e00ff */
[----:B------:R-:W1:Y:S01]  /*0c90*/  S2R R0, SR_TID.X ;  /* 0x0000000000007919 */ /* 0x000e620000002100 */
[----:B------:R-:W-:Y:S01]  /*0ca0*/  LOP3.LUT R20, R6, 0x7, RZ, 0xc0, !PT ;  /* 0x0000000706147812 */ /* 0x000fe200078ec0ff */
[----:B------:R-:W2:Y:S01]  /*0cb0*/  LDCU.64 UR6, c[0x0][0x398] ;  /* 0x00007300ff0677ac */ /* 0x000ea20008000a00 */
[----:B------:R-:W-:Y:S02]  /*0cc0*/  IMAD R2, R2, UR20, RZ ;  /* 0x0000001402027c24 */ /* 0x000fe4000f8e02ff */
[----:B------:R-:W-:Y:S02]  /*0cd0*/  IMAD.MOV.U32 R7, RZ, RZ, RZ ;  /* 0x000000ffff077224 */ /* 0x000fe400078e00ff */
[----:B------:R-:W-:-:S03]  /*0ce0*/  IMAD.WIDE R4, R2, 0x4, RZ ;  /* 0x0000000402047825 */ /* 0x000fc600078e02ff */
[----:B0-----:R-:W-:-:S04]  /*0cf0*/  IADD3 R2, P0, PT, R4, UR4, RZ ;  /* 0x0000000404027c10 */ /* 0x001fc8000ff1e0ff */
[----:B------:R-:W-:Y:S02]  /*0d00*/  IADD3.X R3, PT, PT, R5, UR5, RZ, P0, !PT ;  /* 0x0000000505037c10 */ /* 0x000fe400087fe4ff */
[----:B------:R-:W-:Y:S02]  /*0d10*/  ISETP.GE.U32.AND P0, PT, R6, 0x8, PT ;  /* 0x000000080600780c */ /* 0x000fe40003f06070 */
[----:B--2---:R-:W-:-:S04]  /*0d20*/  IADD3 R4, P1, PT, R4, UR6, RZ ;  /* 0x0000000604047c10 */ /* 0x004fc8000ff3e0ff */
[----:B------:R-:W-:-:S07]  /*0d30*/  IADD3.X R5, PT, PT, R5, UR7, RZ, P1, !PT ;  /* 0x0000000705057c10 */ /* 0x000fce0008ffe4ff */
[----:B-1----:R-:W-:Y:S05]  /*0d40*/  @!P0 BRA `(.L_x_216) ;  /* 0x0000000400408947 */ /* 0x002fea0003800000 */
[----:B------:R-:W-:Y:S01]  /*0d50*/  LOP3.LUT R7, R6, 0x7ffffff8, RZ, 0xc0, !PT ;  /* 0x7ffffff806077812 */ /* 0x000fe200078ec0ff */
[----:B------:R-:W-:-:S07]  /*0d60*/  IMAD.MOV.U32 R6, RZ, RZ, RZ ;  /* 0x000000ffff067224 */ /* 0x000fce00078e00ff */
.L_x_219:
[----:B0-----:R-:W-:-:S05]  /*0d70*/  IMAD R11, R6, 0x80, R0 ;  /* 0x00000080060b7824 */ /* 0x001fca00078e0200 */
[----:B------:R-:W-:-:S13]  /*0d80*/  ISETP.GE.AND P1, PT, R11, UR12, PT ;  /* 0x0000000c0b007c0c */ /* 0x000fda000bf26270 */
[----:B-1----:R-:W-:-:S04]  /*0d90*/  @!P1 IMAD.WIDE.U32 R14, R11, 0x4, R2 ;  /* 0x000000040b0e9825 */ /* 0x002fc800078e0002 */
[C---:B------:R-:W-:Y:S02]  /*0da0*/  @!P1 IMAD.WIDE.U32 R12, R11.reuse, 0x4, R4 ;  /* 0x000000040b0c9825 */ /* 0x040fe400078e0004 */
[----:B------:R-:W2:Y:S04]  /*0db0*/  @!P1 LDG.E R14, desc[UR18][R14.64] ;  /* 0x000000120e0e9981 */ /* 0x000ea8000c1e1900 */
[----:B------:R-:W3:Y:S01]  /*0dc0*/  @!P1 LDG.E R12, desc[UR18][R12.64] ;  /* 0x000000120c0c9981 */ /* 0x000ee2000c1e1900 */
[----:B------:R-:W-:Y:S02]  /*0dd0*/  VIADD R21, R11, 0x80 ;  /* 0x000000800b157836 */ /* 0x000fe40000000000 */
[----:B------:R-:W-:-:S03]  /*0de0*/  IMAD.MOV.U32 R16, RZ, RZ, 0x4 ;  /* 0x00000004ff107424 */ /* 0x000fc600078e00ff */
[----:B------:R-:W-:Y:S01]  /*0df0*/  ISETP.GE.AND P0, PT, R21, UR12, PT ;  /* 0x0000000c15007c0c */ /* 0x000fe2000bf06270 */
[----:B------:R-:W-:Y:S01]  /*0e00*/  @!P1 IMAD.WIDE.U32 R16, R11, R16, UR16 ;  /* 0x000000100b109e25 */ /* 0x000fe2000f8e0010 */
        /* <DEDUP_REMOVED lines=8> */
[----:B------:R-:W-:Y:S02]  /*0e90*/  VIADD R15, R11, 0x100 ;  /* 0x000001000b0f7836 */ /* 0x000fe40000000000 */
[----:B------:R-:W-:-:S03]  /*0ea0*/  IMAD.MOV.U32 R18, RZ, RZ, 0x4 ;  /* 0x00000004ff127424 */ /* 0x000fc600078e00ff */
[----:B------:R-:W-:Y:S02]  /*0eb0*/  ISETP.GE.AND P1, PT, R15, UR12, PT ;  /* 0x0000000c0f007c0c */ /* 0x000fe4000bf26270 */
[----:B--2---:R-:W-:-:S04]  /*0ec0*/  @!P0 LOP3.LUT R14, R14, 0x80000001, RZ, 0xc0, !PT ;  /* 0x800000010e0e8812 */ /* 0x004fc800078ec0ff */
[----:B------:R-:W-:Y:S01]  /*0ed0*/  @!P0 ISETP.NE.AND P2, PT, R14, 0x1, PT ;  /* 0x000000010e00880c */ /* 0x000fe20003f45270 */
[----:B------:R-:W-:-:S03]  /*0ee0*/  IMAD.WIDE R14, R21, R18, UR16 ;  /* 0x00000010150e7e25 */ /* 0x000fc6000f8e0212 */
[----:B---3--:R-:W-:-:S05]  /*0ef0*/  @!P0 SEL R21, R10, RZ, !P2 ;  /* 0x000000ff0a158207 */ /* 0x008fca0005000000 */
[----:B------:R-:W-:Y:S04]  /*0f00*/  @!P0 STG.E desc[UR18][R14.64], R21 ;  /* 0x000000150e008986 */ /* 0x000fe8000c101912 */
        /* <DEDUP_REMOVED lines=18> */
[----:B0-----:R-:W-:-:S05]  /*1030*/  VIADD R17, R11, 0x280 ;  /* 0x000002800b117836 */ /* 0x001fca0000000000 */
        /* <DEDUP_REMOVED lines=15> */
[----:B------:R-:W-:Y:S01]  /*1130*/  VIADD R11, R11, 0x380 ;  /* 0x000003800b0b7836 */ /* 0x000fe20000000000 */
[----:B------:R-:W-:Y:S01]  /*1140*/  BSSY.RECONVERGENT B0, `(.L_x_217) ;  /* 0x000000f000007945 */ /* 0x000fe20003800200 */
[----:B------:R-:W-:-:S05]  /*1150*/  VIADD R6, R6, 0x8 ;  /* 0x0000000806067836 */ /* 0x000fca0000000000 */
[----:B------:R-:W-:Y:S02]  /*1160*/  ISETP.NE.AND P1, PT, R6, R7, PT ;  /* 0x000000070600720c */ /* 0x000fe40003f25270 */
[----:B--2---:R-:W-:-:S04]  /*1170*/  @!P2 LOP3.LUT R16, R16, 0x80000001, RZ, 0xc0, !PT ;  /* 0x800000011010a812 */ /* 0x004fc800078ec0ff */
[----:B------:R-:W-:-:S04]  /*1180*/  @!P2 ISETP.NE.AND P0, PT, R16, 0x1, PT ;  /* 0x000000011000a80c */ /* 0x000fc80003f05270 */
[----:B0-----:R-:W-:Y:S02]  /*1190*/  @!P2 SEL R17, R10, RZ, !P0 ;  /* 0x000000ff0a11a207 */ /* 0x001fe40004000000 */
[----:B------:R-:W-:-:S03]  /*11a0*/  ISETP.GE.AND P0, PT, R11, UR12, PT ;  /* 0x0000000c0b007c0c */ /* 0x000fc6000bf06270 */
[----:B------:R1:W-:Y:S10]  /*11b0*/  @!P2 STG.E desc[UR18][R14.64+0xa00], R17 ;  /* 0x000a00110e00a986 */ /* 0x0003f4000c101912 */
[----:B------:R-:W-:Y:S05]  /*11c0*/  @P0 BRA `(.L_x_218) ;  /* 0x0000000000180947 */ /* 0x000fea0003800000 */
[----:B------:R-:W2:Y:S04]  /*11d0*/  LDG.E R8, desc[UR18][R8.64+0xc00] ;  /* 0x000c001208087981 */ /* 0x000ea8000c1e1900 */
[----:B------:R-:W3:Y:S01]  /*11e0*/  LDG.E R12, desc[UR18][R12.64+0xc00] ;  /* 0x000c00120c0c7981 */ /* 0x000ee2000c1e1900 */
[----:B--2---:R-:W-:-:S04]  /*11f0*/  LOP3.LUT R10, R8, 0x80000001, RZ, 0xc0, !PT ;  /* 0x80000001080a7812 */ /* 0x004fc800078ec0ff */
[----:B------:R-:W-:-:S04]  /*1200*/  ISETP.NE.AND P0, PT, R10, 0x1, PT ;  /* 0x000000010a00780c */ /* 0x000fc80003f05270 */
[----:B---3--:R-:W-:-:S05]  /*1210*/  SEL R11, R12, RZ, !P0 ;  /* 0x000000ff0c0b7207 */ /* 0x008fca0004000000 */
[----:B------:R0:W-:Y:S04]  /*1220*/  STG.E desc[UR18][R14.64+0xc00], R11 ;  /* 0x000c000b0e007986 */ /* 0x0001e8000c101912 */
.L_x_218:
[----:B------:R-:W-:Y:S05]  /*1230*/  BSYNC.RECONVERGENT B0 ;  /* 0x0000000000007941 */ /* 0x000fea0003800200 */
.L_x_217:
[----:B------:R-:W-:Y:S05]  /*1240*/  @P1 BRA `(.L_x_219) ;  /* 0xfffffff800c81947 */ /* 0x000fea000383ffff */
.L_x_216:
[----:B------:R-:W-:-:S13]  /*1250*/  ISETP.NE.AND P0, PT, R20, RZ, PT ;  /* 0x000000ff1400720c */ /* 0x000fda0003f05270 */
[----:B------:R-:W-:Y:S05]  /*1260*/  @!P0 EXIT ;  /* 0x000000000000894d */ /* 0x000fea0003800000 */
[----:B------:R-:W2:Y:S01]  /*1270*/  LDC R6, c[0x0][0x384] ;  /* 0x0000e100ff067b82 */ /* 0x000ea20000000800 */
[----:B------:R-:W-:Y:S02]  /*1280*/  ISETP.GE.U32.AND P1, PT, R20, 0x4, PT ;  /* 0x000000041400780c */ /* 0x000fe40003f26070 */
[----:B--2---:R-:W-:-:S04]  /*1290*/  LOP3.LUT R18, R6, 0x3, RZ, 0xc0, !PT ;  /* 0x0000000306127812 */ /* 0x004fc800078ec0ff */
[----:B------:R-:W-:-:S07]  /*12a0*/  ISETP.NE.AND P0, PT, R18, RZ, PT ;  /* 0x000000ff1200720c */ /* 0x000fce0003f05270 */
[----:B------:R-:W-:Y:S06]  /*12b0*/  @!P1 BRA `(.L_x_220) ;  /* 0x0000000000c09947 */ /* 0x000fec0003800000 */
[----:B------:R-:W-:-:S05]  /*12c0*/  IMAD R9, R7, 0x80, R0 ;  /* 0x0000008007097824 */ /* 0x000fca00078e0200 */
[----:B------:R-:W-:-:S13]  /*12d0*/  ISETP.GE.AND P2, PT, R9, UR12, PT ;  /* 0x0000000c09007c0c */ /* 0x000fda000bf46270 */
[----:B------:R-:W-:-:S04]  /*12e0*/  @!P2 IMAD.WIDE R12, R9, 0x4, R2 ;  /* 0x00000004090ca825 */ /* 0x000fc800078e0202 */
[C---:B0-----:R-:W-:Y:S02]  /*12f0*/  @!P2 IMAD.WIDE R10, R9.reuse, 0x4, R4 ;  /* 0x00000004090aa825 */ /* 0x041fe400078e0204 */
[----:B------:R-:W2:Y:S04]  /*1300*/  @!P2 LDG.E R12, desc[UR18][R12.64] ;  /* 0x000000120c0ca981 */ /* 0x000ea8000c1e1900 */
[----:B------:R-:W3:Y:S01]  /*1310*/  @!P2 LDG.E R10, desc[UR18][R10.64] ;  /* 0x000000120a0aa981 */ /* 0x000ee2000c1e1900 */
[----:B------:R-:W-:Y:S02]  /*1320*/  VIADD R21, R9, 0x80 ;  /* 0x0000008009157836 */ /* 0x000fe40000000000 */
[----:B-1----:R-:W-:-:S03]  /*1330*/  IMAD.MOV.U32 R14, RZ, RZ, 0x4 ;  /* 0x00000004ff0e7424 */ /* 0x002fc600078e00ff */
[----:B------:R-:W-:Y:S01]  /*1340*/  ISETP.GE.AND P1, PT, R21, UR12, PT ;  /* 0x0000000c15007c0c */ /* 0x000fe2000bf26270 */
[----:B------:R-:W-:-:S12]  /*1350*/  @!P2 IMAD.WIDE R14, R9, R14, UR16 ;  /* 0x00000010090eae25 */ /* 0x000fd8000f8e020e */
        /* <DEDUP_REMOVED lines=9> */
[----:B------:R-:W-:-:S03]  /*13f0*/  IMAD.MOV.U32 R12, RZ, RZ, 0x4 ;  /* 0x00000004ff0c7424 */ /* 0x000fc600078e00ff */
[----:B------:R-:W-:Y:S01]  /*1400*/  ISETP.GE.AND P2, PT, R23, UR12, PT ;  /* 0x0000000c17007c0c */ /* 0x000fe2000bf46270 */
[----:B------:R-:W-:-:S12]  /*1410*/  @!P1 IMAD.WIDE R12, R21, R12, UR16 ;  /* 0x00000010150c9e25 */ /* 0x000fd8000f8e020c */
[----:B0-----:R-:W-:Y:S01]  /*1420*/  @!P2 IMAD.WIDE R14, R23, 0x4, R2 ;  /* 0x00000004170ea825 */ /* 0x001fe200078e0202 */
        /* <DEDUP_REMOVED lines=9> */
[----:B------:R-:W-:-:S13]  /*14c0*/  ISETP.GE.AND P1, PT, R19, UR12, PT ;  /* 0x0000000c13007c0c */ /* 0x000fda000bf26270 */
[----:B0-----:R-:W-:Y:S01]  /*14d0*/  @!P1 IMAD.WIDE R12, R19, 0x4, R2 ;  /* 0x00000004130c9825 */ /* 0x001fe200078e0202 */
[----:B--2---:R-:W-:-:S04]  /*14e0*/  @!P2 LOP3.LUT R8, R14, 0x80000001, RZ, 0xc0, !PT ;  /* 0x800000010e08a812 */ /* 0x004fc800078ec0ff */
[----:B------:R-:W-:Y:S01]  /*14f0*/  @!P2 ISETP.NE.AND P3, PT, R8, 0x1, PT ;  /* 0x000000010800a80c */ /* 0x000fe20003f65270 */
[----:B------:R-:W-:-:S03]  /*1500*/  @!P2 IMAD.WIDE R8, R23, R16, UR16 ;  /* 0x000000101708ae25 */ /* 0x000fc6000f8e0210 */
[----:B---3--:R-:W-:Y:S01]  /*1510*/  @!P2 SEL R17, R10, RZ, !P3 ;  /* 0x000000ff0a11a207 */ /* 0x008fe20005800000 */
[----:B------:R-:W-:-:S04]  /*1520*/  @!P1 IMAD.WIDE R10, R19, 0x4, R4 ;  /* 0x00000004130a9825 */ /* 0x000fc800078e0204 */
[----:B------:R2:W-:Y:S04]  /*1530*/  @!P2 STG.E desc[UR18][R8.64], R17 ;  /* 0x000000110800a986 */ /* 0x0005e8000c101912 */
[----:B------:R-:W3:Y:S04]  /*1540*/  @!P1 LDG.E R12, desc[UR18][R12.64] ;  /* 0x000000120c0c9981 */ /* 0x000ee8000c1e1900 */
[----:B------:R-:W4:Y:S01]  /*1550*/  @!P1 LDG.E R10, desc[UR18][R10.64] ;  /* 0x000000120a0a9981 */ /* 0x000f22000c1e1900 */
[----:B------:R-:W-:Y:S01]  /*1560*/  VIADD R7, R7, 0x4 ;  /* 0x0000000407077836 */ /* 0x000fe20000000000 */
[----:B---3--:R-:W-:-:S04]  /*1570*/  @!P1 LOP3.LUT R14, R12, 0x80000001, RZ, 0xc0, !PT ;  /* 0x800000010c0e9812 */ /* 0x008fc800078ec0ff */
[----:B------:R-:W-:Y:S01]  /*1580*/  @!P1 ISETP.NE.AND P2, PT, R14, 0x1, PT ;  /* 0x000000010e00980c */ /* 0x000fe20003f45270 */
[----:B------:R-:W-:-:S03]  /*1590*/  @!P1 IMAD.WIDE R14, R19, R16, UR16 ;  /* 0x00000010130e9e25 */ /* 0x000fc6000f8e0210 */
[----:B----4-:R-:W-:-:S05]  /*15a0*/  @!P1 SEL R19, R10, RZ, !P2 ;  /* 0x000000ff0a139207 */ /* 0x010fca0005000000 */
[----:B------:R2:W-:Y:S04]  /*15b0*/  @!P1 STG.E desc[UR18][R14.64], R19 ;  /* 0x000000130e009986 */ /* 0x0005e8000c101912 */
.L_x_220:
[----:B------:R-:W-:Y:S05]  /*15c0*/  @!P0 EXIT ;  /* 0x000000000000894d */ /* 0x000fea0003800000 */
[----:B------:R-:W-:Y:S02]  /*15d0*/  ISETP.NE.AND P1, PT, R18, 0x1, PT ;  /* 0x000000011200780c */ /* 0x000fe40003f25270 */
[----:B------:R-:W-:-:S04]  /*15e0*/  LOP3.LUT R6, R6, 0x1, RZ, 0xc0, !PT ;  /* 0x0000000106067812 */ /* 0x000fc800078ec0ff */
[----:B------:R-:W-:-:S07]  /*15f0*/  ISETP.NE.U32.AND P0, PT, R6, 0x1, PT ;  /* 0x000000010600780c */ /* 0x000fce0003f05070 */
[----:B------:R-:W-:Y:S06]  /*1600*/  @!P1 BRA `(.L_x_221) ;  /* 0x0000000000649947 */ /* 0x000fec0003800000 */
[----:B------:R-:W-:-:S05]  /*1610*/  IMAD R13, R7, 0x80, R0 ;  /* 0x00000080070d7824 */ /* 0x000fca00078e0200 */
[----:B------:R-:W-:-:S13]  /*1620*/  ISETP.GE.AND P2, PT, R13, UR12, PT ;  /* 0x0000000c0d007c0c */ /* 0x000fda000bf46270 */
[----:B0-----:R-:W-:-:S04]  /*1630*/  @!P2 IMAD.WIDE R10, R13, 0x4, R2 ;  /* 0x000000040d0aa825 */ /* 0x001fc800078e0202 */
[C---:B--2---:R-:W-:Y:S02]  /*1640*/  @!P2 IMAD.WIDE R8, R13.reuse, 0x4, R4 ;  /* 0x000000040d08a825 */ /* 0x044fe400078e0204 */
[----:B------:R-:W2:Y:S04]  /*1650*/  @!P2 LDG.E R10, desc[UR18][R10.64] ;  /* 0x000000120a0aa981 */ /* 0x000ea8000c1e1900 */
[----:B------:R-:W3:Y:S01]  /*1660*/  @!P2 LDG.E R8, desc[UR18][R8.64] ;  /* 0x000000120808a981 */ /* 0x000ee2000c1e1900 */
[----:B-1----:R-:W-:Y:S02]  /*1670*/  VIADD R19, R13, 0x80 ;  /* 0x000000800d137836 */ /* 0x002fe40000000000 */
[----:B------:R-:W-:-:S03]  /*1680*/  IMAD.MOV.U32 R12, RZ, RZ, 0x4 ;  /* 0x00000004ff0c7424 */ /* 0x000fc600078e00ff */
        /* <DEDUP_REMOVED lines=9> */
[----:B------:R-:W4:Y:S01]  /*1720*/  @!P1 LDG.E R8, desc[UR18][R8.64] ;  /* 0x0000001208089981 */ /* 0x000f22000c1e1900 */
[----:B------:R-:W-:Y:S02]  /*1730*/  IMAD.MOV.U32 R10, RZ, RZ, 0x4 ;  /* 0x00000004ff0a7424 */ /* 0x000fe400078e00ff */
[----:B------:R-:W-:-:S02]  /*1740*/  VIADD R7, R7, 0x2 ;  /* 0x0000000207077836 */ /* 0x000fc40000000000 */
[----:B------:R-:W-:Y:S01]  /*1750*/  @!P1 IMAD.WIDE R10, R19, R10, UR16 ;  /* 0x00000010130a9e25 */ /* 0x000fe2000f8e020a */
[----:B--2---:R-:W-:-:S04]  /*1760*/  @!P1 LOP3.LUT R6, R14, 0x80000001, RZ, 0xc0, !PT ;  /* 0x800000010e069812 */ /* 0x004fc800078ec0ff */
[----:B------:R-:W-:-:S04]  /*1770*/  @!P1 ISETP.NE.AND P2, PT, R6, 0x1, PT ;  /* 0x000000010600980c */ /* 0x000fc80003f45270 */
[----:B----4-:R-:W-:-:S05]  /*1780*/  @!P1 SEL R19, R8, RZ, !P2 ;  /* 0x000000ff08139207 */ /* 0x010fca0005000000 */
[----:B------:R3:W-:Y:S04]  /*1790*/  @!P1 STG.E desc[UR18][R10.64], R19 ;  /* 0x000000130a009986 */ /* 0x0007e8000c101912 */
.L_x_221:
[----:B------:R-:W-:Y:S05]  /*17a0*/  @P0 EXIT ;  /* 0x000000000000094d */ /* 0x000fea0003800000 */
[----:B------:R-:W-:-:S05]  /*17b0*/  IMAD R7, R7, 0x80, R0 ;  /* 0x0000008007077824 */ /* 0x000fca00078e0200 */
[----:B------:R-:W-:-:S13]  /*17c0*/  ISETP.GE.AND P0, PT, R7, UR12, PT ;  /* 0x0000000c07007c0c */ /* 0x000fda000bf06270 */
[----:B------:R-:W-:Y:S05]  /*17d0*/  @P0 EXIT ;  /* 0x000000000000094d */ /* 0x000fea0003800000 */
[----:B------:R-:W-:-:S04]  /*17e0*/  IMAD.WIDE R2, R7, 0x4, R2 ;  /* 0x0000000407027825 */ /* 0x000fc800078e0202 */
[----:B------:R-:W-:Y:S02]  /*17f0*/  IMAD.WIDE R4, R7, 0x4, R4 ;  /* 0x0000000407047825 */ /* 0x000fe400078e0204 */
[----:B------:R-:W4:Y:S04]  /*1800*/  LDG.E R2, desc[UR18][R2.64] ;  /* 0x0000001202027981 */ /* 0x000f28000c1e1900 */
[----:B------:R-:W2:Y:S01]  /*1810*/  LDG.E R4, desc[UR18][R4.64] ;  /* 0x0000001204047981 */ /* 0x000ea2000c1e1900 */
[----:B------:R-:W-:-:S04]  /*1820*/  IMAD.MOV.U32 R6, RZ, RZ, 0x4 ;  /* 0x00000004ff067424 */ /* 0x000fc800078e00ff */
[----:B------:R-:W-:Y:S01]  /*1830*/  IMAD.WIDE R6, R7, R6, UR16 ;  /* 0x0000001007067e25 */ /* 0x000fe2000f8e0206 */
[----:B----4-:R-:W-:-:S04]  /*1840*/  LOP3.LUT R0, R2, 0x80000001, RZ, 0xc0, !PT ;  /* 0x8000000102007812 */ /* 0x010fc800078ec0ff */
[----:B------:R-:W-:-:S04]  /*1850*/  ISETP.NE.AND P0, PT, R0, 0x1, PT ;  /* 0x000000010000780c */ /* 0x000fc80003f05270 */
[----:B--2---:R-:W-:-:S05]  /*1860*/  SEL R9, R4, RZ, !P0 ;  /* 0x000000ff04097207 */ /* 0x004fca0004000000 */
[----:B------:R-:W-:Y:S01]  /*1870*/  STG.E desc[UR18][R6.64], R9 ;  /* 0x0000000906007986 */ /* 0x000fe2000c101912 */
[----:B------:R-:W-:Y:S05]  /*1880*/  EXIT ;  /* 0x000000000000794d */ /* 0x000fea0003800000 */
.L_x_222:
        /* <DEDUP_REMOVED lines=15> */
.L_x_274:


//--------------------- .text._ZN3cub18CUB_300001_SM_10006detail9transform16transform_kernelINS2_10policy_hubILb1EN4cuda3std3__45tupleIJN6thrust24THRUST_300001_SM_1000_NS6detail15normal_iteratorINSA_10device_ptrIiEEEEEEEE10policy1000El18positive_indicatorSF_JPiEEEvT0_iT1_T2_DpNS2_10kernel_argIT3_EE --------------------------
	.section	.text._ZN3cub18CUB_300001_SM_10006detail9transform16transform_kernelINS2_10policy_hubILb1EN4cuda3std3__45tupleIJN6thrust24THRUST_300001_SM_1000_NS6detail15normal_iteratorINSA_10device_ptrIiEEEEEEEE10policy1000El18positive_indicatorSF_JPiEEEvT0_iT1_T2_DpNS2_10kernel_argIT3_EE,"ax",@progbits
	.align	128
        .global         _ZN3cub18CUB_300001_SM_10006detail9transform16transform_kernelINS2_10policy_hubILb1EN4cuda3std3__45tupleIJN6thrust24THRUST_300001_SM_1000_NS6detail15normal_iteratorINSA_10device_ptrIiEEEEEEEE10policy1000El18positive_indicatorSF_JPiEEEvT0_iT1_T2_DpNS2_10kernel_argIT3_EE
        .type           _ZN3cub18CUB_300001_SM_10006detail9transform16transform_kernelINS2_10policy_hubILb1EN4cuda3std3__45tupleIJN6thrust24THRUST_300001_SM_1000_NS6detail15normal_iteratorINSA_10device_ptrIiEEEEEEEE10policy1000El18positive_indicatorSF_JPiEEEvT0_iT1_T2_DpNS2_10kernel_argIT3_EE,@function
        .size           _ZN3cub18CUB_300001_SM_10006detail9transform16transform_kernelINS2_10policy_hubILb1EN4cuda3std3__45tupleIJN6thrust24THRUST_300001_SM_1000_NS6detail15normal_iteratorINSA_10device_ptrIiEEEEEEEE10policy1000El18positive_indicatorSF_JPiEEEvT0_iT1_T2_DpNS2_10kernel_argIT3_EE,(.L_x_275 - _ZN3cub18CUB_300001_SM_10006detail9transform16transform_kernelINS2_10policy_hubILb1EN4cuda3std3__45tupleIJN6thrust24THRUST_300001_SM_1000_NS6detail15normal_iteratorINSA_10device_ptrIiEEEEEEEE10policy1000El18positive_indicatorSF_JPiEEEvT0_iT1_T2_DpNS2_10kernel_argIT3_EE)
        .other          _ZN3cub18CUB_300001_SM_10006detail9transform16transform_kernelINS2_10policy_hubILb1EN4cuda3std3__45tupleIJN6thrust24THRUST_300001_SM_1000_NS6detail15normal_iteratorINSA_10device_ptrIiEEEEEEEE10policy1000El18positive_indicatorSF_JPiEEEvT0_iT1_T2_DpNS2_10kernel_argIT3_EE,@"STO_CUDA_ENTRY STV_DEFAULT"
_ZN3cub18CUB_300001_SM_10006detail9transform16transform_kernelINS2_10policy_hubILb1EN4cuda3std3__45tupleIJN6thrust24THRUST_300001_SM_1000_NS6detail15normal_iteratorINSA_10device_ptrIiEEEEEEEE10policy1000El18positive_indicatorSF_JPiEEEvT0_iT1_T2_DpNS2_10kernel_argIT3_EE:
.text._ZN3cub18CUB_300001_SM_10006detail9transform16transform_kernelINS2_10policy_hubILb1EN4cuda3std3__45tupleIJN6thrust24THRUST_300001_SM_1000_NS6detail15normal_iteratorINSA_10device_ptrIiEEEEEEEE10policy1000El18positive_indicatorSF_JPiEEEvT0_iT1_T2_DpNS2_10kernel_argIT3_EE:
[----:B------:R-:W-:Y:S08]  /*0000*/  LDC R1, c[0x0][0x37c] ;  /* 0x0000df00ff017b82 */ /* 0x000ff00000000800 */
[----:B------:R-:W0:Y:S01]  /*0010*/  LDC R0, c[0x0][0x388] ;  /* 0x0000e200ff007b82 */ /* 0x000e220000000800 */
[----:B------:R-:W1:Y:S01]  /*0020*/  LDCU.64 UR6, c[0x0][0x380] ;  /* 0x00007000ff0677ac */ /* 0x000e620008000a00 */
[----:B------:R-:W2:Y:S01]  /*0030*/  S2R R7, SR_TID.X ;  /* 0x0000000000077919 */ /* 0x000ea20000002100 */
[----:B------:R-:W-:Y:S05]  /*0040*/  BSSY.RECONVERGENT B0, `(.L_x_223) ;  /* 0x000001a000007945 */ /* 0x000fea0003800200 */
[----:B------:R-:W3:Y:S01]  /*0050*/  S2UR UR4, SR_CTAID.X ;  /* 0x00000000000479c3 */ /* 0x000ee20000002500 */
[----:B0-----:R-:W-:-:S05]  /*0060*/  IMAD.SHL.U32 R5, R0, 0x80, RZ ;  /* 0x0000008000057824 */ /* 0x001fca00078e00ff */
[----:B------:R-:W-:Y:S01]  /*0070*/  SHF.R.S32.HI R4, RZ, 0x1f, R5 ;  /* 0x0000001fff047819 */ /* 0x000fe20000011405 */
[----:B---3--:R-:W-:-:S04]  /*0080*/  IMAD.WIDE.U32 R2, R5, UR4, RZ ;  /* 0x0000000405027c25 */ /* 0x008fc8000f8e00ff */
[----:B------:R-:W-:Y:S01]  /*0090*/  IMAD R13, R4, UR4, RZ ;  /* 0x00000004040d7c24 */ /* 0x000fe2000f8e02ff */
[----:B-1----:R-:W-:Y:S01]  /*00a0*/  IADD3 R6, P1, PT, -R2, UR6, RZ ;  /* 0x0000000602067c10 */ /* 0x002fe2000ff3e1ff */
[----:B--2---:R-:W-:Y:S02]  /*00b0*/  IMAD.SHL.U32 R11, R7, 0x80, RZ ;  /* 0x00000080070b7824 */ /* 0x004fe400078e00ff */
[----:B------:R-:W-:Y:S01]  /*00c0*/  IMAD.IADD R13, R3, 0x1, R13 ;  /* 0x00000001030d7824 */ /* 0x000fe200078e020d */
[----:B------:R-:W-:-:S04]  /*00d0*/  ISETP.LT.U32.AND P0, PT, R6, R5, PT ;  /* 0x000000050600720c */ /* 0x000fc80003f01070 */
[----:B------:R-:W-:-:S04]  /*00e0*/  IADD3.X R9, PT, PT, ~R13, UR7, RZ, P1, !PT ;  /* 0x000000070d097c10 */ /* 0x000fc80008ffe5ff */
[----:B------:R-:W-:-:S04]  /*00f0*/  ISETP.LT.AND.EX P0, PT, R9, R4, PT, P0 ;  /* 0x000000040900720c */ /* 0x000fc80003f01300 */
[----:B------:R-:W-:-:S05]  /*0100*/  SEL R6, R6, R5, P0 ;  /* 0x0000000506067207 */ /* 0x000fca0000000000 */
[----:B------:R-:W-:-:S05]  /*0110*/  IMAD.SHL.U32 R4, R6, 0x4, RZ ;  /* 0x0000000406047824 */ /* 0x000fca00078e00ff */
[----:B------:R-:W-:-:S13]  /*0120*/  ISETP.GE.AND P0, PT, R11, R4, PT ;  /* 0x000000040b00720c */ /* 0x000fda0003f06270 */
[----:B------:R-:W-:Y:S05]  /*0130*/  @P0 BRA `(.L_x_224) ;  /* 0x0000000000280947 */ /* 0x000fea0003800000 */
[----:B------:R-:W0:Y:S02]  /*0140*/  LDC.64 R8, c[0x0][0x398] ;  /* 0x0000e600ff087b82 */ /* 0x000e240000000a00 */
[----:B0-----:R-:W-:-:S04]  /*0150*/  LEA R8, P0, R2, R8, 0x2 ;  /* 0x0000000802087211 */ /* 0x001fc800078010ff */
[----:B------:R-:W-:-:S03]  /*0160*/  LEA.HI.X R9, R2, R9, R13, 0x2, P0 ;  /* 0x0000000902097211 */ /* 0x000fc600000f140d */
[----:B------:R-:W-:-:S07]  /*0170*/  IMAD.WIDE.U32 R8, R7, 0x80, R8 ;  /* 0x0000008007087825 */ /* 0x000fce00078e0008 */
.L_x_225:
[----:B------:R-:W-:Y:S01]  /*0180*/  VIADD R11, R11, 0x4000 ;  /* 0x000040000b0b7836 */ /* 0x000fe20000000000 */
[----:B------:R0:W-:Y:S04]  /*0190*/  CCTL.E.PF2 [R8] ;  /* 0x000000000800798f */ /* 0x0001e80000800100 */
[----:B------:R-:W-:Y:S02]  /*01a0*/  ISETP.GE.AND P0, PT, R11, R4, PT ;  /* 0x000000040b00720c */ /* 0x000fe40003f06270 */
[----:B0-----:R-:W-:-:S05]  /*01b0*/  IADD3 R8, P1, PT, R8, 0x4000, RZ ;  /* 0x0000400008087810 */ /* 0x001fca0007f3e0ff */
[----:B------:R-:W-:-:S06]  /*01c0*/  IMAD.X R9, RZ, RZ, R9, P1 ;  /* 0x000000ffff097224 */ /* 0x000fcc00008e0609 */
[----:B------:R-:W-:Y:S05]  /*01d0*/  @!P0 BRA `(.L_x_225) ;  /* 0xfffffffc00e88947 */ /* 0x000fea000383ffff */
.L_x_224:
[----:B------:R-:W-:Y:S05]  /*01e0*/  BSYNC.RECONVERGENT B0 ;  /* 0x0000000000007941 */ /* 0x000fea0003800200 */
.L_x_223:
[----:B------:R-:W0:Y:S01]  /*01f0*/  LDCU.128 UR8, c[0x0][0x390] ;  /* 0x00007200ff0877ac */ /* 0x000e220008000c00 */
[----:B------:R-:W-:Y:S01]  /*0200*/  ISETP.NE.AND P0, PT, R5, R6, PT ;  /* 0x000000060500720c */ /* 0x000fe20003f05270 */
[C---:B------:R-:W-:Y:S01]  /*0210*/  IMAD.SHL.U32 R3, R2.reuse, 0x4, RZ ;  /* 0x0000000402037824 */ /* 0x040fe200078e00ff */
[----:B------:R-:W-:Y:S01]  /*0220*/  SHF.L.U64.HI R8, R2, 0x2, R13 ;  /* 0x0000000202087819 */ /* 0x000fe2000001020d */
[----:B------:R-:W1:Y:S03]  /*0230*/  LDCU.64 UR4, c[0x0][0x358] ;  /* 0x00006b00ff0477ac */ /* 0x000e660008000a00 */
[C---:B0-----:R-:W-:Y:S02]  /*0240*/  IADD3 R4, P1, PT, R3.reuse, UR10, RZ ;  /* 0x0000000a03047c10 */ /* 0x041fe4000ff3e0ff */
[----:B------:R-:W-:Y:S02]  /*0250*/  IADD3 R2, P2, PT, R3, UR8, RZ ;  /* 0x0000000803027c10 */ /* 0x000fe4000ff5e0ff */
[----:B------:R-:W-:-:S02]  /*0260*/  IADD3.X R5, PT, PT, R8, UR11, RZ, P1, !PT ;  /* 0x0000000b08057c10 */ /* 0x000fc40008ffe4ff */
[----:B------:R-:W-:Y:S01]  /*0270*/  IADD3.X R3, PT, PT, R8, UR9, RZ, P2, !PT ;  /* 0x0000000908037c10 */ /* 0x000fe200097fe4ff */
[----:B-1----:R-:W-:Y:S08]  /*0280*/  @!P0 BRA `(.L_x_226) ;  /* 0x0000000c00488947 */ /* 0x002ff00003800000 */
[----:B------:R-:W-:-:S13]  /*0290*/  ISETP.GE.AND P0, PT, R0, 0x1, PT ;  /* 0x000000010000780c */ /* 0x000fda0003f06270 */
[----:B------:R-:W-:Y:S05]  /*02a0*/  @!P0 EXIT ;  /* 0x000000000000894d */ /* 0x000fea0003800000 */
[C---:B------:R-:W-:Y:S01]  /*02b0*/  ISETP.GE.U32.AND P0, PT, R0.reuse, 0x8, PT ;  /* 0x000000080000780c */ /* 0x040fe20003f06070 */
[----:B------:R-:W-:Y:S01]  /*02c0*/  IMAD.MOV.U32 R8, RZ, RZ, RZ ;  /* 0x000000ffff087224 */ /* 0x000fe200078e00ff */
[----:B------:R-:W-:-:S11]  /*02d0*/  LOP3.LUT R16, R0, 0x7, RZ, 0xc0, !PT ;  /* 0x0000000700107812 */ /* 0x000fd600078ec0ff */
[----:B------:R-:W-:Y:S05]  /*02e0*/  @!P0 BRA `(.L_x_227) ;  /* 0x00000008000c8947 */ /* 0x000fea0003800000 */
[----:B------:R-:W-:-:S13]  /*02f0*/  ISETP.GE.AND P1, PT, R7, R6, PT ;  /* 0x000000060700720c */ /* 0x000fda0003f26270 */
[----:B------:R-:W-:-:S06]  /*0300*/  @!P1 IMAD.WIDE.U32 R8, R7, 0x4, R4 ;  /* 0x0000000407089825 */ /* 0x000fcc00078e0004 */
[----:B------:R-:W2:Y:S01]  /*0310*/  @!P1 LDG.E R8, desc[UR4][R8.64] ;  /* 0x0000000408089981 */ /* 0x000ea2000c1e1900 */
[C---:B------:R-:W-:Y:S02]  /*0320*/  VIADD R17, R7.reuse, 0x80 ;  /* 0x0000008007117836 */ /* 0x040fe40000000000 */
[----:B------:R-:W-:-:S03]  /*0330*/  @!P1 IMAD.WIDE.U32 R12, R7, 0x4, R2 ;  /* 0x00000004070c9825 */ /* 0x000fc600078e0002 */
[C---:B------:R-:W-:Y:S01]  /*0340*/  ISETP.GE.AND P6, PT, R17.reuse, R6, PT ;  /* 0x000000061100720c */ /* 0x040fe20003fc6270 */
[----:B------:R-:W-:Y:S01]  /*0350*/  IMAD.WIDE R10, R17, 0x4, R4 ;  /* 0x00000004110a7825 */ /* 0x000fe200078e0204 */
[----:B--2---:R-:W-:-:S04]  /*0360*/  @!P1 ISETP.GT.AND P0, PT, R8, RZ, PT ;  /* 0x000000ff0800920c */ /* 0x004fc80003f04270 */
[----:B------:R-:W-:-:S05]  /*0370*/  @!P1 SEL R15, RZ, 0x1, !P0 ;  /* 0x00000001ff0f9807 */ /* 0x000fca0004000000 */
[----:B------:R0:W-:Y:S04]  /*0380*/  @!P1 STG.E desc[UR4][R12.64], R15 ;  /* 0x0000000f0c009986 */ /* 0x0001e8000c101904 */
[----:B------:R-:W2:Y:S01]  /*0390*/  @!P6 LDG.E R14, desc[UR4][R10.64] ;  /* 0x000000040a0ee981 */ /* 0x000ea2000c1e1900 */
[C---:B------:R-:W-:Y:S01]  /*03a0*/  VIADD R19, R7.reuse, 0x100 ;  /* 0x0000010007137836 */ /* 0x040fe20000000000 */
[----:B------:R-:W-:Y:S01]  /*03b0*/  LOP3.LUT R8, R0, 0x7ffffff8, RZ, 0xc0, !PT ;  /* 0x7ffffff800087812 */ /* 0x000fe200078ec0ff */
[C---:B------:R-:W-:Y:S01]  /*03c0*/  VIADD R9, R7.reuse, 0x200 ;  /* 0x0000020007097836 */ /* 0x040fe20000000000 */
[----:B------:R-:W-:Y:S01]  /*03d0*/  BSSY.RECONVERGENT B0, `(.L_x_228) ;  /* 0x0000015000007945 */ /* 0x000fe20003800200 */
[----:B------:R-:W-:Y:S01]  /*03e0*/  VIADD R21, R7, 0x180 ;  /* 0x0000018007157836 */ /* 0x000fe20000000000 */
[-C--:B------:R-:W-:Y:S01]  /*03f0*/  ISETP.GE.AND P5, PT, R19, R6.reuse, PT ;  /* 0x000000061300720c */ /* 0x080fe20003fa6270 */
[----:B------:R-:W-:Y:S01]  /*0400*/  VIADD R19, R7, 0x280 ;  /* 0x0000028007137836 */ /* 0x000fe20000000000 */
[-C--:B------:R-:W-:Y:S01]  /*0410*/  ISETP.GE.AND P3, PT, R9, R6.reuse, PT ;  /* 0x000000060900720c */ /* 0x080fe20003f66270 */
[----:B0-----:R-:W-:Y:S01]  /*0420*/  IMAD.WIDE R12, R17, 0x4, R2 ;  /* 0x00000004110c7825 */ /* 0x001fe200078e0202 */
[----:B------:R-:W-:-:S02]  /*0430*/  ISETP.GE.AND P4, PT, R21, R6, PT ;  /* 0x000000061500720c */ /* 0x000fc40003f86270 */
[----:B------:R-:W-:Y:S01]  /*0440*/  ISETP.GE.AND P2, PT, R19, R6, PT ;  /* 0x000000061300720c */ /* 0x000fe20003f46270 */
[C---:B------:R-:W-:Y:S02]  /*0450*/  VIADD R21, R7.reuse, 0x300 ;  /* 0x0000030007157836 */ /* 0x040fe40000000000 */
[----:B------:R-:W-:-:S03]  /*0460*/  VIADD R15, R7, 0x380 ;  /* 0x00000380070f7836 */ /* 0x000fc60000000000 */
[----:B------:R-:W-:Y:S02]  /*0470*/  ISETP.GE.AND P1, PT, R21, R6, PT ;  /* 0x000000061500720c */ /* 0x000fe40003f26270 */
[----:B--2---:R-:W-:-:S04]  /*0480*/  @!P6 ISETP.GT.AND P0, PT, R14, RZ, PT ;  /* 0x000000ff0e00e20c */ /* 0x004fc80003f04270 */
[----:B------:R-:W-:Y:S02]  /*0490*/  @!P6 SEL R9, RZ, 0x1, !P0 ;  /* 0x00000001ff09e807 */ /* 0x000fe40004000000 */
[----:B------:R-:W-:-:S03]  /*04a0*/  ISETP.GE.AND P0, PT, R15, R6, PT ;  /* 0x000000060f00720c */ /* 0x000fc60003f06270 */
[----:B------:R0:W-:Y:S01]  /*04b0*/  @!P6 STG.E desc[UR4][R12.64], R9 ;  /* 0x000000090c00e986 */ /* 0x0001e2000c101904 */
[----:B------:R-:W-:Y:S01]  /*04c0*/  ISETP.NE.AND P6, PT, R8, 0x8, PT ;  /* 0x000000080800780c */ /* 0x000fe20003fc5270 */
[----:B------:R-:W-:-:S12]  /*04d0*/  @P5 BRA `(.L_x_229) ;  /* 0x0000000000105947 */ /* 0x000fd80003800000 */
[----:B------:R-:W2:Y:S02]  /*04e0*/  LDG.E R0, desc[UR4][R10.64+0x200] ;  /* 0x000200040a007981 */ /* 0x000ea4000c1e1900 */
[----:B--2---:R-:W-:-:S04]  /*04f0*/  ISETP.GT.AND P5, PT, R0, RZ, PT ;  /* 0x000000ff0000720c */ /* 0x004fc80003fa4270 */
[----:B0-----:R-:W-:-:S05]  /*0500*/  SEL R9, RZ, 0x1, !P5 ;  /* 0x00000001ff097807 */ /* 0x001fca0006800000 */
[----:B------:R1:W-:Y:S04]  /*0510*/  STG.E desc[UR4][R12.64+0x200], R9 ;  /* 0x000200090c007986 */ /* 0x0003e8000c101904 */
.L_x_229:
[----:B------:R-:W-:Y:S05]  /*0520*/  BSYNC.RECONVERGENT B0 ;  /* 0x0000000000007941 */ /* 0x000fea0003800200 */
.L_x_228:
[----:B------:R-:W-:Y:S04]  /*0530*/  BSSY.RECONVERGENT B0, `(.L_x_230) ;  /* 0x0000006000007945 */ /* 0x000fe80003800200 */
[----:B------:R-:W-:Y:S05]  /*0540*/  @P4 BRA `(.L_x_231) ;  /* 0x0000000000104947 */ /* 0x000fea0003800000 */
[----:B------:R-:W2:Y:S02]  /*0550*/  LDG.E R0, desc[UR4][R10.64+0x400] ;  /* 0x000400040a007981 */ /* 0x000ea4000c1e1900 */
[----:B--2---:R-:W-:-:S04]  /*0560*/  ISETP.GT.AND P4, PT, R0, RZ, PT ;  /* 0x000000ff0000720c */ /* 0x004fc80003f84270 */
[----:B01----:R-:W-:-:S05]  /*0570*/  SEL R9, RZ, 0x1, !P4 ;  /* 0x00000001ff097807 */ /* 0x003fca0006000000 */
[----:B------:R2:W-:Y:S04]  /*0580*/  STG.E desc[UR4][R12.64+0x400], R9 ;  /* 0x000400090c007986 */ /* 0x0005e8000c101904 */
.L_x_231:
[----:B------:R-:W-:Y:S05]  /*0590*/  BSYNC.RECONVERGENT B0 ;  /* 0x0000000000007941 */ /* 0x000fea0003800200 */
.L_x_230:
[----:B------:R-:W-:Y:S04]  /*05a0*/  BSSY.RECONVERGENT B0, `(.L_x_232) ;  /* 0x0000006000007945 */ /* 0x000fe80003800200 */
[----:B------:R-:W-:Y:S05]  /*05b0*/  @P3 BRA `(.L_x_233) ;  /* 0x0000000000103947 */ /* 0x000fea0003800000 */
[----:B------:R-:W3:Y:S02]  /*05c0*/  LDG.E R0, desc[UR4][R10.64+0x600] ;  /* 0x000600040a007981 */ /* 0x000ee4000c1e1900 */
[----:B---3--:R-:W-:-:S04]  /*05d0*/  ISETP.GT.AND P3, PT, R0, RZ, PT ;  /* 0x000000ff0000720c */ /* 0x008fc80003f64270 */
[----:B012---:R-:W-:-:S05]  /*05e0*/  SEL R9, RZ, 0x1, !P3 ;  /* 0x00000001ff097807 */ /* 0x007fca0005800000 */
[----:B------:R3:W-:Y:S04]  /*05f0*/  STG.E desc[UR4][R12.64+0x600], R9 ;  /* 0x000600090c007986 */ /* 0x0007e8000c101904 */
.L_x_233:
[----:B------:R-:W-:Y:S05]  /*0600*/  BSYNC.RECONVERGENT B0 ;  /* 0x0000000000007941 */ /* 0x000fea0003800200 */
.L_x_232:
[----:B------:R-:W-:Y:S04]  /*0610*/  BSSY.RECONVERGENT B0, `(.L_x_234) ;  /* 0x0000006000007945 */ /* 0x000fe80003800200 */
[----:B------:R-:W-:Y:S05]  /*0620*/  @P2 BRA `(.L_x_235) ;  /* 0x0000000000102947 */ /* 0x000fea0003800000 */
[----:B------:R-:W4:Y:S02]  /*0630*/  LDG.E R0, desc[UR4][R10.64+0x800] ;  /* 0x000800040a007981 */ /* 0x000f24000c1e1900 */
[----:B----4-:R-:W-:-:S04]  /*0640*/  ISETP.GT.AND P2, PT, R0, RZ, PT ;  /* 0x000000ff0000720c */ /* 0x010fc80003f44270 */
[----:B0123--:R-:W-:-:S05]  /*0650*/  SEL R9, RZ, 0x1, !P2 ;  /* 0x00000001ff097807 */ /* 0x00ffca0005000000 */
[----:B------:R4:W-:Y:S04]  /*0660*/  STG.E desc[UR4][R12.64+0x800], R9 ;  /* 0x000800090c007986 */ /* 0x0009e8000c101904 */
.L_x_235:
[----:B------:R-:W-:Y:S05]  /*0670*/  BSYNC.RECONVERGENT B0 ;  /* 0x0000000000007941 */ /* 0x000fea0003800200 */
.L_x_234:
[----:B------:R-:W-:Y:S04]  /*0680*/  BSSY.RECONVERGENT B0, `(.L_x_236) ;  /* 0x0000006000007945 */ /* 0x000fe80003800200 */
[----:B------:R-:W-:Y:S05]  /*0690*/  @P1 BRA `(.L_x_237) ;  /* 0x0000000000101947 */ /* 0x000fea0003800000 */
[----:B------:R-:W5:Y:S02]  /*06a0*/  LDG.E R0, desc[UR4][R10.64+0xa00] ;  /* 0x000a00040a007981 */ /* 0x000f64000c1e1900 */
[----:B-----5:R-:W-:-:S04]  /*06b0*/  ISETP.GT.AND P1, PT, R0, RZ, PT ;  /* 0x000000ff0000720c */ /* 0x020fc80003f24270 */
[----:B01234-:R-:W-:-:S05]  /*06c0*/  SEL R9, RZ, 0x1, !P1 ;  /* 0x00000001ff097807 */ /* 0x01ffca0004800000 */
[----:B------:R0:W-:Y:S04]  /*06d0*/  STG.E desc[UR4][R12.64+0xa00], R9 ;  /* 0x000a00090c007986 */ /* 0x0001e8000c101904 */
.L_x_237:
[----:B------:R-:W-:Y:S05]  /*06e0*/  BSYNC.RECONVERGENT B0 ;  /* 0x0000000000007941 */ /* 0x000fea0003800200 */
.L_x_236:
[----:B------:R-:W-:Y:S04]  /*06f0*/  BSSY.RECONVERGENT B0, `(.L_x_238) ;  /* 0x0000006000007945 */ /* 0x000fe80003800200 */
[----:B------:R-:W-:Y:S05]  /*0700*/  @P0 BRA `(.L_x_239) ;  /* 0x0000000000100947 */ /* 0x000fea0003800000 */
[----:B------:R-:W5:Y:S02]  /*0710*/  LDG.E R10, desc[UR4][R10.64+0xc00] ;  /* 0x000c00040a0a7981 */ /* 0x000f64000c1e1900 */
[----:B-----5:R-:W-:-:S04]  /*0720*/  ISETP.GT.AND P0, PT, R10, RZ, PT ;  /* 0x000000ff0a00720c */ /* 0x020fc80003f04270 */
[----:B01234-:R-:W-:-:S05]  /*0730*/  SEL R9, RZ, 0x1, !P0 ;  /* 0x00000001ff097807 */ /* 0x01ffca0004000000 */
[----:B------:R0:W-:Y:S04]  /*0740*/  STG.E desc[UR4][R12.64+0xc00], R9 ;  /* 0x000c00090c007986 */ /* 0x0001e8000c101904 */
.L_x_239:
[----:B------:R-:W-:Y:S05]  /*0750*/  BSYNC.RECONVERGENT B0 ;  /* 0x0000000000007941 */ /* 0x000fea0003800200 */
.L_x_238:
[----:B------:R-:W-:Y:S05]  /*0760*/  @!P6 BRA `(.L_x_227) ;  /* 0x0000000000ece947 */ /* 0x000fea0003800000 */
[----:B------:R-:W-:-:S07]  /*0770*/  IMAD.MOV.U32 R0, RZ, RZ, 0x8 ;  /* 0x00000008ff007424 */ /* 0x000fce00078e00ff */
.L_x_242:
[----:B01234-:R-:W-:-:S05]  /*0780*/  IMAD R9, R0, 0x80, R7 ;  /* 0x0000008000097824 */ /* 0x01ffca00078e0207 */
        /* <DEDUP_REMOVED lines=11> */
[----:B------:R-:W-:Y:S02]  /*0840*/  VIADD R17, R9, 0x100 ;  /* 0x0000010009117836 */ /* 0x000fe40000000000 */
[----:B------:R-:W-:-:S03]  /*0850*/  IMAD.WIDE R10, R19, 0x4, R2 ;  /* 0x00000004130a7825 */ /* 0x000fc600078e0202 */
[----:B------:R-:W-:Y:S02]  /*0860*/  ISETP.GE.AND P1, PT, R17, R6, PT ;  /* 0x000000061100720c */ /* 0x000fe40003f26270 */
[----:B--2---:R-:W-:-:S04]  /*0870*/  @!P2 ISETP.GT.AND P0, PT, R18, RZ, PT ;  /* 0x000000ff1200a20c */ /* 0x004fc80003f04270 */
[----:B------:R-:W-:-:S05]  /*0880*/  @!P2 SEL R21, RZ, 0x1, !P0 ;  /* 0x00000001ff15a807 */ /* 0x000fca0004000000 */
[----:B------:R-:W-:Y:S04]  /*0890*/  @!P2 STG.E desc[UR4][R10.64], R21 ;  /* 0x000000150a00a986 */ /* 0x000fe8000c101904 */
[----:B------:R-:W2:Y:S01]  /*08a0*/  @!P1 LDG.E R18, desc[UR4][R12.64+0x200] ;  /* 0x000200040c129981 */ /* 0x000ea2000c1e1900 */
[----:B------:R-:W-:-:S05]  /*08b0*/  VIADD R17, R9, 0x180 ;  /* 0x0000018009117836 */ /* 0x000fca0000000000 */
[----:B------:R-:W-:Y:S02]  /*08c0*/  ISETP.GE.AND P2, PT, R17, R6, PT ;  /* 0x000000061100720c */ /* 0x000fe40003f46270 */
[----:B--2---:R-:W-:-:S04]  /*08d0*/  @!P1 ISETP.GT.AND P0, PT, R18, RZ, PT ;  /* 0x000000ff1200920c */ /* 0x004fc80003f04270 */
[----:B------:R-:W-:-:S05]  /*08e0*/  @!P1 SEL R19, RZ, 0x1, !P0 ;  /* 0x00000001ff139807 */ /* 0x000fca0004000000 */
[----:B------:R1:W-:Y:S04]  /*08f0*/  @!P1 STG.E desc[UR4][R10.64+0x200], R19 ;  /* 0x000200130a009986 */ /* 0x0003e8000c101904 */
[----:B0-----:R-:W2:Y:S01]  /*0900*/  @!P2 LDG.E R14, desc[UR4][R12.64+0x400] ;  /* 0x000400040c0ea981 */ /* 0x001ea2000c1e1900 */
[----:B------:R-:W-:-:S05]  /*0910*/  VIADD R15, R9, 0x200 ;  /* 0x00000200090f7836 */ /* 0x000fca0000000000 */
[----:B------:R-:W-:Y:S02]  /*0920*/  ISETP.GE.AND P1, PT, R15, R6, PT ;  /* 0x000000060f00720c */ /* 0x000fe40003f26270 */
[----:B--2---:R-:W-:-:S04]  /*0930*/  @!P2 ISETP.GT.AND P0, PT, R14, RZ, PT ;  /* 0x000000ff0e00a20c */ /* 0x004fc80003f04270 */
[----:B------:R-:W-:-:S05]  /*0940*/  @!P2 SEL R17, RZ, 0x1, !P0 ;  /* 0x00000001ff11a807 */ /* 0x000fca0004000000 */
[----:B------:R0:W-:Y:S04]  /*0950*/  @!P2 STG.E desc[UR4][R10.64+0x400], R17 ;  /* 0x000400110a00a986 */ /* 0x0001e8000c101904 */
[----:B------:R-:W2:Y:S01]  /*0960*/  @!P1 LDG.E R14, desc[UR4][R12.64+0x600] ;  /* 0x000600040c0e9981 */ /* 0x000ea2000c1e1900 */
[----:B------:R-:W-:-:S05]  /*0970*/  VIADD R15, R9, 0x280 ;  /* 0x00000280090f7836 */ /* 0x000fca0000000000 */
[----:B------:R-:W-:Y:S02]  /*0980*/  ISETP.GE.AND P2, PT, R15, R6, PT ;  /* 0x000000060f00720c */ /* 0x000fe40003f46270 */
[----:B--2---:R-:W-:-:S04]  /*0990*/  @!P1 ISETP.GT.AND P0, PT, R14, RZ, PT ;  /* 0x000000ff0e00920c */ /* 0x004fc80003f04270 */
[----:B-1----:R-:W-:-:S05]  /*09a0*/  @!P1 SEL R19, RZ, 0x1, !P0 ;  /* 0x00000001ff139807 */ /* 0x002fca0004000000 */
[----:B------:R1:W-:Y:S04]  /*09b0*/  @!P1 STG.E desc[UR4][R10.64+0x600], R19 ;  /* 0x000600130a009986 */ /* 0x0003e8000c101904 */
[----:B------:R-:W2:Y:S01]  /*09c0*/  @!P2 LDG.E R14, desc[UR4][R12.64+0x800] ;  /* 0x000800040c0ea981 */ /* 0x000ea2000c1e1900 */
[----:B------:R-:W-:-:S05]  /*09d0*/  VIADD R15, R9, 0x300 ;  /* 0x00000300090f7836 */ /* 0x000fca0000000000 */
[----:B------:R-:W-:Y:S02]  /*09e0*/  ISETP.GE.AND P1, PT, R15, R6, PT ;  /* 0x000000060f00720c */ /* 0x000fe40003f26270 */
[----:B--2---:R-:W-:-:S04]  /*09f0*/  @!P2 ISETP.GT.AND P0, PT, R14, RZ, PT ;  /* 0x000000ff0e00a20c */ /* 0x004fc80003f04270 */
[----:B0-----:R-:W-:-:S05]  /*0a00*/  @!P2 SEL R17, RZ, 0x1, !P0 ;  /* 0x00000001ff11a807 */ /* 0x001fca0004000000 */
[----:B------:R1:W-:Y:S04]  /*0a10*/  @!P2 STG.E desc[UR4][R10.64+0x800], R17 ;  /* 0x000800110a00a986 */ /* 0x0003e8000c101904 */
[----:B------:R-:W2:Y:S01]  /*0a20*/  @!P1 LDG.E R14, desc[UR4][R12.64+0xa00] ;  /* 0x000a00040c0e9981 */ /* 0x000ea2000c1e1900 */
[----:B------:R-:W-:Y:S01]  /*0a30*/  VIADD R9, R9, 0x380 ;  /* 0x0000038009097836 */ /* 0x000fe20000000000 */
[----:B------:R-:W-:Y:S01]  /*0a40*/  BSSY.RECONVERGENT B0, `(.L_x_240) ;  /* 0x000000c000007945 */ /* 0x000fe20003800200 */
[----:B------:R-:W-:Y:S01]  /*0a50*/  VIADD R0, R0, 0x8 ;  /* 0x0000000800007836 */ /* 0x000fe20000000000 */
[----:B--2---:R-:W-:-:S04]  /*0a60*/  @!P1 ISETP.GT.AND P0, PT, R14, RZ, PT ;  /* 0x000000ff0e00920c */ /* 0x004fc80003f04270 */
[----:B------:R-:W-:Y:S02]  /*0a70*/  @!P1 SEL R15, RZ, 0x1, !P0 ;  /* 0x00000001ff0f9807 */ /* 0x000fe40004000000 */
[----:B------:R-:W-:-:S03]  /*0a80*/  ISETP.GE.AND P0, PT, R9, R6, PT ;  /* 0x000000060900720c */ /* 0x000fc60003f06270 */
[----:B------:R1:W-:Y:S01]  /*0a90*/  @!P1 STG.E desc[UR4][R10.64+0xa00], R15 ;  /* 0x000a000f0a009986 */ /* 0x0003e2000c101904 */
[----:B------:R-:W-:-:S09]  /*0aa0*/  ISETP.NE.AND P1, PT, R0, R8, PT ;  /* 0x000000080000720c */ /* 0x000fd20003f25270 */
[----:B------:R-:W-:Y:S05]  /*0ab0*/  @P0 BRA `(.L_x_241) ;  /* 0x0000000000100947 */ /* 0x000fea0003800000 */
[----:B------:R-:W2:Y:S02]  /*0ac0*/  LDG.E R12, desc[UR4][R12.64+0xc00] ;  /* 0x000c00040c0c7981 */ /* 0x000ea4000c1e1900 */
[----:B--2---:R-:W-:-:S04]  /*0ad0*/  ISETP.GT.AND P0, PT, R12, RZ, PT ;  /* 0x000000ff0c00720c */ /* 0x004fc80003f04270 */
[----:B------:R-:W-:-:S05]  /*0ae0*/  SEL R9, RZ, 0x1, !P0 ;  /* 0x00000001ff097807 */ /* 0x000fca0004000000 */
[----:B------:R0:W-:Y:S04]  /*0af0*/  STG.E desc[UR4][R10.64+0xc00], R9 ;  /* 0x000c00090a007986 */ /* 0x0001e8000c101904 */
.L_x_241:
[----:B------:R-:W-:Y:S05]  /*0b00*/  BSYNC.RECONVERGENT B0 ;  /* 0x0000000000007941 */ /* 0x000fea0003800200 */
.L_x_240:
[----:B------:R-:W-:Y:S05]  /*0b10*/  @P1 BRA `(.L_x_242) ;  /* 0xfffffffc00181947 */ /* 0x000fea000383ffff */
.L_x_227:
[----:B------:R-:W-:-:S13]  /*0b20*/  ISETP.NE.AND P0, PT, R16, RZ, PT ;  /* 0x000000ff1000720c */ /* 0x000fda0003f05270 */
[----:B------:R-:W-:Y:S05]  /*0b30*/  @!P0 EXIT ;  /* 0x000000000000894d */ /* 0x000fea0003800000 */
[----:B------:R-:W5:Y:S01]  /*0b40*/  LDC R0, c[0x0][0x388] ;  /* 0x0000e200ff007b82 */ /* 0x000f620000000800 */
[----:B------:R-:W-:Y:S02]  /*0b50*/  ISETP.GE.U32.AND P1, PT, R16, 0x4, PT ;  /* 0x000000041000780c */ /* 0x000fe40003f26070 */
[----:B-----5:R-:W-:-:S04]  /*0b60*/  LOP3.LUT R18, R0, 0x3, RZ, 0xc0, !PT ;  /* 0x0000000300127812 */ /* 0x020fc800078ec0ff */
[----:B------:R-:W-:-:S07]  /*0b70*/  ISETP.NE.AND P0, PT, R18, RZ, PT ;  /* 0x000000ff1200720c */ /* 0x000fce0003f05270 */
[----:B------:R-:W-:Y:S06]  /*0b80*/  @!P1 BRA `(.L_x_243) ;  /* 0x0000000000849947 */ /* 0x000fec0003800000 */
[----:B------:R-:W-:-:S05]  /*0b90*/  IMAD R21, R8, 0x80, R7 ;  /* 0x0000008008157824 */ /* 0x000fca00078e0207 */
[----:B------:R-:W-:-:S13]  /*0ba0*/  ISETP.GE.AND P2, PT, R21, R6, PT ;  /* 0x000000061500720c */ /* 0x000fda0003f46270 */
[----:B01----:R-:W-:-:S06]  /*0bb0*/  @!P2 IMAD.WIDE R10, R21, 0x4, R4 ;  /* 0x00000004150aa825 */ /* 0x003fcc00078e0204 */
[----:B------:R-:W5:Y:S01]  /*0bc0*/  @!P2 LDG.E R10, desc[UR4][R10.64] ;  /* 0x000000040a0aa981 */ /* 0x000f62000c1e1900 */
[C---:B------:R-:W-:Y:S02]  /*0bd0*/  VIADD R17, R21.reuse, 0x80 ;  /* 0x0000008015117836 */ /* 0x040fe40000000000 */
[----:B--234-:R-:W-:-:S03]  /*0be0*/  @!P2 IMAD.WIDE R12, R21, 0x4, R2 ;  /* 0x00000004150ca825 */ /* 0x01cfc600078e0202 */
[----:B------:R-:W-:-:S13]  /*0bf0*/  ISETP.GE.AND P3, PT, R17, R6, PT ;  /* 0x000000061100720c */ /* 0x000fda0003f66270 */
[----:B------:R-:W-:Y:S01]  /*0c00*/  @!P3 IMAD.WIDE R14, R17, 0x4, R4 ;  /* 0x00000004110eb825 */ /* 0x000fe200078e0204 */
[----:B-----5:R-:W-:-:S04]  /*0c10*/  @!P2 ISETP.GT.AND P1, PT, R10, RZ, PT ;  /* 0x000000ff0a00a20c */ /* 0x020fc80003f24270 */
[----:B------:R-:W-:-:S05]  /*0c20*/  @!P2 SEL R9, RZ, 0x1, !P1 ;  /* 0x00000001ff09a807 */ /* 0x000fca0004800000 */
[----:B------:R0:W-:Y:S04]  /*0c30*/  @!P2 STG.E desc[UR4][R12.64], R9 ;  /* 0x000000090c00a986 */ /* 0x0001e8000c101904 */
[----:B------:R-:W2:Y:S01]  /*0c40*/  @!P3 LDG.E R14, desc[UR4][R14.64] ;  /* 0x000000040e0eb981 */ /* 0x000ea2000c1e1900 */
[----:B------:R-:W-:Y:S02]  /*0c50*/  VIADD R23, R21, 0x100 ;  /* 0x0000010015177836 */ /* 0x000fe40000000000 */
[----:B------:R-:W-:-:S03]  /*0c60*/  @!P3 IMAD.WIDE R10, R17, 0x4, R2 ;  /* 0x00000004110ab825 */ /* 0x000fc600078e0202 */
[----:B------:R-:W-:-:S13]  /*0c70*/  ISETP.GE.AND P2, PT, R23, R6, PT ;  /* 0x000000061700720c */ /* 0x000fda0003f46270 */
[----:B------:R-:W-:Y:S01]  /*0c80*/  @!P2 IMAD.WIDE R16, R23, 0x4, R4 ;  /* 0x000000041710a825 */ /* 0x000fe200078e0204 */
[----:B--2---:R-:W-:-:S04]  /*0c90*/  @!P3 ISETP.GT.AND P1, PT, R14, RZ, PT ;  /* 0x000000ff0e00b20c */ /* 0x004fc80003f24270 */
[----:B------:R-:W-:-:S05]  /*0ca0*/  @!P3 SEL R19, RZ, 0x1, !P1 ;  /* 0x00000001ff13b807 */ /* 0x000fca0004800000 */
[----:B------:R1:W-:Y:S04]  /*0cb0*/  @!P3 STG.E desc[UR4][R10.64], R19 ;  /* 0x000000130a00b986 */ /* 0x0003e8000c101904 */
[----:B------:R-:W2:Y:S01]  /*0cc0*/  @!P2 LDG.E R16, desc[UR4][R16.64] ;  /* 0x000000041010a981 */ /* 0x000ea2000c1e1900 */
[----:B------:R-:W-:Y:S02]  /*0cd0*/  VIADD R21, R21, 0x180 ;  /* 0x0000018015157836 */ /* 0x000fe40000000000 */
[----:B0-----:R-:W-:-:S03]  /*0ce0*/  @!P2 IMAD.WIDE R12, R23, 0x4, R2 ;  /* 0x00000004170ca825 */ /* 0x001fc600078e0202 */
[----:B------:R-:W-:-:S13]  /*0cf0*/  ISETP.GE.AND P3, PT, R21, R6, PT ;  /* 0x000000061500720c */ /* 0x000fda0003f66270 */
[----:B------:R-:W-:Y:S01]  /*0d00*/  @!P3 IMAD.WIDE R14, R21, 0x4, R4 ;  /* 0x00000004150eb825 */ /* 0x000fe200078e0204 */
[----:B--2---:R-:W-:-:S04]  /*0d10*/  @!P2 ISETP.GT.AND P1, PT, R16, RZ, PT ;  /* 0x000000ff1000a20c */ /* 0x004fc80003f24270 */
[----:B------:R-:W-:-:S05]  /*0d20*/  @!P2 SEL R9, RZ, 0x1, !P1 ;  /* 0x00000001ff09a807 */ /* 0x000fca0004800000 */
[----:B------:R0:W-:Y:S04]  /*0d30*/  @!P2 STG.E desc[UR4][R12.64], R9 ;  /* 0x000000090c00a986 */ /* 0x0001e8000c101904 */
[----:B------:R-:W2:Y:S01]  /*0d40*/  @!P3 LDG.E R14, desc[UR4][R14.64] ;  /* 0x000000040e0eb981 */ /* 0x000ea2000c1e1900 */
[----:B-1----:R-:W-:-:S04]  /*0d50*/  @!P3 IMAD.WIDE R10, R21, 0x4, R2 ;  /* 0x00000004150ab825 */ /* 0x002fc800078e0202 */
[----:B------:R-:W-:Y:S01]  /*0d60*/  VIADD R8, R8, 0x4 ;  /* 0x0000000408087836 */ /* 0x000fe20000000000 */
[----:B--2---:R-:W-:-:S04]  /*0d70*/  @!P3 ISETP.GT.AND P1, PT, R14, RZ, PT ;  /* 0x000000ff0e00b20c */ /* 0x004fc80003f24270 */
[----:B------:R-:W-:-:S05]  /*0d80*/  @!P3 SEL R17, RZ, 0x1, !P1 ;  /* 0x00000001ff11b807 */ /* 0x000fca0004800000 */
[----:B------:R0:W-:Y:S04]  /*0d90*/  @!P3 STG.E desc[UR4][R10.64], R17 ;  /* 0x000000110a00b986 */ /* 0x0001e8000c101904 */
.L_x_243:
[----:B------:R-:W-:Y:S05]  /*0da0*/  @!P0 EXIT ;  /* 0x000000000000894d */ /* 0x000fea0003800000 */
[----:B------:R-:W-:Y:S02]  /*0db0*/  ISETP.NE.AND P0, PT, R18, 0x1, PT ;  /* 0x000000011200780c */ /* 0x000fe40003f05270 */
[----:B------:R-:W-:-:S04]  /*0dc0*/  LOP3.LUT R0, R0, 0x1, RZ, 0xc0, !PT ;  /* 0x0000000100007812 */ /* 0x000fc800078ec0ff */
[----:B------:R-:W-:-:S07]  /*0dd0*/  ISETP.NE.U32.AND P3, PT, R0, 0x1, PT ;  /* 0x000000010000780c */ /* 0x000fce0003f65070 */
[----:B------:R-:W-:Y:S06]  /*0de0*/  @!P0 BRA `(.L_x_244) ;  /* 0x0000000000448947 */ /* 0x000fec0003800000 */
[----:B01234-:R-:W-:-:S05]  /*0df0*/  IMAD R13, R8, 0x80, R7 ;  /* 0x00000080080d7824 */ /* 0x01ffca00078e0207 */
[----:B------:R-:W-:-:S13]  /*0e00*/  ISETP.GE.AND P1, PT, R13, R6, PT ;  /* 0x000000060d00720c */ /* 0x000fda0003f26270 */
[----:B------:R-:W-:-:S06]  /*0e10*/  @!P1 IMAD.WIDE R10, R13, 0x4, R4 ;  /* 0x000000040d0a9825 */ /* 0x000fcc00078e0204 */
[----:B------:R-:W2:Y:S01]  /*0e20*/  @!P1 LDG.E R10, desc[UR4][R10.64] ;  /* 0x000000040a0a9981 */ /* 0x000ea2000c1e1900 */
[C---:B------:R-:W-:Y:S02]  /*0e30*/  VIADD R17, R13.reuse, 0x80 ;  /* 0x000000800d117836 */ /* 0x040fe40000000000 */
[----:B------:R-:W-:-:S03]  /*0e40*/  @!P1 IMAD.WIDE R12, R13, 0x4, R2 ;  /* 0x000000040d0c9825 */ /* 0x000fc600078e0202 */
[----:B------:R-:W-:-:S13]  /*0e50*/  ISETP.GE.AND P2, PT, R17, R6, PT ;  /* 0x000000061100720c */ /* 0x000fda0003f46270 */
[----:B------:R-:W-:Y:S01]  /*0e60*/  @!P2 IMAD.WIDE R14, R17, 0x4, R4 ;  /* 0x00000004110ea825 */ /* 0x000fe200078e0204 */
[----:B--2---:R-:W-:-:S04]  /*0e70*/  @!P1 ISETP.GT.AND P0, PT, R10, RZ, PT ;  /* 0x000000ff0a00920c */ /* 0x004fc80003f04270 */
[----:B------:R-:W-:-:S05]  /*0e80*/  @!P1 SEL R9, RZ, 0x1, !P0 ;  /* 0x00000001ff099807 */ /* 0x000fca0004000000 */
[----:B------:R0:W-:Y:S04]  /*0e90*/  @!P1 STG.E desc[UR4][R12.64], R9 ;  /* 0x000000090c009986 */ /* 0x0001e8000c101904 */
[----:B------:R-:W2:Y:S01]  /*0ea0*/  @!P2 LDG.E R14, desc[UR4][R14.64] ;  /* 0x000000040e0ea981 */ /* 0x000ea2000c1e1900 */
[----:B------:R-:W-:-:S04]  /*0eb0*/  @!P2 IMAD.WIDE R16, R17, 0x4, R2 ;  /* 0x000000041110a825 */ /* 0x000fc800078e0202 */
[----:B------:R-:W-:Y:S01]  /*0ec0*/  VIADD R8, R8, 0x2 ;  /* 0x0000000208087836 */ /* 0x000fe20000000000 */
[----:B--2---:R-:W-:-:S04]  /*0ed0*/  @!P2 ISETP.GT.AND P0, PT, R14, RZ, PT ;  /* 0x000000ff0e00a20c */ /* 0x004fc80003f04270 */
[----:B------:R-:W-:-:S05]  /*0ee0*/  @!P2 SEL R11, RZ, 0x1, !P0 ;  /* 0x00000001ff0ba807 */ /* 0x000fca0004000000 */
[----:B------:R0:W-:Y:S04]  /*0ef0*/  @!P2 STG.E desc[UR4][R16.64], R11 ;  /* 0x0000000b1000a986 */ /* 0x0001e8000c101904 */
.L_x_244:
[----:B------:R-:W-:Y:S05]  /*0f00*/  @P3 EXIT ;  /* 0x000000000000394d */ /* 0x000fea0003800000 */
[----:B------:R-:W-:-:S05]  /*0f10*/  IMAD R7, R8, 0x80, R7 ;  /* 0x0000008008077824 */ /* 0x000fca00078e0207 */
[----:B------:R-:W-:-:S13]  /*0f20*/  ISETP.GE.AND P0, PT, R7, R6, PT ;  /* 0x000000060700720c */ /* 0x000fda0003f06270 */
[----:B------:R-:W-:Y:S05]  /*0f30*/  @P0 EXIT ;  /* 0x000000000000094d */ /* 0x000fea0003800000 */
[----:B------:R-:W-:-:S06]  /*0f40*/  IMAD.WIDE R4, R7, 0x4, R4 ;  /* 0x0000000407047825 */ /* 0x000fcc00078e0204 */
[----:B------:R-:W5:Y:S01]  /*0f50*/  LDG.E R4, desc[UR4][R4.64] ;  /* 0x0000000404047981 */ /* 0x000f62000c1e1900 */
[----:B------:R-:W-:Y:S01]  /*0f60*/  IMAD.WIDE R2, R7, 0x4, R2 ;  /* 0x0000000407027825 */ /* 0x000fe200078e0202 */
[----:B-----5:R-:W-:-:S04]  /*0f70*/  ISETP.GT.AND P0, PT, R4, RZ, PT ;  /* 0x000000ff0400720c */ /* 0x020fc80003f04270 */
[----:B------:R-:W-:-:S05]  /*0f80*/  SEL R7, RZ, 0x1, !P0 ;  /* 0x00000001ff077807 */ /* 0x000fca0004000000 */
[----:B------:R-:W-:Y:S01]  /*0f90*/  STG.E desc[UR4][R2.64], R7 ;  /* 0x0000000702007986 */ /* 0x000fe2000c101904 */
[----:B------:R-:W-:Y:S05]  /*0fa0*/  EXIT ;  /* 0x000000000000794d */ /* 0x000fea0003800000 */
.L_x_226:
[----:B------:R-:W-:-:S13]  /*0fb0*/  ISETP.GE.AND P0, PT, R0, 0x1, PT ;  /* 0x000000010000780c */ /* 0x000fda0003f06270 */
[----:B------:R-:W-:Y:S05]  /*0fc0*/  @!P0 EXIT ;  /* 0x000000000000894d */ /* 0x000fea0003800000 */
[C---:B------:R-:W-:Y:S01]  /*0fd0*/  ISETP.GE.U32.AND P1, PT, R0.reuse, 0x10, PT ;  /* 0x000000100000780c */ /* 0x040fe20003f26070 */
[----:B------:R-:W-:Y:S01]  /*0fe0*/  IMAD.MOV.U32 R6, RZ, RZ, RZ ;  /* 0x000000ffff067224 */ /* 0x000fe200078e00ff */
[----:B------:R-:W-:-:S04]  /*0ff0*/  LOP3.LUT R20, R0, 0xf, RZ, 0xc0, !PT ;  /* 0x0000000f00147812 */ /* 0x000fc800078ec0ff */
[----:B------:R-:W-:-:S07]  /*1000*/  ISETP.NE.AND P0, PT, R20, RZ, PT ;  /* 0x000000ff1400720c */ /* 0x000fce0003f05270 */
[----:B------:R-:W-:Y:S06]  /*1010*/  @!P1 BRA `(.L_x_245) ;  /* 0x0000000400589947 */ /* 0x000fec0003800000 */
[----:B------:R-:W-:Y:S01]  /*1020*/  IMAD.WIDE.U32 R14, R7, 0x4, RZ ;  /* 0x00000004070e7825 */ /* 0x000fe200078e00ff */
[----:B------:R-:W-:-:S03]  /*1030*/  LOP3.LUT R6, R0, 0x7ffffff0, RZ, 0xc0, !PT ;  /* 0x7ffffff000067812 */ /* 0x000fc600078ec0ff */
[----:B------:R-:W-:Y:S02]  /*1040*/  IMAD.MOV.U32 R13, RZ, RZ, R14 ;  /* 0x000000ffff0d7224 */ /* 0x000fe400078e000e */
[----:B------:R-:W-:Y:S02]  /*1050*/  VIADD R12, R7, 0x480 ;  /* 0x00000480070c7836 */ /* 0x000fe40000000000 */
[----:B------:R-:W-:-:S07]  /*1060*/  IMAD.MOV R14, RZ, RZ, -R6 ;  /* 0x000000ffff0e7224 */ /* 0x000fce00078e0a06 */
.L_x_246:
[----:B------:R-:W-:-:S05]  /*1070*/  IADD3 R10, P1, PT, R13, R4, RZ ;  /* 0x000000040d0a7210 */ /* 0x000fca0007f3e0ff */
[----:B--2---:R-:W-:-:S05]  /*1080*/  IMAD.X R11, R15, 0x1, R5, P1 ;  /* 0x000000010f0b7824 */ /* 0x004fca00008e0605 */
[----:B------:R-:W2:Y:S01]  /*1090*/  LDG.E R9, desc[UR4][R10.64] ;  /* 0x000000040a097981 */ /* 0x000ea2000c1e1900 */
[----:B------:R-:W-:Y:S02]  /*10a0*/  IADD3 R8, P2, PT, R13, R2, RZ ;  /* 0x000000020d087210 */ /* 0x000fe40007f5e0ff */
[----:B--2---:R-:W-:-:S03]  /*10b0*/  ISETP.GT.AND P1, PT, R9, RZ, PT ;  /* 0x000000ff0900720c */ /* 0x004fc60003f24270 */
[----:B------:R-:W-:Y:S01]  /*10c0*/  IMAD.X R9, R15, 0x1, R3, P2 ;  /* 0x000000010f097824 */ /* 0x000fe200010e0603 */
[----:B------:R-:W-:-:S05]  /*10d0*/  SEL R17, RZ, 0x1, !P1 ;  /* 0x00000001ff117807 */ /* 0x000fca0004800000 */
[----:B------:R0:W-:Y:S04]  /*10e0*/  STG.E desc[UR4][R8.64], R17 ;  /* 0x0000001108007986 */ /* 0x0001e8000c101904 */
[----:B------:R-:W2:Y:S02]  /*10f0*/  LDG.E R16, desc[UR4][R10.64+0x200] ;  /* 0x000200040a107981 */ /* 0x000ea4000c1e1900 */
[----:B--2---:R-:W-:-:S04]  /*1100*/  ISETP.GT.AND P1, PT, R16, RZ, PT ;  /* 0x000000ff1000720c */ /* 0x004fc80003f24270 */
[----:B------:R-:W-:-:S05]  /*1110*/  SEL R19, RZ, 0x1, !P1 ;  /* 0x00000001ff137807 */ /* 0x000fca0004800000 */
[----:B------:R1:W-:Y:S04]  /*1120*/  STG.E desc[UR4][R8.64+0x200], R19 ;  /* 0x0002001308007986 */ /* 0x0003e8000c101904 */
[----:B------:R-:W2:Y:S02]  /*1130*/  LDG.E R16, desc[UR4][R10.64+0x400] ;  /* 0x000400040a107981 */ /* 0x000ea4000c1e1900 */
[----:B--2---:R-:W-:-:S04]  /*1140*/  ISETP.GT.AND P1, PT, R16, RZ, PT ;  /* 0x000000ff1000720c */ /* 0x004fc80003f24270 */
[----:B------:R-:W-:-:S05]  /*1150*/  SEL R21, RZ, 0x1, !P1 ;  /* 0x00000001ff157807 */ /* 0x000fca0004800000 */
[----:B------:R2:W-:Y:S04]  /*1160*/  STG.E desc[UR4][R8.64+0x400], R21 ;  /* 0x0004001508007986 */ /* 0x0005e8000c101904 */
[----:B------:R-:W3:Y:S02]  /*1170*/  LDG.E R16, desc[UR4][R10.64+0x600] ;  /* 0x000600040a107981 */ /* 0x000ee4000c1e1900 */
[----:B---3--:R-:W-:-:S04]  /*1180*/  ISETP.GT.AND P1, PT, R16, RZ, PT ;  /* 0x000000ff1000720c */ /* 0x008fc80003f24270 */
[----:B0-----:R-:W-:-:S05]  /*1190*/  SEL R17, RZ, 0x1, !P1 ;  /* 0x00000001ff117807 */ /* 0x001fca0004800000 */
[----:B------:R0:W-:Y:S04]  /*11a0*/  STG.E desc[UR4][R8.64+0x600], R17 ;  /* 0x0006001108007986 */ /* 0x0001e8000c101904 */
[----:B------:R-:W3:Y:S02]  /*11b0*/  LDG.E R16, desc[UR4][R10.64+0x800] ;  /* 0x000800040a107981 */ /* 0x000ee4000c1e1900 */
[----:B---3--:R-:W-:-:S04]  /*11c0*/  ISETP.GT.AND P1, PT, R16, RZ, PT ;  /* 0x000000ff1000720c */ /* 0x008fc80003f24270 */
[----:B-1----:R-:W-:-:S05]  /*11d0*/  SEL R19, RZ, 0x1, !P1 ;  /* 0x00000001ff137807 */ /* 0x002fca0004800000 */
[----:B------:R1:W-:Y:S04]  /*11e0*/  STG.E desc[UR4][R8.64+0x800], R19 ;  /* 0x0008001308007986 */ /* 0x0003e8000c101904 */
[----:B------:R-:W3:Y:S02]  /*11f0*/  LDG.E R16, desc[UR4][R10.64+0xa00] ;  /* 0x000a00040a107981 */ /* 0x000ee4000c1e1900 */
[----:B---3--:R-:W-:-:S04]  /*1200*/  ISETP.GT.AND P1, PT, R16, RZ, PT ;  /* 0x000000ff1000720c */ /* 0x008fc80003f24270 */
[----:B--2---:R-:W-:-:S05]  /*1210*/  SEL R21, RZ, 0x1, !P1 ;  /* 0x00000001ff157807 */ /* 0x004fca0004800000 */
[----:B------:R2:W-:Y:S04]  /*1220*/  STG.E desc[UR4][R8.64+0xa00], R21 ;  /* 0x000a001508007986 */ /* 0x0005e8000c101904 */
[----:B------:R-:W3:Y:S02]  /*1230*/  LDG.E R16, desc[UR4][R10.64+0xc00] ;  /* 0x000c00040a107981 */ /* 0x000ee4000c1e1900 */
[----:B---3--:R-:W-:-:S04]  /*1240*/  ISETP.GT.AND P1, PT, R16, RZ, PT ;  /* 0x000000ff1000720c */ /* 0x008fc80003f24270 */
[----:B------:R-:W-:-:S05]  /*1250*/  SEL R23, RZ, 0x1, !P1 ;  /* 0x00000001ff177807 */ /* 0x000fca0004800000 */
[----:B------:R3:W-:Y:S04]  /*1260*/  STG.E desc[UR4][R8.64+0xc00], R23 ;  /* 0x000c001708007986 */ /* 0x0007e8000c101904 */
[----:B------:R-:W4:Y:S02]  /*1270*/  LDG.E R16, desc[UR4][R10.64+0xe00] ;  /* 0x000e00040a107981 */ /* 0x000f24000c1e1900 */
[----:B----4-:R-:W-:-:S04]  /*1280*/  ISETP.GT.AND P1, PT, R16, RZ, PT ;  /* 0x000000ff1000720c */ /* 0x010fc80003f24270 */
[----:B------:R-:W-:-:S05]  /*1290*/  SEL R25, RZ, 0x1, !P1 ;  /* 0x00000001ff197807 */ /* 0x000fca0004800000 */
[----:B------:R-:W-:Y:S04]  /*12a0*/  STG.E desc[UR4][R8.64+0xe00], R25 ;  /* 0x000e001908007986 */ /* 0x000fe8000c101904 */
[----:B0-----:R-:W4:Y:S01]  /*12b0*/  LDG.E R17, desc[UR4][R10.64+0x1000] ;  /* 0x001000040a117981 */ /* 0x001f22000c1e1900 */
[----:B------:R-:W-:Y:S02]  /*12c0*/  IMAD.MOV.U32 R18, RZ, RZ, 0x600 ;  /* 0x00000600ff127424 */ /* 0x000fe400078e00ff */
[----:B-1----:R-:W-:Y:S02]  /*12d0*/  IMAD.MOV.U32 R19, RZ, RZ, 0x0 ;  /* 0x00000000ff137424 */ /* 0x002fe400078e00ff */
[----:B------:R-:W-:-:S03]  /*12e0*/  IMAD.WIDE R18, R12, 0x4, R18 ;  /* 0x000000040c127825 */ /* 0x000fc600078e0212 */
[----:B------:R-:W-:Y:S02]  /*12f0*/  IADD3 R16, P2, PT, R18, R4, RZ ;  /* 0x0000000412107210 */ /* 0x000fe40007f5e0ff */
[----:B----4-:R-:W-:-:S03]  /*1300*/  ISETP.GT.AND P1, PT, R17, RZ, PT ;  /* 0x000000ff1100720c */ /* 0x010fc60003f24270 */
[----:B------:R-:W-:Y:S01]  /*1310*/  IMAD.X R17, R19, 0x1, R5, P2 ;  /* 0x0000000113117824 */ /* 0x000fe200010e0605 */
[----:B--2---:R-:W-:-:S05]  /*1320*/  SEL R21, RZ, 0x1, !P1 ;  /* 0x00000001ff157807 */ /* 0x004fca0004800000 */
[----:B------:R0:W-:Y:S04]  /*1330*/  STG.E desc[UR4][R8.64+0x1000], R21 ;  /* 0x0010001508007986 */ /* 0x0001e8000c101904 */
[----:B------:R-:W2:Y:S01]  /*1340*/  LDG.E R22, desc[UR4][R16.64+-0x600] ;  /* 0xfffa000410167981 */ /* 0x000ea2000c1e1900 */
[----:B------:R-:W-:-:S05]  /*1350*/  IADD3 R18, P2, PT, R18, R2, RZ ;  /* 0x0000000212127210 */ /* 0x000fca0007f5e0ff */
[----:B------:R-:W-:Y:S01]  /*1360*/  IMAD.X R19, R19, 0x1, R3, P2 ;  /* 0x0000000113137824 */ /* 0x000fe200010e0603 */
[----:B--2---:R-:W-:-:S04]  /*1370*/  ISETP.GT.AND P1, PT, R22, RZ, PT ;  /* 0x000000ff1600720c */ /* 0x004fc80003f24270 */
[----:B------:R-:W-:-:S05]  /*1380*/  SEL R11, RZ, 0x1, !P1 ;  /* 0x00000001ff0b7807 */ /* 0x000fca0004800000 */
[----:B------:R1:W-:Y:S04]  /*1390*/  STG.E desc[UR4][R18.64+-0x600], R11 ;  /* 0xfffa000b12007986 */ /* 0x0003e8000c101904 */
[----:B------:R-:W2:Y:S02]  /*13a0*/  LDG.E R10, desc[UR4][R16.64+-0x400] ;  /* 0xfffc0004100a7981 */ /* 0x000ea4000c1e1900 */
[----:B--2---:R-:W-:-:S04]  /*13b0*/  ISETP.GT.AND P1, PT, R10, RZ, PT ;  /* 0x000000ff0a00720c */ /* 0x004fc80003f24270 */
[----:B---3--:R-:W-:-:S05]  /*13c0*/  SEL R23, RZ, 0x1, !P1 ;  /* 0x00000001ff177807 */ /* 0x008fca0004800000 */
[----:B------:R-:W-:Y:S04]  /*13d0*/  STG.E desc[UR4][R18.64+-0x400], R23 ;  /* 0xfffc001712007986 */ /* 0x000fe8000c101904 */
[----:B0-----:R-:W2:Y:S02]  /*13e0*/  LDG.E R8, desc[UR4][R16.64+-0x200] ;  /* 0xfffe000410087981 */ /* 0x001ea4000c1e1900 */
[----:B--2---:R-:W-:-:S04]  /*13f0*/  ISETP.GT.AND P1, PT, R8, RZ, PT ;  /* 0x000000ff0800720c */ /* 0x004fc80003f24270 */
[----:B------:R-:W-:-:S05]  /*1400*/  SEL R9, RZ, 0x1, !P1 ;  /* 0x00000001ff097807 */ /* 0x000fca0004800000 */
[----:B------:R0:W-:Y:S04]  /*1410*/  STG.E desc[UR4][R18.64+-0x200], R9 ;  /* 0xfffe000912007986 */ /* 0x0001e8000c101904 */
[----:B------:R-:W2:Y:S02]  /*1420*/  LDG.E R8, desc[UR4][R16.64] ;  /* 0x0000000410087981 */ /* 0x000ea4000c1e1900 */
[----:B--2---:R-:W-:-:S04]  /*1430*/  ISETP.GT.AND P1, PT, R8, RZ, PT ;  /* 0x000000ff0800720c */ /* 0x004fc80003f24270 */
[----:B-1----:R-:W-:-:S05]  /*1440*/  SEL R11, RZ, 0x1, !P1 ;  /* 0x00000001ff0b7807 */ /* 0x002fca0004800000 */
        /* <DEDUP_REMOVED lines=9> */
[----:B------:R-:W3:Y:S01]  /*14e0*/  LDG.E R8, desc[UR4][R16.64+0x600] ;  /* 0x0006000410087981 */ /* 0x000ee2000c1e1900 */
[----:B------:R-:W-:Y:S01]  /*14f0*/  VIADD R14, R14, 0x10 ;  /* 0x000000100e0e7836 */ /* 0x000fe20000000000 */
[----:B------:R-:W-:Y:S01]  /*1500*/  IADD3 R13, P2, PT, R13, 0x2000, RZ ;  /* 0x000020000d0d7810 */ /* 0x000fe20007f5e0ff */
[----:B------:R-:W-:-:S04]  /*1510*/  VIADD R12, R12, 0x800 ;  /* 0x000008000c0c7836 */ /* 0x000fc80000000000 */
[----:B------:R-:W-:Y:S01]  /*1520*/  IMAD.X R15, RZ, RZ, R15, P2 ;  /* 0x000000ffff0f7224 */ /* 0x000fe200010e060f */
[----:B---3--:R-:W-:-:S04]  /*1530*/  ISETP.GT.AND P1, PT, R8, RZ, PT ;  /* 0x000000ff0800720c */ /* 0x008fc80003f24270 */
[----:B-1----:R-:W-:Y:S02]  /*1540*/  SEL R11, RZ, 0x1, !P1 ;  /* 0x00000001ff0b7807 */ /* 0x002fe40004800000 */
[----:B------:R-:W-:-:S03]  /*1550*/  ISETP.NE.AND P1, PT, R14, RZ, PT ;  /* 0x000000ff0e00720c */ /* 0x000fc60003f25270 */
[----:B------:R2:W-:Y:S10]  /*1560*/  STG.E desc[UR4][R18.64+0x600], R11 ;  /* 0x0006000b12007986 */ /* 0x0005f4000c101904 */
[----:B------:R-:W-:Y:S05]  /*1570*/  @P1 BRA `(.L_x_246) ;  /* 0xfffffff800bc1947 */ /* 0x000fea000383ffff */
.L_x_245:
[----:B------:R-:W-:Y:S05]  /*1580*/  @!P0 EXIT ;  /* 0x000000000000894d */ /* 0x000fea0003800000 */
[----:B------:R-:W-:Y:S02]  /*1590*/  ISETP.GE.U32.AND P1, PT, R20, 0x8, PT ;  /* 0x000000081400780c */ /* 0x000fe40003f26070 */
[----:B------:R-:W-:-:S04]  /*15a0*/  LOP3.LUT R14, R0, 0x7, RZ, 0xc0, !PT ;  /* 0x00000007000e7812 */ /* 0x000fc800078ec0ff */
[----:B------:R-:W-:-:S07]  /*15b0*/  ISETP.NE.AND P0, PT, R14, RZ, PT ;  /* 0x000000ff0e00720c */ /* 0x000fce0003f05270 */
[----:B------:R-:W-:Y:S06]  /*15c0*/  @!P1 BRA `(.L_x_247) ;  /* 0x0000000000909947 */ /* 0x000fec0003800000 */
[----:B--2---:R-:W-:-:S04]  /*15d0*/  IMAD R11, R6, 0x80, R7 ;  /* 0x00000080060b7824 */ /* 0x004fc800078e0207 */
[----:B------:R-:W-:-:S05]  /*15e0*/  IMAD.WIDE R8, R11, 0x4, R4 ;  /* 0x000000040b087825 */ /* 0x000fca00078e0204 */
[----:B------:R-:W2:Y:S02]  /*15f0*/  LDG.E R10, desc[UR4][R8.64] ;  /* 0x00000004080a7981 */ /* 0x000ea4000c1e1900 */
[----:B--2---:R-:W-:Y:S01]  /*1600*/  ISETP.GT.AND P1, PT, R10, RZ, PT ;  /* 0x000000ff0a00720c */ /* 0x004fe20003f24270 */
[----:B------:R-:W-:-:S03]  /*1610*/  IMAD.WIDE R10, R11, 0x4, R2 ;  /* 0x000000040b0a7825 */ /* 0x000fc600078e0202 */
        /* <DEDUP_REMOVED lines=22> */
[----:B------:R-:W2:Y:S02]  /*1780*/  LDG.E R12, desc[UR4][R8.64+0xc00] ;  /* 0x000c0004080c7981 */ /* 0x000ea4000c1e1900 */
[----:B--2---:R-:W-:-:S04]  /*1790*/  ISETP.GT.AND P1, PT, R12, RZ, PT ;  /* 0x000000ff0c00720c */ /* 0x004fc80003f24270 */
[----:B0-----:R-:W-:-:S05]  /*17a0*/  SEL R13, RZ, 0x1, !P1 ;  /* 0x00000001ff0d7807 */ /* 0x001fca0004800000 */
[----:B------:R3:W-:Y:S04]  /*17b0*/  STG.E desc[UR4][R10.64+0xc00], R13 ;  /* 0x000c000d0a007986 */ /* 0x0007e8000c101904 */
[----:B------:R-:W2:Y:S01]  /*17c0*/  LDG.E R12, desc[UR4][R8.64+0xe00] ;  /* 0x000e0004080c7981 */ /* 0x000ea2000c1e1900 */
[----:B------:R-:W-:Y:S01]  /*17d0*/  VIADD R6, R6, 0x8 ;  /* 0x0000000806067836 */ /* 0x000fe20000000000 */
[----:B--2---:R-:W-:-:S04]  /*17e0*/  ISETP.GT.AND P1, PT, R12, RZ, PT ;  /* 0x000000ff0c00720c */ /* 0x004fc80003f24270 */
[----:B-1----:R-:W-:-:S05]  /*17f0*/  SEL R15, RZ, 0x1, !P1 ;  /* 0x00000001ff0f7807 */ /* 0x002fca0004800000 */
[----:B------:R3:W-:Y:S04]  /*1800*/  STG.E desc[UR4][R10.64+0xe00], R15 ;  /* 0x000e000f0a007986 */ /* 0x0007e8000c101904 */
.L_x_247:
[----:B------:R-:W-:Y:S05]  /*1810*/  @!P0 EXIT ;  /* 0x000000000000894d */ /* 0x000fea0003800000 */
[----:B------:R-:W-:Y:S02]  /*1820*/  ISETP.GE.U32.AND P0, PT, R14, 0x4, PT ;  /* 0x000000040e00780c */ /* 0x000fe40003f06070 */
[----:B------:R-:W-:-:S04]  /*1830*/  LOP3.LUT R12, R0, 0x3, RZ, 0xc0, !PT ;  /* 0x00000003000c7812 */ /* 0x000fc800078ec0ff */
[----:B------:R-:W-:-:S07]  /*1840*/  ISETP.NE.AND P1, PT, R12, RZ, PT ;  /* 0x000000ff0c00720c */ /* 0x000fce0003f25270 */
[----:B------:R-:W-:Y:S06]  /*1850*/  @!P0 BRA `(.L_x_248) ;  /* 0x0000000000508947 */ /* 0x000fec0003800000 */
[----:B--23--:R-:W-:-:S04]  /*1860*/  IMAD R11, R6, 0x80, R7 ;  /* 0x00000080060b7824 */ /* 0x00cfc800078e0207 */
[----:B------:R-:W-:-:S05]  /*1870*/  IMAD.WIDE R8, R11, 0x4, R4 ;  /* 0x000000040b087825 */ /* 0x000fca00078e0204 */
[----:B------:R-:W2:Y:S01]  /*1880*/  LDG.E R0, desc[UR4][R8.64] ;  /* 0x0000000408007981 */ /* 0x000ea2000c1e1900 */
[----:B------:R-:W-:Y:S01]  /*1890*/  IMAD.WIDE R10, R11, 0x4, R2 ;  /* 0x000000040b0a7825 */ /* 0x000fe200078e0202 */
[----:B--2---:R-:W-:-:S04]  /*18a0*/  ISETP.GT.AND P0, PT, R0, RZ, PT ;  /* 0x000000ff0000720c */ /* 0x004fc80003f04270 */
        /* <DEDUP_REMOVED lines=10> */
[----:B------:R-:W2:Y:S01]  /*1950*/  LDG.E R0, desc[UR4][R8.64+0x600] ;  /* 0x0006000408007981 */ /* 0x000ea2000c1e1900 */
[----:B------:R-:W-:Y:S01]  /*1960*/  VIADD R6, R6, 0x4 ;  /* 0x0000000406067836 */ /* 0x000fe20000000000 */
[----:B--2---:R-:W-:-:S04]  /*1970*/  ISETP.GT.AND P0, PT, R0, RZ, PT ;  /* 0x000000ff0000720c */ /* 0x004fc80003f04270 */
[----:B0-----:R-:W-:-:S05]  /*1980*/  SEL R13, RZ, 0x1, !P0 ;  /* 0x00000001ff0d7807 */ /* 0x001fca0004000000 */
[----:B------:R1:W-:Y:S04]  /*1990*/  STG.E desc[UR4][R10.64+0x600], R13 ;  /* 0x0006000d0a007986 */ /* 0x0003e8000c101904 */
.L_x_248:
[----:B------:R-:W-:Y:S05]  /*19a0*/  @!P1 EXIT ;  /* 0x000000000000994d */ /* 0x000fea0003800000 */
[----:B-123--:R-:W-:Y:S02]  /*19b0*/  IMAD R11, R6, 0x80, R7 ;  /* 0x00000080060b7824 */ /* 0x00efe400078e0207 */
[----:B------:R-:W-:-:S07]  /*19c0*/  IMAD.MOV R0, RZ, RZ, -R12 ;  /* 0x000000ffff007224 */ /* 0x000fce00078e0a0c */
.L_x_249:
[----:B------:R-:W-:-:S06]  /*19d0*/  IMAD.WIDE R8, R11, 0x4, R4 ;  /* 0x000000040b087825 */ /* 0x000fcc00078e0204 */
[----:B------:R-:W2:Y:S01]  /*19e0*/  LDG.E R8, desc[UR4][R8.64] ;  /* 0x0000000408087981 */ /* 0x000ea2000c1e1900 */
[----:B------:R-:W-:Y:S02]  /*19f0*/  VIADD R0, R0, 0x1 ;  /* 0x0000000100007836 */ /* 0x000fe40000000000 */
[----:B0-----:R-:W-:Y:S01]  /*1a00*/  IMAD.WIDE R6, R11, 0x4, R2 ;  /* 0x000000040b067825 */ /* 0x001fe200078e0202 */
[----:B--2---:R-:W-:-:S04]  /*1a10*/  ISETP.GT.AND P0, PT, R8, RZ, PT ;  /* 0x000000ff0800720c */ /* 0x004fc80003f04270 */
[----:B------:R-:W-:Y:S02]  /*1a20*/  SEL R13, RZ, 0x1, !P0 ;  /* 0x00000001ff0d7807 */ /* 0x000fe40004000000 */
[----:B------:R-:W-:-:S03]  /*1a30*/  ISETP.NE.AND P0, PT, R0, RZ, PT ;  /* 0x000000ff0000720c */ /* 0x000fc60003f05270 */
[----:B------:R0:W-:Y:S10]  /*1a40*/  STG.E desc[UR4][R6.64], R13 ;  /* 0x0000000d06007986 */ /* 0x0001f4000c101904 */
[----:B------:R-:W-:Y:S05]  /*1a50*/  @!P0 EXIT ;  /* 0x000000000000894d */ /* 0x000fea0003800000 */
[----:B------:R-:W-:Y:S01]  /*1a60*/  VIADD R11, R11, 0x80 ;  /* 0x000000800b0b7836 */ /* 0x000fe20000000000 */
[----:B------:R-:W-:Y:S06]  /*1a70*/  BRA `(.L_x_249) ;  /* 0xfffffffc00d47947 */ /* 0x000fec000383ffff */
.L_x_250:
        /* <DEDUP_REMOVED lines=16> */
.L_x_275:


//--------------------- .text._ZN3cub18CUB_300001_SM_10006detail9transform16transform_kernelINS2_10policy_hubILb1EN4cuda3std3__45tupleIJN6thrust24THRUST_300001_SM_1000_NS6detail15normal_iteratorINSA_10device_ptrIiEEEEEEEE10policy1000Ei18positive_indicatorSF_JPiEEEvT0_iT1_T2_DpNS2_10kernel_argIT3_EE --------------------------
	.section	.text._ZN3cub18CUB_300001_SM_10006detail9transform16transform_kernelINS2_10policy_hubILb1EN4cuda3std3__45tupleIJN6thrust24THRUST_300001_SM_1000_NS6detail15normal_iteratorINSA_10device_ptrIiEEEEEEEE10policy1000Ei18positive_indicatorSF_JPiEEEvT0_iT1_T2_DpNS2_10kernel_argIT3_EE,"ax",@progbits
	.align	128
        .global         _ZN3cub18CUB_300001_SM_10006detail9transform16transform_kernelINS2_10policy_hubILb1EN4cuda3std3__45tupleIJN6thrust24THRUST_300001_SM_1000_NS6detail15normal_iteratorINSA_10device_ptrIiEEEEEEEE10policy1000Ei18positive_indicatorSF_JPiEEEvT0_iT1_T2_DpNS2_10kernel_argIT3_EE
        .type           _ZN3cub18CUB_300001_SM_10006detail9transform16transform_kernelINS2_10policy_hubILb1EN4cuda3std3__45tupleIJN6thrust24THRUST_300001_SM_1000_NS6detail15normal_iteratorINSA_10device_ptrIiEEEEEEEE10policy1000Ei18positive_indicatorSF_JPiEEEvT0_iT1_T2_DpNS2_10kernel_argIT3_EE,@function
        .size           _ZN3cub18CUB_300001_SM_10006detail9transform16transform_kernelINS2_10policy_hubILb1EN4cuda3std3__45tupleIJN6thrust24THRUST_300001_SM_1000_NS6detail15normal_iteratorINSA_10device_ptrIiEEEEEEEE10policy1000Ei18positive_indicatorSF_JPiEEEvT0_iT1_T2_DpNS2_10kernel_argIT3_EE,(.L_x_276 - _ZN3cub18CUB_300001_SM_10006detail9transform16transform_kernelINS2_10policy_hubILb1EN4cuda3std3__45tupleIJN6thrust24THRUST_300001_SM_1000_NS6detail15normal_iteratorINSA_10device_ptrIiEEEEEEEE10policy1000Ei18positive_indicatorSF_JPiEEEvT0_iT1_T2_DpNS2_10kernel_argIT3_EE)
        .other          _ZN3cub18CUB_300001_SM_10006detail9transform16transform_kernelINS2_10policy_hubILb1EN4cuda3std3__45tupleIJN6thrust24THRUST_300001_SM_1000_NS6detail15normal_iteratorINSA_10device_ptrIiEEEEEEEE10policy1000Ei18positive_indicatorSF_JPiEEEvT0_iT1_T2_DpNS2_10kernel_argIT3_EE,@"STO_CUDA_ENTRY STV_DEFAULT"
_ZN3cub18CUB_300001_SM_10006detail9transform16transform_kernelINS2_10policy_hubILb1EN4cuda3std3__45tupleIJN6thrust24THRUST_300001_SM_1000_NS6detail15normal_iteratorINSA_10device_ptrIiEEEEEEEE10policy1000Ei18positive_indicatorSF_JPiEEEvT0_iT1_T2_DpNS2_10kernel_argIT3_EE:
.text._ZN3cub18CUB_300001_SM_10006detail9transform16transform_kernelINS2_10policy_hubILb1EN4cuda3std3__45tupleIJN6thrust24THRUST_300001_SM_1000_NS6detail15normal_iteratorINSA_10device_ptrIiEEEEEEEE10policy1000Ei18positive_indicatorSF_JPiEEEvT0_iT1_T2_DpNS2_10kernel_argIT3_EE:
[----:B------:R-:W-:Y:S08]  /*0000*/  LDC R1, c[0x0][0x37c] ;  /* 0x0000df00ff017b82 */ /* 0x000ff00000000800 */
[----:B------:R-:W0:Y:S01]  /*0010*/  LDC.64 R8, c[0x0][0x380] ;  /* 0x0000e000ff087b82 */ /* 0x000e220000000a00 */
[----:B------:R-:W1:Y:S01]  /*0020*/  S2R R0, SR_TID.X ;  /* 0x0000000000007919 */ /* 0x000e620000002100 */
[----:B------:R-:W2:Y:S01]  /*0030*/  LDCU.64 UR6, c[0x0][0x358] ;  /* 0x00006b00ff0677ac */ /* 0x000ea20008000a00 */
[----:B------:R-:W-:Y:S05]  /*0040*/  BSSY.RECONVERGENT B0, `(.L_x_251) ;  /* 0x0000016000007945 */ /* 0x000fea0003800200 */
[----:B------:R-:W3:Y:S08]  /*0050*/  S2UR UR4, SR_CTAID.X ;  /* 0x00000000000479c3 */ /* 0x000ef00000002500 */
[----:B------:R-:W4:Y:S01]  /*0060*/  LDC.64 R2, c[0x0][0x398] ;  /* 0x0000e600ff027b82 */ /* 0x000f220000000a00 */
[----:B0-----:R-:W-:-:S07]  /*0070*/  IMAD.SHL.U32 R7, R9, 0x80, RZ ;  /* 0x0000008009077824 */ /* 0x001fce00078e00ff */
[----:B------:R-:W0:Y:S01]  /*0080*/  LDC.64 R4, c[0x0][0x390] ;  /* 0x0000e400ff047b82 */ /* 0x000e220000000a00 */
[----:B---3--:R-:W-:Y:S02]  /*0090*/  IMAD R13, R7, UR4, RZ ;  /* 0x00000004070d7c24 */ /* 0x008fe4000f8e02ff */
[----:B-1----:R-:W-:Y:S02]  /*00a0*/  IMAD.SHL.U32 R15, R0, 0x80, RZ ;  /* 0x00000080000f7824 */ /* 0x002fe400078e00ff */
[----:B------:R-:W-:-:S05]  /*00b0*/  IMAD.IADD R8, R8, 0x1, -R13 ;  /* 0x0000000108087824 */ /* 0x000fca00078e0a0d */
[CC--:B------:R-:W-:Y:S02]  /*00c0*/  VIMNMX R6, PT, PT, R7.reuse, R8.reuse, PT ;  /* 0x0000000807067248 */ /* 0x0c0fe40003fe0100 */
[----:B------:R-:W-:-:S03]  /*00d0*/  ISETP.GT.AND P1, PT, R7, R8, PT ;  /* 0x000000080700720c */ /* 0x000fc60003f24270 */
[----:B------:R-:W-:-:S05]  /*00e0*/  IMAD.SHL.U32 R12, R6, 0x4, RZ ;  /* 0x00000004060c7824 */ /* 0x000fca00078e00ff */
[----:B------:R-:W-:-:S13]  /*00f0*/  ISETP.GE.AND P0, PT, R15, R12, PT ;  /* 0x0000000c0f00720c */ /* 0x000fda0003f06270 */
[----:B--2-4-:R-:W-:Y:S05]  /*0100*/  @P0 BRA `(.L_x_252) ;  /* 0x0000000000240947 */ /* 0x014fea0003800000 */
[----:B------:R-:W1:Y:S02]  /*0110*/  LDC.64 R10, c[0x0][0x398] ;  /* 0x0000e600ff0a7b82 */ /* 0x000e640000000a00 */
[----:B-1----:R-:W-:-:S04]  /*0120*/  IMAD.WIDE.U32 R10, R0, 0x80, R10 ;  /* 0x00000080000a7825 */ /* 0x002fc800078e000a */
[----:B------:R-:W-:-:S07]  /*0130*/  IMAD.WIDE R10, R13, 0x4, R10 ;  /* 0x000000040d0a7825 */ /* 0x000fce00078e020a */
.L_x_253:
[----:B------:R-:W-:Y:S01]  /*0140*/  VIADD R15, R15, 0x4000 ;  /* 0x000040000f0f7836 */ /* 0x000fe20000000000 */
[----:B------:R1:W-:Y:S04]  /*0150*/  CCTL.E.PF2 [R10] ;  /* 0x000000000a00798f */ /* 0x0003e80000800100 */
[----:B------:R-:W-:Y:S02]  /*0160*/  ISETP.GE.AND P0, PT, R15, R12, PT ;  /* 0x0000000c0f00720c */ /* 0x000fe40003f06270 */
[----:B-1----:R-:W-:-:S05]  /*0170*/  IADD3 R10, P2, PT, R10, 0x4000, RZ ;  /* 0x000040000a0a7810 */ /* 0x002fca0007f5e0ff */
[----:B------:R-:W-:-:S06]  /*0180*/  IMAD.X R11, RZ, RZ, R11, P2 ;  /* 0x000000ffff0b7224 */ /* 0x000fcc00010e060b */
[----:B------:R-:W-:Y:S05]  /*0190*/  @!P0 BRA `(.L_x_253) ;  /* 0xfffffffc00e88947 */ /* 0x000fea000383ffff */
.L_x_252:
[----:B------:R-:W-:Y:S05]  /*01a0*/  BSYNC.RECONVERGENT B0 ;  /* 0x0000000000007941 */ /* 0x000fea0003800200 */
.L_x_251:
[----:B------:R-:W-:-:S04]  /*01b0*/  IMAD.WIDE R2, R13, 0x4, R2 ;  /* 0x000000040d027825 */ /* 0x000fc800078e0202 */
[----:B0-----:R-:W-:Y:S01]  /*01c0*/  IMAD.WIDE R4, R13, 0x4, R4 ;  /* 0x000000040d047825 */ /* 0x001fe200078e0204 */
[----:B------:R-:W-:Y:S06]  /*01d0*/  @P1 BRA `(.L_x_254) ;  /* 0x0000000800b81947 */ /* 0x000fec0003800000 */
[----:B------:R-:W-:-:S13]  /*01e0*/  ISETP.GE.AND P0, PT, R9, 0x1, PT ;  /* 0x000000010900780c */ /* 0x000fda0003f06270 */
[----:B------:R-:W-:Y:S05]  /*01f0*/  @!P0 EXIT ;  /* 0x000000000000894d */ /* 0x000fea0003800000 */
[C---:B------:R-:W-:Y:S01]  /*0200*/  ISETP.GE.U32.AND P1, PT, R9.reuse, 0x10, PT ;  /* 0x000000100900780c */ /* 0x040fe20003f26070 */
[----:B------:R-:W-:Y:S01]  /*0210*/  IMAD.MOV.U32 R7, RZ, RZ, RZ ;  /* 0x000000ffff077224 */ /* 0x000fe200078e00ff */
[----:B------:R-:W-:-:S04]  /*0220*/  LOP3.LUT R20, R9, 0xf, RZ, 0xc0, !PT ;  /* 0x0000000f09147812 */ /* 0x000fc800078ec0ff */
[----:B------:R-:W-:-:S07]  /*0230*/  ISETP.NE.AND P0, PT, R20, RZ, PT ;  /* 0x000000ff1400720c */ /* 0x000fce0003f05270 */
[----:B------:R-:W-:Y:S06]  /*0240*/  @!P1 BRA `(.L_x_255) ;  /* 0x0000000400589947 */ /* 0x000fec0003800000 */
[----:B------:R-:W-:Y:S01]  /*0250*/  LOP3.LUT R7, R9, 0x7ffffff0, RZ, 0xc0, !PT ;  /* 0x7ffffff009077812 */ /* 0x000fe200078ec0ff */
[----:B------:R-:W-:-:S04]  /*0260*/  IMAD.WIDE.U32 R14, R0, 0x4, RZ ;  /* 0x00000004000e7825 */ /* 0x000fc800078e00ff */
[----:B------:R-:W-:Y:S02]  /*0270*/  IMAD.MOV.U32 R13, RZ, RZ, R14 ;  /* 0x000000ffff0d7224 */ /* 0x000fe400078e000e */
[----:B------:R-:W-:Y:S02]  /*0280*/  VIADD R6, R0, 0x480 ;  /* 0x0000048000067836 */ /* 0x000fe40000000000 */
[----:B------:R-:W-:-:S07]  /*0290*/  IMAD.MOV R12, RZ, RZ, -R7 ;  /* 0x000000ffff0c7224 */ /* 0x000fce00078e0a07 */
.L_x_256:
        /* <DEDUP_REMOVED lines=19> */
[----:B------:R-:W-:Y:S04]  /*03d0*/  STG.E desc[UR6][R8.64+0x600], R17 ;  /* 0x0006001108007986 */ /* 0x000fe8000c101906 */
        /* <DEDUP_REMOVED lines=10> */
[----:B------:R-:W-:-:S05]  /*0480*/  SEL R23, RZ, 0x1, !P1 ;  /* 0x00000001ff177807 */ /* 0x000fca0004800000 */
[----:B------:R2:W-:Y:S04]  /*0490*/  STG.E desc[UR6][R8.64+0xc00], R23 ;  /* 0x000c001708007986 */ /* 0x0005e8000c101906 */
[----:B------:R-:W3:Y:S02]  /*04a0*/  LDG.E R14, desc[UR6][R10.64+0xe00] ;  /* 0x000e00060a0e7981 */ /* 0x000ee4000c1e1900 */
[----:B---3--:R-:W-:-:S04]  /*04b0*/  ISETP.GT.AND P1, PT, R14, RZ, PT ;  /* 0x000000ff0e00720c */ /* 0x008fc80003f24270 */
[----:B------:R-:W-:-:S05]  /*04c0*/  SEL R25, RZ, 0x1, !P1 ;  /* 0x00000001ff197807 */ /* 0x000fca0004800000 */
[----:B------:R-:W-:Y:S04]  /*04d0*/  STG.E desc[UR6][R8.64+0xe00], R25 ;  /* 0x000e001908007986 */ /* 0x000fe8000c101906 */
[----:B------:R-:W3:Y:S01]  /*04e0*/  LDG.E R14, desc[UR6][R10.64+0x1000] ;  /* 0x001000060a0e7981 */ /* 0x000ee2000c1e1900 */
[----:B------:R-:W-:Y:S02]  /*04f0*/  IMAD.MOV.U32 R18, RZ, RZ, 0x600 ;  /* 0x00000600ff127424 */ /* 0x000fe400078e00ff */
[----:B0-----:R-:W-:Y:S02]  /*0500*/  IMAD.MOV.U32 R19, RZ, RZ, 0x0 ;  /* 0x00000000ff137424 */ /* 0x001fe400078e00ff */
[----:B------:R-:W-:-:S03]  /*0510*/  IMAD.WIDE R18, R6, 0x4, R18 ;  /* 0x0000000406127825 */ /* 0x000fc600078e0212 */
[----:B------:R-:W-:-:S05]  /*0520*/  IADD3 R16, P2, PT, R2, R18, RZ ;  /* 0x0000001202107210 */ /* 0x000fca0007f5e0ff */
[----:B------:R-:W-:Y:S01]  /*0530*/  IMAD.X R17, R3, 0x1, R19, P2 ;  /* 0x0000000103117824 */ /* 0x000fe200010e0613 */
[----:B---3--:R-:W-:-:S04]  /*0540*/  ISETP.GT.AND P1, PT, R14, RZ, PT ;  /* 0x000000ff0e00720c */ /* 0x008fc80003f24270 */
[----:B-1----:R-:W-:-:S05]  /*0550*/  SEL R21, RZ, 0x1, !P1 ;  /* 0x00000001ff157807 */ /* 0x002fca0004800000 */
[----:B------:R0:W-:Y:S04]  /*0560*/  STG.E desc[UR6][R8.64+0x1000], R21 ;  /* 0x0010001508007986 */ /* 0x0001e8000c101906 */
[----:B------:R-:W3:Y:S01]  /*0570*/  LDG.E R14, desc[UR6][R16.64+-0x600] ;  /* 0xfffa0006100e7981 */ /* 0x000ee2000c1e1900 */
[----:B------:R-:W-:-:S05]  /*0580*/  IADD3 R18, P2, PT, R4, R18, RZ ;  /* 0x0000001204127210 */ /* 0x000fca0007f5e0ff */
[----:B------:R-:W-:Y:S01]  /*0590*/  IMAD.X R19, R5, 0x1, R19, P2 ;  /* 0x0000000105137824 */ /* 0x000fe200010e0613 */
[----:B---3--:R-:W-:-:S04]  /*05a0*/  ISETP.GT.AND P1, PT, R14, RZ, PT ;  /* 0x000000ff0e00720c */ /* 0x008fc80003f24270 */
[----:B------:R-:W-:-:S05]  /*05b0*/  SEL R11, RZ, 0x1, !P1 ;  /* 0x00000001ff0b7807 */ /* 0x000fca0004800000 */
[----:B------:R1:W-:Y:S04]  /*05c0*/  STG.E desc[UR6][R18.64+-0x600], R11 ;  /* 0xfffa000b12007986 */ /* 0x0003e8000c101906 */
[----:B------:R-:W3:Y:S02]  /*05d0*/  LDG.E R10, desc[UR6][R16.64+-0x400] ;  /* 0xfffc0006100a7981 */ /* 0x000ee4000c1e1900 */
[----:B---3--:R-:W-:-:S04]  /*05e0*/  ISETP.GT.AND P1, PT, R10, RZ, PT ;  /* 0x000000ff0a00720c */ /* 0x008fc80003f24270 */
[----:B--2---:R-:W-:-:S05]  /*05f0*/  SEL R23, RZ, 0x1, !P1 ;  /* 0x00000001ff177807 */ /* 0x004fca0004800000 */
        /* <DEDUP_REMOVED lines=27> */
.L_x_255:
[----:B------:R-:W-:Y:S05]  /*07b0*/  @!P0 EXIT ;  /* 0x000000000000894d */ /* 0x000fea0003800000 */
[----:B------:R-:W0:Y:S01]  /*07c0*/  LDCU UR4, c[0x0][0x384] ;  /* 0x00007080ff0477ac */ /* 0x000e220008000800 */
[----:B------:R-:W-:Y:S01]  /*07d0*/  ISETP.GE.U32.AND P1, PT, R20, 0x8, PT ;  /* 0x000000081400780c */ /* 0x000fe20003f26070 */
[----:B0-----:R-:W-:-:S06]  /*07e0*/  ULOP3.LUT UR5, UR4, 0x7, URZ, 0xc0, !UPT ;  /* 0x0000000704057892 */ /* 0x001fcc000f8ec0ff */
[----:B------:R-:W-:-:S06]  /*07f0*/  ISETP.NE.AND P0, PT, RZ, UR5, PT ;  /* 0x00000005ff007c0c */ /* 0x000fcc000bf05270 */
[----:B------:R-:W-:Y:S07]  /*0800*/  @!P1 BRA `(.L_x_257) ;  /* 0x0000000000909947 */ /* 0x000fee0003800000 */
[----:B--2---:R-:W-:-:S04]  /*0810*/  IMAD R11, R7, 0x80, R0 ;  /* 0x00000080070b7824 */ /* 0x004fc800078e0200 */
        /* <DEDUP_REMOVED lines=35> */
.L_x_257:
[----:B------:R-:W-:Y:S05]  /*0a50*/  @!P0 EXIT ;  /* 0x000000000000894d */ /* 0x000fea0003800000 */
[----:B------:R-:W-:Y:S02]  /*0a60*/  UISETP.GE.U32.AND UP0, UPT, UR5, 0x4, UPT ;  /* 0x000000040500788c */ /* 0x000fe4000bf06070 */
[----:B------:R-:W-:-:S06]  /*0a70*/  ULOP3.LUT UR4, UR4, 0x3, URZ, 0xc0, !UPT ;  /* 0x0000000304047892 */ /* 0x000fcc000f8ec0ff */
[----:B------:R-:W-:Y:S01]  /*0a80*/  ISETP.NE.AND P0, PT, RZ, UR4, PT ;  /* 0x00000004ff007c0c */ /* 0x000fe2000bf05270 */
[----:B------:R-:W-:-:S12]  /*0a90*/  BRA.U !UP0, `(.L_x_258) ;  /* 0x0000000108507547 */ /* 0x000fd8000b800000 */
        /* <DEDUP_REMOVED lines=20> */
.L_x_258:
[----:B------:R-:W-:Y:S05]  /*0be0*/  @!P0 EXIT ;  /* 0x000000000000894d */ /* 0x000fea0003800000 */
[----:B-123--:R-:W-:Y:S01]  /*0bf0*/  IMAD R11, R7, 0x80, R0 ;  /* 0x00000080070b7824 */ /* 0x00efe200078e0200 */
[----:B------:R-:W-:-:S12]  /*0c00*/  UIADD3 UR4, UPT, UPT, -UR4, URZ, URZ ;  /* 0x000000ff04047290 */ /* 0x000fd8000fffe1ff */
.L_x_259:
[----:B------:R-:W-:-:S06]  /*0c10*/  IMAD.WIDE R8, R11, 0x4, R2 ;  /* 0x000000040b087825 */ /* 0x000fcc00078e0202 */
[----:B------:R-:W2:Y:S01]  /*0c20*/  LDG.E R8, desc[UR6][R8.64] ;  /* 0x0000000608087981 */ /* 0x000ea2000c1e1900 */
[----:B0-----:R-:W-:Y:S01]  /*0c30*/  IMAD.WIDE R6, R11, 0x4, R4 ;  /* 0x000000040b067825 */ /* 0x001fe200078e0204 */
[----:B------:R-:W-:-:S03]  /*0c40*/  UIADD3 UR4, UPT, UPT, UR4, 0x1, URZ ;  /* 0x0000000104047890 */ /* 0x000fc6000fffe0ff */
[----:B------:R-:W-:Y:S01]  /*0c50*/  VIADD R11, R11, 0x80 ;  /* 0x000000800b0b7836 */ /* 0x000fe20000000000 */
[----:B------:R-:W-:Y:S01]  /*0c60*/  UISETP.NE.AND UP0, UPT, UR4, URZ, UPT ;  /* 0x000000ff0400728c */ /* 0x000fe2000bf05270 */
[----:B--2---:R-:W-:-:S04]  /*0c70*/  ISETP.GT.AND P0, PT, R8, RZ, PT ;  /* 0x000000ff0800720c */ /* 0x004fc80003f04270 */
[----:B------:R-:W-:-:S05]  /*0c80*/  SEL R13, RZ, 0x1, !P0 ;  /* 0x00000001ff0d7807 */ /* 0x000fca0004000000 */
[----:B------:R0:W-:Y:S01]  /*0c90*/  STG.E desc[UR6][R6.64], R13 ;  /* 0x0000000d06007986 */ /* 0x0001e2000c101906 */
[----:B------:R-:W-:Y:S05]  /*0ca0*/  BRA.U UP0, `(.L_x_259) ;  /* 0xfffffffd00d87547 */ /* 0x000fea000b83ffff */
[----:B------:R-:W-:Y:S05]  /*0cb0*/  EXIT ;  /* 0x000000000000794d */ /* 0x000fea0003800000 */
.L_x_254:
[----:B------:R-:W-:-:S13]  /*0cc0*/  ISETP.GE.AND P0, PT, R9, 0x1, PT ;  /* 0x000000010900780c */ /* 0x000fda0003f06270 */
[----:B------:R-:W-:Y:S05]  /*0cd0*/  @!P0 EXIT ;  /* 0x000000000000894d */ /* 0x000fea0003800000 */
[C---:B------:R-:W-:Y:S01]  /*0ce0*/  ISETP.GE.U32.AND P0, PT, R9.reuse, 0x8, PT ;  /* 0x000000080900780c */ /* 0x040fe20003f06070 */
[----:B------:R-:W-:Y:S01]  /*0cf0*/  IMAD.MOV.U32 R7, RZ, RZ, RZ ;  /* 0x000000ffff077224 */ /* 0x000fe200078e00ff */
[----:B------:R-:W-:-:S11]  /*0d00*/  LOP3.LUT R18, R9, 0x7, RZ, 0xc0, !PT ;  /* 0x0000000709127812 */ /* 0x000fd600078ec0ff */
[----:B------:R-:W-:Y:S05]  /*0d10*/  @!P0 BRA `(.L_x_260) ;  /* 0x0000000000f08947 */ /* 0x000fea0003800000 */
[----:B------:R-:W-:Y:S01]  /*0d20*/  LOP3.LUT R7, R9, 0x7ffffff8, RZ, 0xc0, !PT ;  /* 0x7ffffff809077812 */ /* 0x000fe200078ec0ff */
[----:B------:R-:W-:-:S07]  /*0d30*/  IMAD.MOV.U32 R12, RZ, RZ, RZ ;  /* 0x000000ffff0c7224 */ /* 0x000fce00078e00ff */
.L_x_263:
[----:B-1----:R-:W-:-:S05]  /*0d40*/  IMAD R13, R12, 0x80, R0 ;  /* 0x000000800c0d7824 */ /* 0x002fca00078e0200 */
[----:B------:R-:W-:-:S13]  /*0d50*/  ISETP.GE.AND P2, PT, R13, R6, PT ;  /* 0x000000060d00720c */ /* 0x000fda0003f46270 */
[----:B0-----:R-:W-:-:S06]  /*0d60*/  @!P2 IMAD.WIDE.U32 R10, R13, 0x4, R2 ;  /* 0x000000040d0aa825 */ /* 0x001fcc00078e0002 */
        /* <DEDUP_REMOVED lines=22> */
[----:B------:R-:W-:-:S05]  /*0ed0*/  VIADD R17, R13, 0x200 ;  /* 0x000002000d117836 */ /* 0x000fca0000000000 */
[----:B------:R-:W-:Y:S02]  /*0ee0*/  ISETP.GE.AND P0, PT, R17, R6, PT ;  /* 0x000000061100720c */ /* 0x000fe40003f06270 */
[----:B--2---:R-:W-:-:S04]  /*0ef0*/  @!P1 ISETP.GT.AND P2, PT, R14, RZ, PT ;  /* 0x000000ff0e00920c */ /* 0x004fc80003f44270 */
[----:B------:R-:W-:-:S05]  /*0f00*/  @!P1 SEL R17, RZ, 0x1, !P2 ;  /* 0x00000001ff119807 */ /* 0x000fca0005000000 */
[----:B------:R2:W-:Y:S04]  /*0f10*/  @!P1 STG.E desc[UR6][R10.64+0x400], R17 ;  /* 0x000400110a009986 */ /* 0x0005e8000c101906 */
[----:B------:R-:W3:Y:S01]  /*0f20*/  @!P0 LDG.E R14, desc[UR6][R8.64+0x600] ;  /* 0x00060006080e8981 */ /* 0x000ee2000c1e1900 */
[----:B-1----:R-:W-:-:S05]  /*0f30*/  VIADD R19, R13, 0x280 ;  /* 0x000002800d137836 */ /* 0x002fca0000000000 */
[----:B------:R-:W-:Y:S02]  /*0f40*/  ISETP.GE.AND P1, PT, R19, R6, PT ;  /* 0x000000061300720c */ /* 0x000fe40003f26270 */
[----:B---3--:R-:W-:-:S04]  /*0f50*/  @!P0 ISETP.GT.AND P2, PT, R14, RZ, PT ;  /* 0x000000ff0e00820c */ /* 0x008fc80003f44270 */
[----:B0-----:R-:W-:-:S05]  /*0f60*/  @!P0 SEL R15, RZ, 0x1, !P2 ;  /* 0x00000001ff0f8807 */ /* 0x001fca0005000000 */
[----:B------:R0:W-:Y:S04]  /*0f70*/  @!P0 STG.E desc[UR6][R10.64+0x600], R15 ;  /* 0x0006000f0a008986 */ /* 0x0001e8000c101906 */
[----:B------:R-:W3:Y:S01]  /*0f80*/  @!P1 LDG.E R14, desc[UR6][R8.64+0x800] ;  /* 0x00080006080e9981 */ /* 0x000ee2000c1e1900 */
[----:B------:R-:W-:-:S05]  /*0f90*/  VIADD R19, R13, 0x300 ;  /* 0x000003000d137836 */ /* 0x000fca0000000000 */
[----:B------:R-:W-:Y:S02]  /*0fa0*/  ISETP.GE.AND P2, PT, R19, R6, PT ;  /* 0x000000061300720c */ /* 0x000fe40003f46270 */
[----:B---3--:R-:W-:-:S04]  /*0fb0*/  @!P1 ISETP.GT.AND P0, PT, R14, RZ, PT ;  /* 0x000000ff0e00920c */ /* 0x008fc80003f04270 */
[----:B--2---:R-:W-:-:S05]  /*0fc0*/  @!P1 SEL R17, RZ, 0x1, !P0 ;  /* 0x00000001ff119807 */ /* 0x004fca0004000000 */
[----:B------:R0:W-:Y:S04]  /*0fd0*/  @!P1 STG.E desc[UR6][R10.64+0x800], R17 ;  /* 0x000800110a009986 */ /* 0x0001e8000c101906 */
[----:B------:R-:W2:Y:S01]  /*0fe0*/  @!P2 LDG.E R14, desc[UR6][R8.64+0xa00] ;  /* 0x000a0006080ea981 */ /* 0x000ea2000c1e1900 */
[----:B------:R-:W-:Y:S01]  /*0ff0*/  VIADD R13, R13, 0x380 ;  /* 0x000003800d0d7836 */ /* 0x000fe20000000000 */
[----:B------:R-:W-:Y:S01]  /*1000*/  BSSY.RECONVERGENT B0, `(.L_x_261) ;  /* 0x000000c000007945 */ /* 0x000fe20003800200 */
[----:B------:R-:W-:-:S05]  /*1010*/  VIADD R12, R12, 0x8 ;  /* 0x000000080c0c7836 */ /* 0x000fca0000000000 */
[----:B------:R-:W-:Y:S02]  /*1020*/  ISETP.NE.AND P1, PT, R12, R7, PT ;  /* 0x000000070c00720c */ /* 0x000fe40003f25270 */
[----:B--2---:R-:W-:-:S04]  /*1030*/  @!P2 ISETP.GT.AND P0, PT, R14, RZ, PT ;  /* 0x000000ff0e00a20c */ /* 0x004fc80003f04270 */
[----:B------:R-:W-:Y:S02]  /*1040*/  @!P2 SEL R19, RZ, 0x1, !P0 ;  /* 0x00000001ff13a807 */ /* 0x000fe40004000000 */
[----:B------:R-:W-:-:S03]  /*1050*/  ISETP.GE.AND P0, PT, R13, R6, PT ;  /* 0x000000060d00720c */ /* 0x000fc60003f06270 */
[----:B------:R0:W-:Y:S10]  /*1060*/  @!P2 STG.E desc[UR6][R10.64+0xa00], R19 ;  /* 0x000a00130a00a986 */ /* 0x0001f4000c101906 */
[----:B------:R-:W-:Y:S05]  /*1070*/  @P0 BRA `(.L_x_262) ;  /* 0x0000000000100947 */ /* 0x000fea0003800000 */
[----:B------:R-:W2:Y:S02]  /*1080*/  LDG.E R8, desc[UR6][R8.64+0xc00] ;  /* 0x000c000608087981 */ /* 0x000ea4000c1e1900 */
[----:B--2---:R-:W-:-:S04]  /*1090*/  ISETP.GT.AND P0, PT, R8, RZ, PT ;  /* 0x000000ff0800720c */ /* 0x004fc80003f04270 */
[----:B------:R-:W-:-:S05]  /*10a0*/  SEL R13, RZ, 0x1, !P0 ;  /* 0x00000001ff0d7807 */ /* 0x000fca0004000000 */
[----:B------:R1:W-:Y:S04]  /*10b0*/  STG.E desc[UR6][R10.64+0xc00], R13 ;  /* 0x000c000d0a007986 */ /* 0x0003e8000c101906 */
.L_x_262:
[----:B------:R-:W-:Y:S05]  /*10c0*/  BSYNC.RECONVERGENT B0 ;  /* 0x0000000000007941 */ /* 0x000fea0003800200 */
.L_x_261:
[----:B------:R-:W-:Y:S05]  /*10d0*/  @P1 BRA `(.L_x_263) ;  /* 0xfffffffc00181947 */ /* 0x000fea000383ffff */
.L_x_260:
[----:B------:R-:W-:-:S13]  /*10e0*/  ISETP.NE.AND P0, PT, R18, RZ, PT ;  /* 0x000000ff1200720c */ /* 0x000fda0003f05270 */
[----:B------:R-:W-:Y:S05]  /*10f0*/  @!P0 EXIT ;  /* 0x000000000000894d */ /* 0x000fea0003800000 */
[----:B------:R-:W0:Y:S01]  /*1100*/  LDC R8, c[0x0][0x384] ;  /* 0x0000e100ff087b82 */ /* 0x000e220000000800 */
[----:B------:R-:W-:Y:S02]  /*1110*/  ISETP.GE.U32.AND P1, PT, R18, 0x4, PT ;  /* 0x000000041200780c */ /* 0x000fe40003f26070 */
[----:B0-----:R-:W-:-:S04]  /*1120*/  LOP3.LUT R19, R8, 0x3, RZ, 0xc0, !PT ;  /* 0x0000000308137812 */ /* 0x001fc800078ec0ff */
[----:B------:R-:W-:-:S07]  /*1130*/  ISETP.NE.AND P0, PT, R19, RZ, PT ;  /* 0x000000ff1300720c */ /* 0x000fce0003f05270 */
[----:B------:R-:W-:Y:S06]  /*1140*/  @!P1 BRA `(.L_x_264) ;  /* 0x0000000000849947 */ /* 0x000fec0003800000 */
[----:B------:R-:W-:-:S05]  /*1150*/  IMAD R23, R7, 0x80, R0 ;  /* 0x0000008007177824 */ /* 0x000fca00078e0200 */
[----:B------:R-:W-:-:S13]  /*1160*/  ISETP.GE.AND P3, PT, R23, R6, PT ;  /* 0x000000061700720c */ /* 0x000fda0003f66270 */
[----:B-1----:R-:W-:-:S06]  /*1170*/  @!P3 IMAD.WIDE R10, R23, 0x4, R2 ;  /* 0x00000004170ab825 */ /* 0x002fcc00078e0202 */
        /* <DEDUP_REMOVED lines=30> */
.L_x_264:
[----:B------:R-:W-:Y:S05]  /*1360*/  @!P0 EXIT ;  /* 0x000000000000894d */ /* 0x000fea0003800000 */
[----:B------:R-:W-:Y:S02]  /*1370*/  ISETP.NE.AND P1, PT, R19, 0x1, PT ;  /* 0x000000011300780c */ /* 0x000fe40003f25270 */
[----:B------:R-:W-:-:S04]  /*1380*/  LOP3.LUT R8, R8, 0x1, RZ, 0xc0, !PT ;  /* 0x0000000108087812 */ /* 0x000fc800078ec0ff */
[----:B------:R-:W-:-:S07]  /*1390*/  ISETP.NE.U32.AND P0, PT, R8, 0x1, PT ;  /* 0x000000010800780c */ /* 0x000fce0003f05070 */
[----:B------:R-:W-:Y:S06]  /*13a0*/  @!P1 BRA `(.L_x_265) ;  /* 0x0000000000449947 */ /* 0x000fec0003800000 */
[----:B01----:R-:W-:-:S05]  /*13b0*/  IMAD R11, R7, 0x80, R0 ;  /* 0x00000080070b7824 */ /* 0x003fca00078e0200 */
        /* <DEDUP_REMOVED lines=10> */
[----:B------:R-:W3:Y:S01]  /*1460*/  @!P1 LDG.E R12, desc[UR6][R12.64] ;  /* 0x000000060c0c9981 */ /* 0x000ee2000c1e1900 */
[----:B------:R-:W-:-:S04]  /*1470*/  @!P1 IMAD.WIDE R14, R15, 0x4, R4 ;  /* 0x000000040f0e9825 */ /* 0x000fc800078e0204 */
[----:B------:R-:W-:Y:S01]  /*1480*/  VIADD R7, R7, 0x2 ;  /* 0x0000000207077836 */ /* 0x000fe20000000000 */
[----:B---3--:R-:W-:-:S04]  /*1490*/  @!P1 ISETP.GT.AND P2, PT, R12, RZ, PT ;  /* 0x000000ff0c00920c */ /* 0x008fc80003f44270 */
[----:B------:R-:W-:-:S05]  /*14a0*/  @!P1 SEL R9, RZ, 0x1, !P2 ;  /* 0x00000001ff099807 */ /* 0x000fca0005000000 */
[----:B------:R2:W-:Y:S04]  /*14b0*/  @!P1 STG.E desc[UR6][R14.64], R9 ;  /* 0x000000090e009986 */ /* 0x0005e8000c101906 */
.L_x_265:
[----:B------:R-:W-:Y:S05]  /*14c0*/  @P0 EXIT ;  /* 0x000000000000094d */ /* 0x000fea0003800000 */
[----:B------:R-:W-:-:S05]  /*14d0*/  IMAD R7, R7, 0x80, R0 ;  /* 0x0000008007077824 */ /* 0x000fca00078e0200 */
[----:B------:R-:W-:-:S13]  /*14e0*/  ISETP.GE.AND P0, PT, R7, R6, PT ;  /* 0x000000060700720c */ /* 0x000fda0003f06270 */
[----:B------:R-:W-:Y:S05]  /*14f0*/  @P0 EXIT ;  /* 0x000000000000094d */ /* 0x000fea0003800000 */
[----:B------:R-:W-:-:S06]  /*1500*/  IMAD.WIDE R2, R7, 0x4, R2 ;  /* 0x0000000407027825 */ /* 0x000fcc00078e0202 */
[----:B------:R-:W3:Y:S01]  /*1510*/  LDG.E R2, desc[UR6][R2.64] ;  /* 0x0000000602027981 */ /* 0x000ee2000c1e1900 */
[----:B------:R-:W-:Y:S01]  /*1520*/  IMAD.WIDE R4, R7, 0x4, R4 ;  /* 0x0000000407047825 */ /* 0x000fe200078e0204 */
[----:B---3--:R-:W-:-:S04]  /*1530*/  ISETP.GT.AND P0, PT, R2, RZ, PT ;  /* 0x000000ff0200720c */ /* 0x008fc80003f04270 */
[----:B------:R-:W-:-:S05]  /*1540*/  SEL R7, RZ, 0x1, !P0 ;  /* 0x00000001ff077807 */ /* 0x000fca0004000000 */
[----:B------:R-:W-:Y:S01]  /*1550*/  STG.E desc[UR6][R4.64], R7 ;  /* 0x0000000704007986 */ /* 0x000fe2000c101906 */
[----:B------:R-:W-:Y:S05]  /*1560*/  EXIT ;  /* 0x000000000000794d */ /* 0x000fea0003800000 */
.L_x_266:
        /* <DEDUP_REMOVED lines=9> */
.L_x_276:


//--------------------- .text._ZN3cub18CUB_300001_SM_10006detail8for_each13static_kernelINS2_12policy_hub_t12policy_500_tEmN6thrust24THRUST_300001_SM_1000_NS8cuda_cub20__uninitialized_fill7functorINS7_10device_ptrIiEEiEEEEvT0_T1_ --------------------------
	.section	.text._ZN3cub18CUB_300001_SM_10006detail8for_each13static_kernelINS2_12policy_hub_t12policy_500_tEmN6thrust24THRUST_300001_SM_1000_NS8cuda_cub20__uninitialized_fill7functorINS7_10device_ptrIiEEiEEEEvT0_T1_,"ax",@progbits
	.align	128
        .global         _ZN3cub18CUB_300001_SM_10006detail8for_each13static_kernelINS2_12policy_hub_t12policy_500_tEmN6thrust24THRUST_300001_SM_1000_NS8cuda_cub20__uninitialized_fill7functorINS7_10device_ptrIiEEiEEEEvT0_T1_
        .type           _ZN3cub18CUB_300001_SM_10006detail8for_each13static_kernelINS2_12policy_hub_t12policy_500_tEmN6thrust24THRUST_300001_SM_1000_NS8cuda_cub20__uninitialized_fill7functorINS7_10device_ptrIiEEiEEEEvT0_T1_,@function
        .size           _ZN3cub18CUB_300001_SM_10006detail8for_each13static_kernelINS2_12policy_hub_t12policy_500_tEmN6thrust24THRUST_300001_SM_1000_NS8cuda_cub20__uninitialized_fill7functorINS7_10device_ptrIiEEiEEEEvT0_T1_,(.L_x_277 - _ZN3cub18CUB_300001_SM_10006detail8for_each13static_kernelINS2_12policy_hub_t12policy_500_tEmN6thrust24THRUST_300001_SM_1000_NS8cuda_cub20__uninitialized_fill7functorINS7_10device_ptrIiEEiEEEEvT0_T1_)
        .other          _ZN3cub18CUB_300001_SM_10006detail8for_each13static_kernelINS2_12policy_hub_t12policy_500_tEmN6thrust24THRUST_300001_SM_1000_NS8cuda_cub20__uninitialized_fill7functorINS7_10device_ptrIiEEiEEEEvT0_T1_,@"STO_CUDA_ENTRY STV_DEFAULT"
_ZN3cub18CUB_300001_SM_10006detail8for_each13static_kernelINS2_12policy_hub_t12policy_500_tEmN6thrust24THRUST_300001_SM_1000_NS8cuda_cub20__uninitialized_fill7functorINS7_10device_ptrIiEEiEEEEvT0_T1_:
.text._ZN3cub18CUB_300001_SM_10006detail8for_each13static_kernelINS2_12policy_hub_t12policy_500_tEmN6thrust24THRUST_300001_SM_1000_NS8cuda_cub20__uninitialized_fill7functorINS7_10device_ptrIiEEiEEEEvT0_T1_:
[----:B------:R-:W-:Y:S08]  /*0000*/  LDC R1, c[0x0][0x37c] ;  /* 0x0000df00ff017b82 */ /* 0x000ff00000000800 */
[----:B------:R-:W0:Y:S01]  /*0010*/  S2UR UR4, SR_CTAID.X ;  /* 0x00000000000479c3 */ /* 0x000e220000002500 */
[----:B------:R-:W1:Y:S01]  /*0020*/  LDCU.64 UR6, c[0x0][0x380] ;  /* 0x00007000ff0677ac */ /* 0x000e620008000a00 */
[----:B------:R-:W2:Y:S01]  /*0030*/  LDCU.64 UR8, c[0x0][0x358] ;  /* 0x00006b00ff0877ac */ /* 0x000ea20008000a00 */
[----:B0-----:R-:W-:-:S04]  /*0040*/  UIMAD.WIDE.U32 UR4, UR4, 0x200, URZ ;  /* 0x00000200040478a5 */ /* 0x001fc8000f8e00ff */
[----:B-1----:R-:W-:-:S04]  /*0050*/  UIADD3 UR6, UP0, UPT, -UR4, UR6, URZ ;  /* 0x0000000604067290 */ /* 0x002fc8000ff1e1ff */
[----:B------:R-:W-:Y:S02]  /*0060*/  UIADD3.X UR7, UPT, UPT, ~UR5, UR7, URZ, UP0, !UPT ;  /* 0x0000000705077290 */ /* 0x000fe400087fe5ff */
[----:B------:R-:W-:-:S04]  /*0070*/  UISETP.GE.U32.AND UP0, UPT, UR6, 0x200, UPT ;  /* 0x000002000600788c */ /* 0x000fc8000bf06070 */
[----:B------:R-:W-:-:S09]  /*0080*/  UISETP.GE.U32.AND.EX UP0, UPT, UR7, URZ, UPT, UP0 ;  /* 0x000000ff0700728c */ /* 0x000fd2000bf06100 */
[----:B--2---:R-:W-:Y:S05]  /*0090*/  BRA.U !UP0, `(.L_x_267) ;  /* 0x0000000108287547 */ /* 0x004fea000b800000 */
[----:B------:R-:W0:Y:S01]  /*00a0*/  S2R R0, SR_TID.X ;  /* 0x0000000000007919 */ /* 0x000e220000002100 */
[----:B------:R-:W1:Y:S01]  /*00b0*/  LDCU.64 UR6, c[0x0][0x388] ;  /* 0x00007100ff0677ac */ /* 0x000e620008000a00 */
[----:B------:R-:W2:Y:S01]  /*00c0*/  LDC R5, c[0x0][0x390] ;  /* 0x0000e400ff057b82 */ /* 0x000ea20000000800 */
[----:B0-----:R-:W-:-:S05]  /*00d0*/  IADD3 R0, P0, PT, R0, UR4, RZ ;  /* 0x0000000400007c10 */ /* 0x001fca000ff1e0ff */
[----:B------:R-:W-:Y:S01]  /*00e0*/  IMAD.X R3, RZ, RZ, UR5, P0 ;  /* 0x00000005ff037e24 */ /* 0x000fe200080e06ff */
[----:B-1----:R-:W-:-:S04]  /*00f0*/  LEA R2, P0, R0, UR6, 0x2 ;  /* 0x0000000600027c11 */ /* 0x002fc8000f8010ff */
[----:B------:R-:W-:-:S05]  /*0100*/  LEA.HI.X R3, R0, UR7, R3, 0x2, P0 ;  /* 0x0000000700037c11 */ /* 0x000fca00080f1403 */
[----:B--2---:R-:W-:Y:S04]  /*0110*/  STG.E desc[UR8][R2.64], R5 ;  /* 0x0000000502007986 */ /* 0x004fe8000c101908 */
[----:B------:R-:W-:Y:S01]  /*0120*/  STG.E desc[UR8][R2.64+0x400], R5 ;  /* 0x0004000502007986 */ /* 0x000fe2000c101908 */
[----:B------:R-:W-:Y:S05]  /*0130*/  EXIT ;  /* 0x000000000000794d */ /* 0x000fea0003800000 */
.L_x_267:
[----:B------:R-:W0:Y:S01]  /*0140*/  S2R R0, SR_TID.X ;  /* 0x0000000000007919 */ /* 0x000e220000002100 */
[----:B------:R-:W-:Y:S01]  /*0150*/  IMAD.U32 R2, RZ, RZ, UR7 ;  /* 0x00000007ff027e24 */ /* 0x000fe2000f8e00ff */
[----:B------:R-:W1:Y:S01]  /*0160*/  LDCU.64 UR10, c[0x0][0x388] ;  /* 0x00007100ff0a77ac */ /* 0x000e620008000a00 */
[----:B------:R-:W-:Y:S01]  /*0170*/  IMAD.U32 R4, RZ, RZ, UR7 ;  /* 0x00000007ff047e24 */ /* 0x000fe2000f8e00ff */
[----:B0-----:R-:W-:-:S04]  /*0180*/  ISETP.LT.U32.AND P0, PT, R0, UR6, PT ;  /* 0x0000000600007c0c */ /* 0x001fc8000bf01070 */
[----:B------:R-:W-:Y:S01]  /*0190*/  ISETP.GT.U32.AND.EX P0, PT, R2, RZ, PT, P0 ;  /* 0x000000ff0200720c */ /* 0x000fe20003f04100 */
[C---:B------:R-:W-:Y:S01]  /*01a0*/  VIADD R2, R0.reuse, 0x100 ;  /* 0x0000010000027836 */ /* 0x040fe20000000000 */
[----:B------:R-:W-:-:S04]  /*01b0*/  IADD3 R0, P2, PT, R0, UR4, RZ ;  /* 0x0000000400007c10 */ /* 0x000fc8000ff5e0ff */
[----:B------:R-:W-:Y:S01]  /*01c0*/  ISETP.LT.U32.AND P1, PT, R2, UR6, PT ;  /* 0x0000000602007c0c */ /* 0x000fe2000bf21070 */
[----:B------:R-:W-:Y:S01]  /*01d0*/  IMAD.X R3, RZ, RZ, UR5, P2 ;  /* 0x00000005ff037e24 */ /* 0x000fe200090e06ff */
[----:B-1----:R-:W-:Y:S02]  /*01e0*/  LEA R2, P2, R0, UR10, 0x2 ;  /* 0x0000000a00027c11 */ /* 0x002fe4000f8410ff */
[----:B------:R-:W-:Y:S02]  /*01f0*/  ISETP.GT.U32.AND.EX P1, PT, R4, RZ, PT, P1 ;  /* 0x000000ff0400720c */ /* 0x000fe40003f24110 */
[----:B------:R-:W-:Y:S01]  /*0200*/  LEA.HI.X R3, R0, UR11, R3, 0x2, P2 ;  /* 0x0000000b00037c11 */ /* 0x000fe200090f1403 */
[----:B------:R-:W0:Y:S04]  /*0210*/  @P0 LDC R5, c[0x0][0x390] ;  /* 0x0000e400ff050b82 */ /* 0x000e280000000800 */
[----:B0-----:R0:W-:Y:S06]  /*0220*/  @P0 STG.E desc[UR8][R2.64], R5 ;  /* 0x0000000502000986 */ /* 0x0011ec000c101908 */
[----:B------:R-:W-:Y:S05]  /*0230*/  @!P1 EXIT ;  /* 0x000000000000994d */ /* 0x000fea0003800000 */
[----:B0-----:R-:W0:Y:S02]  /*0240*/  LDC R5, c[0x0][0x390] ;  /* 0x0000e400ff057b82 */ /* 0x001e240000000800 */
[----:B0-----:R-:W-:Y:S01]  /*0250*/  STG.E desc[UR8][R2.64+0x400], R5 ;  /* 0x0004000502007986 */ /* 0x001fe2000c101908 */
[----:B------:R-:W-:Y:S05]  /*0260*/  EXIT ;  /* 0x000000000000794d */ /* 0x000fea0003800000 */
.L_x_268:
        /* <DEDUP_REMOVED lines=9> */
.L_x_277:


//--------------------- .text._ZN3cub18CUB_300001_SM_10006detail11EmptyKernelIvEEvv --------------------------
	.section	.text._ZN3cub18CUB_300001_SM_10006detail11EmptyKernelIvEEvv,"ax",@progbits
	.align	128
        .global         _ZN3cub18CUB_300001_SM_10006detail11EmptyKernelIvEEvv
        .type           _ZN3cub18CUB_300001_SM_10006detail11EmptyKernelIvEEvv,@function
        .size           _ZN3cub18CUB_300001_SM_10006detail11EmptyKernelIvEEvv,(.L_x_278 - _ZN3cub18CUB_300001_SM_10006detail11EmptyKernelIvEEvv)
        .other          _ZN3cub18CUB_300001_SM_10006detail11EmptyKernelIvEEvv,@"STO_CUDA_ENTRY STV_DEFAULT"
_ZN3cub18CUB_300001_SM_10006detail11EmptyKernelIvEEvv:
.text._ZN3cub18CUB_300001_SM_10006detail11EmptyKernelIvEEvv:
[----:B------:R-:W-:Y:S01]  /*0000*/  LDC R1, c[0x0][0x37c] ;  /* 0x0000df00ff017b82 */ /* 0x000fe20000000800 */
[----:B------:R-:W-:Y:S05]  /*0010*/  EXIT ;  /* 0x000000000000794d */ /* 0x000fea0003800000 */
.L_x_269:
        /* <DEDUP_REMOVED lines=14> */
.L_x_278:


//--------------------- .nv.shared._ZN3cub18CUB_300001_SM_10006detail4scan16DeviceScanKernelINS2_10policy_hubIiiimN4cuda3std3__44plusIvEEE10Policy1000EN6thrust24THRUST_300001_SM_1000_NS6detail15normal_iteratorINSD_10device_ptrIiEEEESI_NS0_13ScanTileStateIiLb1EEES9_NS0_8NullTypeEmiLb0ESL_EEvT0_T1_T2_iT3_T4_T5_ --------------------------
	.section	.nv.shared._ZN3cub18CUB_300001_SM_10006detail4scan16DeviceScanKernelINS2_10policy_hubIiiimN4cuda3std3__44plusIvEEE10Policy1000EN6thrust24THRUST_300001_SM_1000_NS6detail15normal_iteratorINSD_10device_ptrIiEEEESI_NS0_13ScanTileStateIiLb1EEES9_NS0_8NullTypeEmiLb0ESL_EEvT0_T1_T2_iT3_T4_T5_,"aw",@nobits
	.sectionflags	@""
	.align	16
.nv.shared._ZN3cub18CUB_300001_SM_10006detail4scan16DeviceScanKernelINS2_10policy_hubIiiimN4cuda3std3__44plusIvEEE10Policy1000EN6thrust24THRUST_300001_SM_1000_NS6detail15normal_iteratorINSD_10device_ptrIiEEEESI_NS0_13ScanTileStateIiLb1EEES9_NS0_8NullTypeEmiLb0ESL_EEvT0_T1_T2_iT3_T4_T5_:
	.zero		32656


//--------------------- .nv.shared.reserved.0     --------------------------
	.section	.nv.shared.reserved.0,"aw",@nobits
	.weak		__nv_reservedSMEM_offset_0_alias
	.size		__nv_reservedSMEM_offset_0_alias, 0, 64
	.other		__nv_reservedSMEM_offset_0_alias,@"STO_CUDA_RESERVED_SHARED STV_DEFAULT"
__nv_reservedSMEM_offset_0_alias:
	.zero		0
	.zero		64


//--------------------- .nv.global                --------------------------
	.section	.nv.global,"aw",@nobits
.nv.global:
	.type		_ZN34_INTERNAL_808b2d23_4_k_cu_705b9e186thrust24THRUST_300001_SM_1000_NS3seqE,@object
	.size		_ZN34_INTERNAL_808b2d23_4_k_cu_705b9e186thrust24THRUST_300001_SM_1000_NS3seqE,(_ZN34_INTERNAL_808b2d23_4_k_cu_705b9e184cuda3std3__48in_placeE - _ZN34_INTERNAL_808b2d23_4_k_cu_705b9e186thrust24THRUST_300001_SM_1000_NS3seqE)
_ZN34_INTERNAL_808b2d23_4_k_cu_705b9e186thrust24THRUST_300001_SM_1000_NS3seqE:
	.zero		1
	.type		_ZN34_INTERNAL_808b2d23_4_k_cu_705b9e184cuda3std3__48in_placeE,@object
	.size		_ZN34_INTERNAL_808b2d23_4_k_cu_705b9e184cuda3std3__48in_placeE,(_ZN34_INTERNAL_808b2d23_4_k_cu_705b9e184cuda3std6ranges3__45__cpo4sizeE - _ZN34_INTERNAL_808b2d23_4_k_cu_705b9e184cuda3std3__48in_placeE)
_ZN34_INTERNAL_808b2d23_4_k_cu_705b9e184cuda3std3__48in_placeE:
	.zero		1
	.type		_ZN34_INTERNAL_808b2d23_4_k_cu_705b9e184cuda3std6ranges3__45__cpo4sizeE,@object
	.size		_ZN34_INTERNAL_808b2d23_4_k_cu_705b9e184cuda3std6ranges3__45__cpo4sizeE,(_ZN34_INTERNAL_808b2d23_4_k_cu_705b9e186thrust24THRUST_300001_SM_1000_NS12placeholders2_3E - _ZN34_INTERNAL_808b2d23_4_k_cu_705b9e184cuda3std6ranges3__45__cpo4sizeE)
_ZN34_INTERNAL_808b2d23_4_k_cu_705b9e184cuda3std6ranges3__45__cpo4sizeE:
	.zero		1
	.type		_ZN34_INTERNAL_808b2d23_4_k_cu_705b9e186thrust24THRUST_300001_SM_1000_NS12placeholders2_3E,@object
	.size		_ZN34_INTERNAL_808b2d23_4_k_cu_705b9e186thrust24THRUST_300001_SM_1000_NS12placeholders2_3E,(_ZN34_INTERNAL_808b2d23_4_k_cu_705b9e184cuda3std3__45__cpo6cbeginE - _ZN34_INTERNAL_808b2d23_4_k_cu_705b9e186thrust24THRUST_300001_SM_1000_NS12placeholders2_3E)
_ZN34_INTERNAL_808b2d23_4_k_cu_705b9e186thrust24THRUST_300001_SM_1000_NS12placeholders2_3E:
	.zero		1
	.type		_ZN34_INTERNAL_808b2d23_4_k_cu_705b9e184cuda3std3__45__cpo6cbeginE,@object
	.size		_ZN34_INTERNAL_808b2d23_4_k_cu_705b9e184cuda3std3__45__cpo6cbeginE,(_ZN34_INTERNAL_808b2d23_4_k_cu_705b9e184cuda3std6ranges3__45__cpo6cbeginE - _ZN34_INTERNAL_808b2d23_4_k_cu_705b9e184cuda3std3__45__cpo6cbeginE)
_ZN34_INTERNAL_808b2d23_4_k_cu_705b9e184cuda3std3__45__cpo6cbeginE:
	.zero		1
	.type		_ZN34_INTERNAL_808b2d23_4_k_cu_705b9e184cuda3std6ranges3__45__cpo6cbeginE,@object
	.size		_ZN34_INTERNAL_808b2d23_4_k_cu_705b9e184cuda3std6ranges3__45__cpo6cbeginE,(_ZN34_INTERNAL_808b2d23_4_k_cu_705b9e186thrust24THRUST_300001_SM_1000_NS12placeholders2_7E - _ZN34_INTERNAL_808b2d23_4_k_cu_705b9e184cuda3std6ranges3__45__cpo6cbeginE)
_ZN34_INTERNAL_808b2d23_4_k_cu_705b9e184cuda3std6ranges3__45__cpo6cbeginE:
	.zero		1
	.type		_ZN34_INTERNAL_808b2d23_4_k_cu_705b9e186thrust24THRUST_300001_SM_1000_NS12placeholders2_7E,@object
	.size		_ZN34_INTERNAL_808b2d23_4_k_cu_705b9e186thrust24THRUST_300001_SM_1000_NS12placeholders2_7E,(_ZN34_INTERNAL_808b2d23_4_k_cu_705b9e184cuda3std3__45__cpo7crbeginE - _ZN34_INTERNAL_808b2d23_4_k_cu_705b9e186thrust24THRUST_300001_SM_1000_NS12placeholders2_7E)
_ZN34_INTERNAL_808b2d23_4_k_cu_705b9e186thrust24THRUST_300001_SM_1000_NS12placeholders2_7E:
	.zero		1
	.type		_ZN34_INTERNAL_808b2d23_4_k_cu_705b9e184cuda3std3__45__cpo7crbeginE,@object
	.size		_ZN34_INTERNAL_808b2d23_4_k_cu_705b9e184cuda3std3__45__cpo7crbeginE,(_ZN34_INTERNAL_808b2d23_4_k_cu_705b9e184cuda3std6ranges3__45__cpo4nextE - _ZN34_INTERNAL_808b2d23_4_k_cu_705b9e184cuda3std3__45__cpo7crbeginE)
_ZN34_INTERNAL_808b2d23_4_k_cu_705b9e184cuda3std3__45__cpo7crbeginE:
	.zero		1
	.type		_ZN34_INTERNAL_808b2d23_4_k_cu_705b9e184cuda3std6ranges3__45__cpo4nextE,@object
	.size		_ZN34_INTERNAL_808b2d23_4_k_cu_705b9e184cuda3std6ranges3__45__cpo4nextE,(_ZN34_INTERNAL_808b2d23_4_k_cu_705b9e184cuda3std6ranges3__45__cpo4swapE - _ZN34_INTERNAL_808b2d23_4_k_cu_705b9e184cuda3std6ranges3__45__cpo4nextE)
_ZN34_INTERNAL_808b2d23_4_k_cu_705b9e184cuda3std6ranges3__45__cpo4nextE:
	.zero		1
	.type		_ZN34_INTERNAL_808b2d23_4_k_cu_705b9e184cuda3std6ranges3__45__cpo4swapE,@object
	.size		_ZN34_INTERNAL_808b2d23_4_k_cu_705b9e184cuda3std6ranges3__45__cpo4swapE,(_ZN34_INTERNAL_808b2d23_4_k_cu_705b9e186thrust24THRUST_300001_SM_1000_NS8cuda_cub10par_nosyncE - _ZN34_INTERNAL_808b2d23_4_k_cu_705b9e184cuda3std6ranges3__45__cpo4swapE)
_ZN34_INTERNAL_808b2d23_4_k_cu_705b9e184cuda3std6ranges3__45__cpo4swapE:
	.zero		1
	.type		_ZN34_INTERNAL_808b2d23_4_k_cu_705b9e186thrust24THRUST_300001_SM_1000_NS8cuda_cub10par_nosyncE,@object
	.size		_ZN34_INTERNAL_808b2d23_4_k_cu_705b9e186thrust24THRUST_300001_SM_1000_NS8cuda_cub10par_nosyncE,(_ZN34_INTERNAL_808b2d23_4_k_cu_705b9e186thrust24THRUST_300001_SM_1000_NS12placeholders2_9E - _ZN34_INTERNAL_808b2d23_4_k_cu_705b9e186thrust24THRUST_300001_SM_1000_NS8cuda_cub10par_nosyncE)
_ZN34_INTERNAL_808b2d23_4_k_cu_705b9e186thrust24THRUST_300001_SM_1000_NS8cuda_cub10par_nosyncE:
	.zero		1
	.type		_ZN34_INTERNAL_808b2d23_4_k_cu_705b9e186thrust24THRUST_300001_SM_1000_NS12placeholders2_9E,@object
	.size		_ZN34_INTERNAL_808b2d23_4_k_cu_705b9e186thrust24THRUST_300001_SM_1000_NS12placeholders2_9E,(_ZN34_INTERNAL_808b2d23_4_k_cu_705b9e184cuda3std3__436_GLOBAL__N__808b2d23_4_k_cu_705b9e186ignoreE - _ZN34_INTERNAL_808b2d23_4_k_cu_705b9e186thrust24THRUST_300001_SM_1000_NS12placeholders2_9E)
_ZN34_INTERNAL_808b2d23_4_k_cu_705b9e186thrust24THRUST_300001_SM_1000_NS12placeholders2_9E:
	.zero		1
	.type		_ZN34_INTERNAL_808b2d23_4_k_cu_705b9e184cuda3std3__436_GLOBAL__N__808b2d23_4_k_cu_705b9e186ignoreE,@object
	.size		_ZN34_INTERNAL_808b2d23_4_k_cu_705b9e184cuda3std3__436_GLOBAL__N__808b2d23_4_k_cu_705b9e186ignoreE,(_ZN34_INTERNAL_808b2d23_4_k_cu_705b9e184cuda3std6ranges3__45__cpo4dataE - _ZN34_INTERNAL_808b2d23_4_k_cu_705b9e184cuda3std3__436_GLOBAL__N__808b2d23_4_k_cu_705b9e186ignoreE)
_ZN34_INTERNAL_808b2d23_4_k_cu_705b9e184cuda3std3__436_GLOBAL__N__808b2d23_4_k_cu_705b9e186ignoreE:
	.zero		1
	.type		_ZN34_INTERNAL_808b2d23_4_k_cu_705b9e184cuda3std6ranges3__45__cpo4dataE,@object
	.size		_ZN34_INTERNAL_808b2d23_4_k_cu_705b9e184cuda3std6ranges3__45__cpo4dataE,(_ZN34_INTERNAL_808b2d23_4_k_cu_705b9e186thrust24THRUST_300001_SM_1000_NS12placeholders2_1E - _ZN34_INTERNAL_808b2d23_4_k_cu_705b9e184cuda3std6ranges3__45__cpo4dataE)
_ZN34_INTERNAL_808b2d23_4_k_cu_705b9e184cuda3std6ranges3__45__cpo4dataE:
	.zero		1
	.type		_ZN34_INTERNAL_808b2d23_4_k_cu_705b9e186thrust24THRUST_300001_SM_1000_NS12placeholders2_1E,@object
	.size		_ZN34_INTERNAL_808b2d23_4_k_cu_705b9e186thrust24THRUST_300001_SM_1000_NS12placeholders2_1E,(_ZN34_INTERNAL_808b2d23_4_k_cu_705b9e184cuda3std3__45__cpo5beginE - _ZN34_INTERNAL_808b2d23_4_k_cu_705b9e186thrust24THRUST_300001_SM_1000_NS12placeholders2_1E)
_ZN34_INTERNAL_808b2d23_4_k_cu_705b9e186thrust24THRUST_300001_SM_1000_NS12placeholders2_1E:
	.zero		1
	.type		_ZN34_INTERNAL_808b2d23_4_k_cu_705b9e184cuda3std3__45__cpo5beginE,@object
	.size		_ZN34_INTERNAL_808b2d23_4_k_cu_705b9e184cuda3std3__45__cpo5beginE,(_ZN34_INTERNAL_808b2d23_4_k_cu_705b9e184cuda3std6ranges3__45__cpo5beginE - _ZN34_INTERNAL_808b2d23_4_k_cu_705b9e184cuda3std3__45__cpo5beginE)
_ZN34_INTERNAL_808b2d23_4_k_cu_705b9e184cuda3std3__45__cpo5beginE:
	.zero		1
	.type		_ZN34_INTERNAL_808b2d23_4_k_cu_705b9e184cuda3std6ranges3__45__cpo5beginE,@object
	.size		_ZN34_INTERNAL_808b2d23_4_k_cu_705b9e184cuda3std6ranges3__45__cpo5beginE,(_ZN34_INTERNAL_808b2d23_4_k_cu_705b9e186thrust24THRUST_300001_SM_1000_NS12placeholders2_5E - _ZN34_INTERNAL_808b2d23_4_k_cu_705b9e184cuda3std6ranges3__45__cpo5beginE)
_ZN34_INTERNAL_808b2d23_4_k_cu_705b9e184cuda3std6ranges3__45__cpo5beginE:
	.zero		1
	.type		_ZN34_INTERNAL_808b2d23_4_k_cu_705b9e186thrust24THRUST_300001_SM_1000_NS12placeholders2_5E,@object
	.size		_ZN34_INTERNAL_808b2d23_4_k_cu_705b9e186thrust24THRUST_300001_SM_1000_NS12placeholders2_5E,(_ZN34_INTERNAL_808b2d23_4_k_cu_705b9e184cuda3std3__45__cpo6rbeginE - _ZN34_INTERNAL_808b2d23_4_k_cu_705b9e186thrust24THRUST_300001_SM_1000_NS12placeholders2_5E)
_ZN34_INTERNAL_808b2d23_4_k_cu_705b9e186thrust24THRUST_300001_SM_1000_NS12placeholders2_5E:
	.zero		1
	.type		_ZN34_INTERNAL_808b2d23_4_k_cu_705b9e184cuda3std3__45__cpo6rbeginE,@object
	.size		_ZN34_INTERNAL_808b2d23_4_k_cu_705b9e184cuda3std3__45__cpo6rbeginE,(_ZN34_INTERNAL_808b2d23_4_k_cu_705b9e184cuda3std6ranges3__45__cpo7advanceE - _ZN34_INTERNAL_808b2d23_4_k_cu_705b9e184cuda3std3__45__cpo6rbeginE)
_ZN34_INTERNAL_808b2d23_4_k_cu_705b9e184cuda3std3__45__cpo6rbeginE:
	.zero		1
	.type		_ZN34_INTERNAL_808b2d23_4_k_cu_705b9e184cuda3std6ranges3__45__cpo7advanceE,@object
	.size		_ZN34_INTERNAL_808b2d23_4_k_cu_705b9e184cuda3std6ranges3__45__cpo7advanceE,(_ZN34_INTERNAL_808b2d23_4_k_cu_705b9e184cuda3std3__47nulloptE - _ZN34_INTERNAL_808b2d23_4_k_cu_705b9e184cuda3std6ranges3__45__cpo7advanceE)
_ZN34_INTERNAL_808b2d23_4_k_cu_705b9e184cuda3std6ranges3__45__cpo7advanceE:
	.zero		1
	.type		_ZN34_INTERNAL_808b2d23_4_k_cu_705b9e184cuda3std3__47nulloptE,@object
	.size		_ZN34_INTERNAL_808b2d23_4_k_cu_705b9e184cuda3std3__47nulloptE,(_ZN34_INTERNAL_808b2d23_4_k_cu_705b9e184cuda3std6ranges3__45__cpo8distanceE - _ZN34_INTERNAL_808b2d23_4_k_cu_705b9e184cuda3std3__47nulloptE)
_ZN34_INTERNAL_808b2d23_4_k_cu_705b9e184cuda3std3__47nulloptE:
	.zero		1
	.type		_ZN34_INTERNAL_808b2d23_4_k_cu_705b9e184cuda3std6ranges3__45__cpo8distanceE,@object
	.size		_ZN34_INTERNAL_808b2d23_4_k_cu_705b9e184cuda3std6ranges3__45__cpo8distanceE,(_ZN34_INTERNAL_808b2d23_4_k_cu_705b9e186thrust24THRUST_300001_SM_1000_NS12placeholders3_10E - _ZN34_INTERNAL_808b2d23_4_k_cu_705b9e184cuda3std6ranges3__45__cpo8distanceE)
_ZN34_INTERNAL_808b2d23_4_k_cu_705b9e184cuda3std6ranges3__45__cpo8distanceE:
	.zero		1
	.type		_ZN34_INTERNAL_808b2d23_4_k_cu_705b9e186thrust24THRUST_300001_SM_1000_NS12placeholders3_10E,@object
	.size		_ZN34_INTERNAL_808b2d23_4_k_cu_705b9e186thrust24THRUST_300001_SM_1000_NS12placeholders3_10E,(_ZN34_INTERNAL_808b2d23_4_k_cu_705b9e184cuda3std3__419piecewise_constructE - _ZN34_INTERNAL_808b2d23_4_k_cu_705b9e186thrust24THRUST_300001_SM_1000_NS12placeholders3_10E)
_ZN34_INTERNAL_808b2d23_4_k_cu_705b9e186thrust24THRUST_300001_SM_1000_NS12placeholders3_10E:
	.zero		1
	.type		_ZN34_INTERNAL_808b2d23_4_k_cu_705b9e184cuda3std3__419piecewise_constructE,@object
	.size		_ZN34_INTERNAL_808b2d23_4_k_cu_705b9e184cuda3std3__419piecewise_constructE,(_ZN34_INTERNAL_808b2d23_4_k_cu_705b9e184cuda3std6ranges3__45__cpo5cdataE - _ZN34_INTERNAL_808b2d23_4_k_cu_705b9e184cuda3std3__419piecewise_constructE)
_ZN34_INTERNAL_808b2d23_4_k_cu_705b9e184cuda3std3__419piecewise_constructE:
	.zero		1
	.type		_ZN34_INTERNAL_808b2d23_4_k_cu_705b9e184cuda3std6ranges3__45__cpo5cdataE,@object
	.size		_ZN34_INTERNAL_808b2d23_4_k_cu_705b9e184cuda3std6ranges3__45__cpo5cdataE,(_ZN34_INTERNAL_808b2d23_4_k_cu_705b9e186thrust24THRUST_300001_SM_1000_NS12placeholders2_2E - _ZN34_INTERNAL_808b2d23_4_k_cu_705b9e184cuda3std6ranges3__45__cpo5cdataE)
_ZN34_INTERNAL_808b2d23_4_k_cu_705b9e184cuda3std6ranges3__45__cpo5cdataE:
	.zero		1
	.type		_ZN34_INTERNAL_808b2d23_4_k_cu_705b9e186thrust24THRUST_300001_SM_1000_NS12placeholders2_2E,@object
	.size		_ZN34_INTERNAL_808b2d23_4_k_cu_705b9e186thrust24THRUST_300001_SM_1000_NS12placeholders2_2E,(_ZN34_INTERNAL_808b2d23_4_k_cu_705b9e184cuda3std3__45__cpo3endE - _ZN34_INTERNAL_808b2d23_4_k_cu_705b9e186thrust24THRUST_300001_SM_1000_NS12placeholders2_2E)
_ZN34_INTERNAL_808b2d23_4_k_cu_705b9e186thrust24THRUST_300001_SM_1000_NS12placeholders2_2E:
	.zero		1
	.type		_ZN34_INTERNAL_808b2d23_4_k_cu_705b9e184cuda3std3__45__cpo3endE,@object
	.size		_ZN34_INTERNAL_808b2d23_4_k_cu_705b9e184cuda3std3__45__cpo3endE,(_ZN34_INTERNAL_808b2d23_4_k_cu_705b9e184cuda3std6ranges3__45__cpo3endE - _ZN34_INTERNAL_808b2d23_4_k_cu_705b9e184cuda3std3__45__cpo3endE)
_ZN34_INTERNAL_808b2d23_4_k_cu_705b9e184cuda3std3__45__cpo3endE:
	.zero		1
	.type		_ZN34_INTERNAL_808b2d23_4_k_cu_705b9e184cuda3std6ranges3__45__cpo3endE,@object
	.size		_ZN34_INTERNAL_808b2d23_4_k_cu_705b9e184cuda3std6ranges3__45__cpo3endE,(_ZN34_INTERNAL_808b2d23_4_k_cu_705b9e186thrust24THRUST_300001_SM_1000_NS12placeholders2_6E - _ZN34_INTERNAL_808b2d23_4_k_cu_705b9e184cuda3std6ranges3__45__cpo3endE)
_ZN34_INTERNAL_808b2d23_4_k_cu_705b9e184cuda3std6ranges3__45__cpo3endE:
	.zero		1
	.type		_ZN34_INTERNAL_808b2d23_4_k_cu_705b9e186thrust24THRUST_300001_SM_1000_NS12placeholders2_6E,@object
	.size		_ZN34_INTERNAL_808b2d23_4_k_cu_705b9e186thrust24THRUST_300001_SM_1000_NS12placeholders2_6E,(_ZN34_INTERNAL_808b2d23_4_k_cu_705b9e184cuda3std3__45__cpo4rendE - _ZN34_INTERNAL_808b2d23_4_k_cu_705b9e186thrust24THRUST_300001_SM_1000_NS12placeholders2_6E)
_ZN34_INTERNAL_808b2d23_4_k_cu_705b9e186thrust24THRUST_300001_SM_1000_NS12placeholders2_6E:
	.zero		1
	.type		_ZN34_INTERNAL_808b2d23_4_k_cu_705b9e184cuda3std3__45__cpo4rendE,@object
	.size		_ZN34_INTERNAL_808b2d23_4_k_cu_705b9e184cuda3std3__45__cpo4rendE,(_ZN34_INTERNAL_808b2d23_4_k_cu_705b9e184cuda3std6ranges3__45__cpo9iter_swapE - _ZN34_INTERNAL_808b2d23_4_k_cu_705b9e184cuda3std3__45__cpo4rendE)
_ZN34_INTERNAL_808b2d23_4_k_cu_705b9e184cuda3std3__45__cpo4rendE:
	.zero		1
	.type		_ZN34_INTERNAL_808b2d23_4_k_cu_705b9e184cuda3std6ranges3__45__cpo9iter_swapE,@object
	.size		_ZN34_INTERNAL_808b2d23_4_k_cu_705b9e184cuda3std6ranges3__45__cpo9iter_swapE,(_ZN34_INTERNAL_808b2d23_4_k_cu_705b9e184cuda3std3__48unexpectE - _ZN34_INTERNAL_808b2d23_4_k_cu_705b9e184cuda3std6ranges3__45__cpo9iter_swapE)
_ZN34_INTERNAL_808b2d23_4_k_cu_705b9e184cuda3std6ranges3__45__cpo9iter_swapE:
	.zero		1
	.type		_ZN34_INTERNAL_808b2d23_4_k_cu_705b9e184cuda3std3__48unexpectE,@object
	.size		_ZN34_INTERNAL_808b2d23_4_k_cu_705b9e184cuda3std3__48unexpectE,(_ZN34_INTERNAL_808b2d23_4_k_cu_705b9e186thrust24THRUST_300001_SM_1000_NS8cuda_cub3parE - _ZN34_INTERNAL_808b2d23_4_k_cu_705b9e184cuda3std3__48unexpectE)
_ZN34_INTERNAL_808b2d23_4_k_cu_705b9e184cuda3std3__48unexpectE:
	.zero		1
	.type		_ZN34_INTERNAL_808b2d23_4_k_cu_705b9e186thrust24THRUST_300001_SM_1000_NS8cuda_cub3parE,@object
	.size		_ZN34_INTERNAL_808b2d23_4_k_cu_705b9e186thrust24THRUST_300001_SM_1000_NS8cuda_cub3parE,(_ZN34_INTERNAL_808b2d23_4_k_cu_705b9e186thrust24THRUST_300001_SM_1000_NS12placeholders2_4E - _ZN34_INTERNAL_808b2d23_4_k_cu_705b9e186thrust24THRUST_300001_SM_1000_NS8cuda_cub3parE)
_ZN34_INTERNAL_808b2d23_4_k_cu_705b9e186thrust24THRUST_300001_SM_1000_NS8cuda_cub3parE:
	.zero		1
	.type		_ZN34_INTERNAL_808b2d23_4_k_cu_705b9e186thrust24THRUST_300001_SM_1000_NS12placeholders2_4E,@object
	.size		_ZN34_INTERNAL_808b2d23_4_k_cu_705b9e186thrust24THRUST_300001_SM_1000_NS12placeholders2_4E,(_ZN34_INTERNAL_808b2d23_4_k_cu_705b9e184cuda3std3__45__cpo4cendE - _ZN34_INTERNAL_808b2d23_4_k_cu_705b9e186thrust24THRUST_300001_SM_1000_NS12placeholders2_4E)
_ZN34_INTERNAL_808b2d23_4_k_cu_705b9e186thrust24THRUST_300001_SM_1000_NS12placeholders2_4E:
	.zero		1
	.type		_ZN34_INTERNAL_808b2d23_4_k_cu_705b9e184cuda3std3__45__cpo4cendE,@object
	.size		_ZN34_INTERNAL_808b2d23_4_k_cu_705b9e184cuda3std3__45__cpo4cendE,(_ZN34_INTERNAL_808b2d23_4_k_cu_705b9e184cuda3std6ranges3__45__cpo4cendE - _ZN34_INTERNAL_808b2d23_4_k_cu_705b9e184cuda3std3__45__cpo4cendE)
_ZN34_INTERNAL_808b2d23_4_k_cu_705b9e184cuda3std3__45__cpo4cendE:
	.zero		1
	.type		_ZN34_INTERNAL_808b2d23_4_k_cu_705b9e184cuda3std6ranges3__45__cpo4cendE,@object
	.size		_ZN34_INTERNAL_808b2d23_4_k_cu_705b9e184cuda3std6ranges3__45__cpo4cendE,(_ZN34_INTERNAL_808b2d23_4_k_cu_705b9e184cuda3std3__420unreachable_sentinelE - _ZN34_INTERNAL_808b2d23_4_k_cu_705b9e184cuda3std6ranges3__45__cpo4cendE)
_ZN34_INTERNAL_808b2d23_4_k_cu_705b9e184cuda3std6ranges3__45__cpo4cendE:
	.zero		1
	.type		_ZN34_INTERNAL_808b2d23_4_k_cu_705b9e184cuda3std3__420unreachable_sentinelE,@object
	.size		_ZN34_INTERNAL_808b2d23_4_k_cu_705b9e184cuda3std3__420unreachable_sentinelE,(_ZN34_INTERNAL_808b2d23_4_k_cu_705b9e184cuda3std6ranges3__45__cpo5ssizeE - _ZN34_INTERNAL_808b2d23_4_k_cu_705b9e184cuda3std3__420unreachable_sentinelE)
_ZN34_INTERNAL_808b2d23_4_k_cu_705b9e184cuda3std3__420unreachable_sentinelE:
	.zero		1
	.type		_ZN34_INTERNAL_808b2d23_4_k_cu_705b9e184cuda3std6ranges3__45__cpo5ssizeE,@object
	.size		_ZN34_INTERNAL_808b2d23_4_k_cu_705b9e184cuda3std6ranges3__45__cpo5ssizeE,(_ZN34_INTERNAL_808b2d23_4_k_cu_705b9e186thrust24THRUST_300001_SM_1000_NS12placeholders2_8E - _ZN34_INTERNAL_808b2d23_4_k_cu_705b9e184cuda3std6ranges3__45__cpo5ssizeE)
_ZN34_INTERNAL_808b2d23_4_k_cu_705b9e184cuda3std6ranges3__45__cpo5ssizeE:
	.zero		1
	.type		_ZN34_INTERNAL_808b2d23_4_k_cu_705b9e186thrust24THRUST_300001_SM_1000_NS12placeholders2_8E,@object
	.size		_ZN34_INTERNAL_808b2d23_4_k_cu_705b9e186thrust24THRUST_300001_SM_1000_NS12placeholders2_8E,(_ZN34_INTERNAL_808b2d23_4_k_cu_705b9e184cuda3std3__45__cpo5crendE - _ZN34_INTERNAL_808b2d23_4_k_cu_705b9e186thrust24THRUST_300001_SM_1000_NS12placeholders2_8E)
_ZN34_INTERNAL_808b2d23_4_k_cu_705b9e186thrust24THRUST_300001_SM_1000_NS12placeholders2_8E:
	.zero		1
	.type		_ZN34_INTERNAL_808b2d23_4_k_cu_705b9e184cuda3std3__45__cpo5crendE,@object
	.size		_ZN34_INTERNAL_808b2d23_4_k_cu_705b9e184cuda3std3__45__cpo5crendE,(_ZN34_INTERNAL_808b2d23_4_k_cu_705b9e184cuda3std6ranges3__45__cpo4prevE - _ZN34_INTERNAL_808b2d23_4_k_cu_705b9e184cuda3std3__45__cpo5crendE)
_ZN34_INTERNAL_808b2d23_4_k_cu_705b9e184cuda3std3__45__cpo5crendE:
	.zero		1
	.type		_ZN34_INTERNAL_808b2d23_4_k_cu_705b9e184cuda3std6ranges3__45__cpo4prevE,@object
	.size		_ZN34_INTERNAL_808b2d23_4_k_cu_705b9e184cuda3std6ranges3__45__cpo4prevE,(_ZN34_INTERNAL_808b2d23_4_k_cu_705b9e184cuda3std6ranges3__45__cpo9iter_moveE - _ZN34_INTERNAL_808b2d23_4_k_cu_705b9e184cuda3std6ranges3__45__cpo4prevE)
_ZN34_INTERNAL_808b2d23_4_k_cu_705b9e184cuda3std6ranges3__45__cpo4prevE:
	.zero		1
	.type		_ZN34_INTERNAL_808b2d23_4_k_cu_705b9e184cuda3std6ranges3__45__cpo9iter_moveE,@object
	.size		_ZN34_INTERNAL_808b2d23_4_k_cu_705b9e184cuda3std6ranges3__45__cpo9iter_moveE,(_ZN34_INTERNAL_808b2d23_4_k_cu_705b9e186thrust24THRUST_300001_SM_1000_NS6system6detail10sequential3seqE - _ZN34_INTERNAL_808b2d23_4_k_cu_705b9e184cuda3std6ranges3__45__cpo9iter_moveE)
_ZN34_INTERNAL_808b2d23_4_k_cu_705b9e184cuda3std6ranges3__45__cpo9iter_moveE:
	.zero		1
	.type		_ZN34_INTERNAL_808b2d23_4_k_cu_705b9e186thrust24THRUST_300001_SM_1000_NS6system6detail10sequential3seqE,@object
	.size		_ZN34_INTERNAL_808b2d23_4_k_cu_705b9e186thrust24THRUST_300001_SM_1000_NS6system6detail10sequential3seqE,(.L_31 - _ZN34_INTERNAL_808b2d23_4_k_cu_705b9e186thrust24THRUST_300001_SM_1000_NS6system6detail10sequential3seqE)
_ZN34_INTERNAL_808b2d23_4_k_cu_705b9e186thrust24THRUST_300001_SM_1000_NS6system6detail10sequential3seqE:
	.zero		1
.L_31:


//--------------------- .nv.shared._ZN3cub18CUB_300001_SM_10006detail4scan16DeviceScanKernelINS2_10policy_hubIiiijN4cuda3std3__44plusIvEEE10Policy1000EN6thrust24THRUST_300001_SM_1000_NS6detail15normal_iteratorINSD_10device_ptrIiEEEESI_NS0_13ScanTileStateIiLb1EEES9_NS0_8NullTypeEjiLb0ESL_EEvT0_T1_T2_iT3_T4_T5_ --------------------------
	.section	.nv.shared._ZN3cub18CUB_300001_SM_10006detail4scan16DeviceScanKernelINS2_10policy_hubIiiijN4cuda3std3__44plusIvEEE10Policy1000EN6thrust24THRUST_300001_SM_1000_NS6detail15normal_iteratorINSD_10device_ptrIiEEEESI_NS0_13ScanTileStateIiLb1EEES9_NS0_8NullTypeEjiLb0ESL_EEvT0_T1_T2_iT3_T4_T5_,"aw",@nobits
	.sectionflags	@""
	.align	16
.nv.shared._ZN3cub18CUB_300001_SM_10006detail4scan16DeviceScanKernelINS2_10policy_hubIiiijN4cuda3std3__44plusIvEEE10Policy1000EN6thrust24THRUST_300001_SM_1000_NS6detail15normal_iteratorINSD_10device_ptrIiEEEESI_NS0_13ScanTileStateIiLb1EEES9_NS0_8NullTypeEjiLb0ESL_EEvT0_T1_T2_iT3_T4_T5_:
	.zero		34832


//--------------------- .nv.constant0._ZN3cub18CUB_300001_SM_10006detail4scan16DeviceScanKernelINS2_10policy_hubIiiimN4cuda3std3__44plusIvEEE10Policy1000EN6thrust24THRUST_300001_SM_1000_NS6detail15normal_iteratorINSD_10device_ptrIiEEEESI_NS0_13ScanTileStateIiLb1EEES9_NS0_8NullTypeEmiLb0ESL_EEvT0_T1_T2_iT3_T4_T5_ --------------------------
	.section	.nv.constant0._ZN3cub18CUB_300001_SM_10006detail4scan16DeviceScanKernelINS2_10policy_hubIiiimN4cuda3std3__44plusIvEEE10Policy1000EN6thrust24THRUST_300001_SM_1000_NS6detail15normal_iteratorINSD_10device_ptrIiEEEESI_NS0_13ScanTileStateIiLb1EEES9_NS0_8NullTypeEmiLb0ESL_EEvT0_T1_T2_iT3_T4_T5_,"a",@progbits
	.sectionflags	@""
	.align	4
.nv.constant0._ZN3cub18CUB_300001_SM_10006detail4scan16DeviceScanKernelINS2_10policy_hubIiiimN4cuda3std3__44plusIvEEE10Policy1000EN6thrust24THRUST_300001_SM_1000_NS6detail15normal_iteratorINSD_10device_ptrIiEEEESI_NS0_13ScanTileStateIiLb1EEES9_NS0_8NullTypeEmiLb0ESL_EEvT0_T1_T2_iT3_T4_T5_:
	.zero		936


//--------------------- .nv.constant0._ZN3cub18CUB_300001_SM_10006detail4scan16DeviceScanKernelINS2_10policy_hubIiiijN4cuda3std3__44plusIvEEE10Policy1000EN6thrust24THRUST_300001_SM_1000_NS6detail15normal_iteratorINSD_10device_ptrIiEEEESI_NS0_13ScanTileStateIiLb1EEES9_NS0_8NullTypeEjiLb0ESL_EEvT0_T1_T2_iT3_T4_T5_ --------------------------
	.section	.nv.constant0._ZN3cub18CUB_300001_SM_10006detail4scan16DeviceScanKernelINS2_10policy_hubIiiijN4cuda3std3__44plusIvEEE10Policy1000EN6thrust24THRUST_300001_SM_1000_NS6detail15normal_iteratorINSD_10device_ptrIiEEEESI_NS0_13ScanTileStateIiLb1EEES9_NS0_8NullTypeEjiLb0ESL_EEvT0_T1_T2_iT3_T4_T5_,"a",@progbits
	.sectionflags	@""
	.align	4
.nv.constant0._ZN3cub18CUB_300001_SM_10006detail4scan16DeviceScanKernelINS2_10policy_hubIiiijN4cuda3std3__44plusIvEEE10Policy1000EN6thrust24THRUST_300001_SM_1000_NS6detail15normal_iteratorINSD_10device_ptrIiEEEESI_NS0_13ScanTileStateIiLb1EEES9_NS0_8NullTypeEjiLb0ESL_EEvT0_T1_T2_iT3_T4_T5_:
	.zero		932


//--------------------- .nv.constant0._ZN3cub18CUB_300001_SM_10006detail4scan20DeviceScanInitKernelINS0_13ScanTileStateIiLb1EEEEEvT_i --------------------------
	.section	.nv.constant0._ZN3cub18CUB_300001_SM_10006detail4scan20DeviceScanInitKernelINS0_13ScanTileStateIiLb1EEEEEvT_i,"a",@progbits
	.sectionflags	@""
	.align	4
.nv.constant0._ZN3cub18CUB_300001_SM_10006detail4scan20DeviceScanInitKernelINS0_13ScanTileStateIiLb1EEEEEvT_i:
	.zero		908


//--------------------- .nv.constant0._ZN3cub18CUB_300001_SM_10006detail9transform16transform_kernelINS2_10policy_hubILb1EN4cuda3std3__45tupleIJN6thrust24THRUST_300001_SM_1000_NS12zip_iteratorINS8_IJNSA_6detail15normal_iteratorINSA_10device_ptrIiEEEESG_EEEEEEEEE10policy1000El14apply_odd_maskSG_JSI_EEEvT0_iT1_T2_DpNS2_10kernel_argIT3_EE --------------------------
	.section	.nv.constant0._ZN3cub18CUB_300001_SM_10006detail9transform16transform_kernelINS2_10policy_hubILb1EN4cuda3std3__45tupleIJN6thrust24THRUST_300001_SM_1000_NS12zip_iteratorINS8_IJNSA_6detail15normal_iteratorINSA_10device_ptrIiEEEESG_EEEEEEEEE10policy1000El14apply_odd_maskSG_JSI_EEEvT0_iT1_T2_DpNS2_10kernel_argIT3_EE,"a",@progbits
	.sectionflags	@""
	.align	4
.nv.constant0._ZN3cub18CUB_300001_SM_10006detail9transform16transform_kernelINS2_10policy_hubILb1EN4cuda3std3__45tupleIJN6thrust24THRUST_300001_SM_1000_NS12zip_iteratorINS8_IJNSA_6detail15normal_iteratorINSA_10device_ptrIiEEEESG_EEEEEEEEE10policy1000El14apply_odd_maskSG_JSI_EEEvT0_iT1_T2_DpNS2_10kernel_argIT3_EE:
	.zero		936


//--------------------- .nv.constant0._ZN3cub18CUB_300001_SM_10006detail9transform16transform_kernelINS2_10policy_hubILb1EN4cuda3std3__45tupleIJN6thrust24THRUST_300001_SM_1000_NS12zip_iteratorINS8_IJNSA_6detail15normal_iteratorINSA_10device_ptrIiEEEESG_EEEEEEEEE10policy1000Ei14apply_odd_maskSG_JSI_EEEvT0_iT1_T2_DpNS2_10kernel_argIT3_EE --------------------------
	.section	.nv.constant0._ZN3cub18CUB_300001_SM_10006detail9transform16transform_kernelINS2_10policy_hubILb1EN4cuda3std3__45tupleIJN6thrust24THRUST_300001_SM_1000_NS12zip_iteratorINS8_IJNSA_6detail15normal_iteratorINSA_10device_ptrIiEEEESG_EEEEEEEEE10policy1000Ei14apply_odd_maskSG_JSI_EEEvT0_iT1_T2_DpNS2_10kernel_argIT3_EE,"a",@progbits
	.sectionflags	@""
	.align	4
.nv.constant0._ZN3cub18CUB_300001_SM_10006detail9transform16transform_kernelINS2_10policy_hubILb1EN4cuda3std3__45tupleIJN6thrust24THRUST_300001_SM_1000_NS12zip_iteratorINS8_IJNSA_6detail15normal_iteratorINSA_10device_ptrIiEEEESG_EEEEEEEEE10policy1000Ei14apply_odd_maskSG_JSI_EEEvT0_iT1_T2_DpNS2_10kernel_argIT3_EE:
	.zero		936


//--------------------- .nv.constant0._ZN3cub18CUB_300001_SM_10006detail9transform16transform_kernelINS2_10policy_hubILb1EN4cuda3std3__45tupleIJN6thrust24THRUST_300001_SM_1000_NS6detail15normal_iteratorINSA_10device_ptrIiEEEEEEEE10policy1000El18positive_indicatorSF_JPiEEEvT0_iT1_T2_DpNS2_10kernel_argIT3_EE --------------------------
	.section	.nv.constant0._ZN3cub18CUB_300001_SM_10006detail9transform16transform_kernelINS2_10policy_hubILb1EN4cuda3std3__45tupleIJN6thrust24THRUST_300001_SM_1000_NS6detail15normal_iteratorINSA_10device_ptrIiEEEEEEEE10policy1000El18positive_indicatorSF_JPiEEEvT0_iT1_T2_DpNS2_10kernel_argIT3_EE,"a",@progbits
	.sectionflags	@""
	.align	4
.nv.constant0._ZN3cub18CUB_300001_SM_10006detail9transform16transform_kernelINS2_10policy_hubILb1EN4cuda3std3__45tupleIJN6thrust24THRUST_300001_SM_1000_NS6detail15normal_iteratorINSA_10device_ptrIiEEEEEEEE10policy1000El18positive_indicatorSF_JPiEEEvT0_iT1_T2_DpNS2_10kernel_argIT3_EE:
	.zero		936


//--------------------- .nv.constant0._ZN3cub18CUB_300001_SM_10006detail9transform16transform_kernelINS2_10policy_hubILb1EN4cuda3std3__45tupleIJN6thrust24THRUST_300001_SM_1000_NS6detail15normal_iteratorINSA_10device_ptrIiEEEEEEEE10policy1000Ei18positive_indicatorSF_JPiEEEvT0_iT1_T2_DpNS2_10kernel_argIT3_EE --------------------------
	.section	.nv.constant0._ZN3cub18CUB_300001_SM_10006detail9transform16transform_kernelINS2_10policy_hubILb1EN4cuda3std3__45tupleIJN6thrust24THRUST_300001_SM_1000_NS6detail15normal_iteratorINSA_10device_ptrIiEEEEEEEE10policy1000Ei18positive_indicatorSF_JPiEEEvT0_iT1_T2_DpNS2_10kernel_argIT3_EE,"a",@progbits
	.sectionflags	@""
	.align	4
.nv.constant0._ZN3cub18CUB_300001_SM_10006detail9transform16transform_kernelINS2_10policy_hubILb1EN4cuda3std3__45tupleIJN6thrust24THRUST_300001_SM_1000_NS6detail15normal_iteratorINSA_10device_ptrIiEEEEEEEE10policy1000Ei18positive_indicatorSF_JPiEEEvT0_iT1_T2_DpNS2_10kernel_argIT3_EE:
	.zero		936


//--------------------- .nv.constant0._ZN3cub18CUB_300001_SM_10006detail8for_each13static_kernelINS2_12policy_hub_t12policy_500_tEmN6thrust24THRUST_300001_SM_1000_NS8cuda_cub20__uninitialized_fill7functorINS7_10device_ptrIiEEiEEEEvT0_T1_ --------------------------
	.section	.nv.constant0._ZN3cub18CUB_300001_SM_10006detail8for_each13static_kernelINS2_12policy_hub_t12policy_500_tEmN6thrust24THRUST_300001_SM_1000_NS8cuda_cub20__uninitialized_fill7functorINS7_10device_ptrIiEEiEEEEvT0_T1_,"a",@progbits
	.sectionflags	@""
	.align	4
.nv.constant0._ZN3cub18CUB_300001_SM_10006detail8for_each13static_kernelINS2_12policy_hub_t12policy_500_tEmN6thrust24THRUST_300001_SM_1000_NS8cuda_cub20__uninitialized_fill7functorINS7_10device_ptrIiEEiEEEEvT0_T1_:
	.zero		920


//--------------------- .nv.constant0._ZN3cub18CUB_300001_SM_10006detail11EmptyKernelIvEEvv --------------------------
	.section	.nv.constant0._ZN3cub18CUB_300001_SM_10006detail11EmptyKernelIvEEvv,"a",@progbits
	.sectionflags	@""
	.align	4
.nv.constant0._ZN3cub18CUB_300001_SM_10006detail11EmptyKernelIvEEvv:
	.zero		896


//--------------------- SYMBOLS --------------------------

	.type		.nv.reservedSmem.offset0,@object
	.size		.nv.reservedSmem.offset0,0x4
	.type		.nv.reservedSmem.cap,@object
	.size		.nv.reservedSmem.cap,0x4
